	.target	sm_80

	.elftype	@"ET_EXEC"


//--------------------- .note.nv.tkinfo           --------------------------
	.section	.note.nv.tkinfo,"",@"SHT_NOTE"
	.sectionflags	@"SHF_NOTE_NV_TKINFO"
	.tkinfo
        /*0018*/ 	.word	0x00000002
        /*0030*/ 	.string	""
        /*0030*/ 	.string	"ptxas"
        /*0030*/ 	.string	"Cuda compilation tools, release 13.0, V13.0.88"
        /*0030*/ 	.string	"Build cuda_13.0.r13.0/compiler.36424714_0"
        /*0030*/ 	.string	"-arch sm_80 -m 64 "



//--------------------- .note.nv.cuinfo           --------------------------
	.section	.note.nv.cuinfo,"",@"SHT_NOTE"
	.sectionflags	@"SHF_NOTE_NV_CUINFO"
        /*0018*/ 	.short	0x0002
        /*001a*/ 	.short	0x0050
        /*001c*/ 	.short	0x0082
	.zero		2


//--------------------- .nv.info                  --------------------------
	.section	.nv.info,"",@"SHT_CUDA_INFO"
	.align	4


	//----- nvinfo : EIATTR_REGCOUNT
	.align		4
        /*0000*/ 	.byte	0x04, 0x2f
        /*0002*/ 	.short	(.L_39 - .L_38)
	.align		4
.L_38:
        /*0004*/ 	.word	index@(_ZN2at6native29vectorized_elementwise_kernelILi8ENS0_13AUnaryFunctorIdddZZZNS0_20copysign_kernel_cudaERNS_18TensorIteratorBaseEENKUlvE_clEvENKUlvE_clEvEUlddE_EESt5arrayIPcLm2EEEEviT0_T1_)
        /*0008*/ 	.word	0x00000004


	//----- nvinfo : EIATTR_FRAME_SIZE
	.align		4
.L_39:
        /*000c*/ 	.byte	0x04, 0x11
        /*000e*/ 	.short	(.L_41 - .L_40)
	.align		4
.L_40:
        /*0010*/ 	.word	index@(_ZN2at6native29vectorized_elementwise_kernelILi8ENS0_13AUnaryFunctorIdddZZZNS0_20copysign_kernel_cudaERNS_18TensorIteratorBaseEENKUlvE_clEvENKUlvE_clEvEUlddE_EESt5arrayIPcLm2EEEEviT0_T1_)
        /*0014*/ 	.word	0x00000000


	//----- nvinfo : EIATTR_REGCOUNT
	.align		4
.L_41:
        /*0018*/ 	.byte	0x04, 0x2f
        /*001a*/ 	.short	(.L_43 - .L_42)
	.align		4
.L_42:
        /*001c*/ 	.word	index@(_ZN2at6native29vectorized_elementwise_kernelILi4ENS0_13AUnaryFunctorIdddZZZNS0_20copysign_kernel_cudaERNS_18TensorIteratorBaseEENKUlvE_clEvENKUlvE_clEvEUlddE_EESt5arrayIPcLm2EEEEviT0_T1_)
        /*0020*/ 	.word	0x0000001f


	//----- nvinfo : EIATTR_FRAME_SIZE
	.align		4
.L_43:
        /*0024*/ 	.byte	0x04, 0x11
        /*0026*/ 	.short	(.L_45 - .L_44)
	.align		4
.L_44:
        /*0028*/ 	.word	index@(_ZN2at6native29vectorized_elementwise_kernelILi4ENS0_13AUnaryFunctorIdddZZZNS0_20copysign_kernel_cudaERNS_18TensorIteratorBaseEENKUlvE_clEvENKUlvE_clEvEUlddE_EESt5arrayIPcLm2EEEEviT0_T1_)
        /*002c*/ 	.word	0x00000000


	//----- nvinfo : EIATTR_REGCOUNT
	.align		4
.L_45:
        /*0030*/ 	.byte	0x04, 0x2f
        /*0032*/ 	.short	(.L_47 - .L_46)
	.align		4
.L_46:
        /*0034*/ 	.word	index@(_ZN2at6native29vectorized_elementwise_kernelILi2ENS0_13AUnaryFunctorIdddZZZNS0_20copysign_kernel_cudaERNS_18TensorIteratorBaseEENKUlvE_clEvENKUlvE_clEvEUlddE_EESt5arrayIPcLm2EEEEviT0_T1_)
        /*0038*/ 	.word	0x0000001f


	//----- nvinfo : EIATTR_FRAME_SIZE
	.align		4
.L_47:
        /*003c*/ 	.byte	0x04, 0x11
        /*003e*/ 	.short	(.L_49 - .L_48)
	.align		4
.L_48:
        /*0040*/ 	.word	index@(_ZN2at6native29vectorized_elementwise_kernelILi2ENS0_13AUnaryFunctorIdddZZZNS0_20copysign_kernel_cudaERNS_18TensorIteratorBaseEENKUlvE_clEvENKUlvE_clEvEUlddE_EESt5arrayIPcLm2EEEEviT0_T1_)
        /*0044*/ 	.word	0x00000000


	//----- nvinfo : EIATTR_REGCOUNT
	.align		4
.L_49:
        /*0048*/ 	.byte	0x04, 0x2f
        /*004a*/ 	.short	(.L_51 - .L_50)
	.align		4
.L_50:
        /*004c*/ 	.word	index@(_ZN2at6native27unrolled_elementwise_kernelINS0_13AUnaryFunctorIdddZZZNS0_20copysign_kernel_cudaERNS_18TensorIteratorBaseEENKUlvE_clEvENKUlvE_clEvEUlddE_EESt5arrayIPcLm2EELi4E23TrivialOffsetCalculatorILi1EjESD_NS0_6memory15LoadWithoutCastENSE_16StoreWithoutCastEEEviT_T0_T2_T3_T4_T5_)
        /*0050*/ 	.word	0x00000014


	//----- nvinfo : EIATTR_FRAME_SIZE
	.align		4
.L_51:
        /*0054*/ 	.byte	0x04, 0x11
        /*0056*/ 	.short	(.L_53 - .L_52)
	.align		4
.L_52:
        /*0058*/ 	.word	index@(_ZN2at6native27unrolled_elementwise_kernelINS0_13AUnaryFunctorIdddZZZNS0_20copysign_kernel_cudaERNS_18TensorIteratorBaseEENKUlvE_clEvENKUlvE_clEvEUlddE_EESt5arrayIPcLm2EELi4E23TrivialOffsetCalculatorILi1EjESD_NS0_6memory15LoadWithoutCastENSE_16StoreWithoutCastEEEviT_T0_T2_T3_T4_T5_)
        /*005c*/ 	.word	0x00000000


	//----- nvinfo : EIATTR_REGCOUNT
	.align		4
.L_53:
        /*0060*/ 	.byte	0x04, 0x2f
        /*0062*/ 	.short	(.L_55 - .L_54)
	.align		4
.L_54:
        /*0064*/ 	.word	index@(_ZN2at6native18elementwise_kernelILi128ELi2EZNS0_22gpu_kernel_impl_nocastINS0_13AUnaryFunctorIdddZZZNS0_20copysign_kernel_cudaERNS_18TensorIteratorBaseEENKUlvE_clEvENKUlvE_clEvEUlddE_EEEEvS5_RKT_EUliE_EEviT1_)
        /*0068*/ 	.word	0x0000000c


	//----- nvinfo : EIATTR_FRAME_SIZE
	.align		4
.L_55:
        /*006c*/ 	.byte	0x04, 0x11
        /*006e*/ 	.short	(.L_57 - .L_56)
	.align		4
.L_56:
        /*0070*/ 	.word	index@(_ZN2at6native18elementwise_kernelILi128ELi2EZNS0_22gpu_kernel_impl_nocastINS0_13AUnaryFunctorIdddZZZNS0_20copysign_kernel_cudaERNS_18TensorIteratorBaseEENKUlvE_clEvENKUlvE_clEvEUlddE_EEEEvS5_RKT_EUliE_EEviT1_)
        /*0074*/ 	.word	0x00000000


	//----- nvinfo : EIATTR_REGCOUNT
	.align		4
.L_57:
        /*0078*/ 	.byte	0x04, 0x2f
        /*007a*/ 	.short	(.L_59 - .L_58)
	.align		4
.L_58:
        /*007c*/ 	.word	index@(_ZN2at6native27unrolled_elementwise_kernelINS0_13AUnaryFunctorIdddZZZNS0_20copysign_kernel_cudaERNS_18TensorIteratorBaseEENKUlvE_clEvENKUlvE_clEvEUlddE_EESt5arrayIPcLm2EELi4E23TrivialOffsetCalculatorILi1EjESD_NS0_6memory12LoadWithCastILi1EEENSE_13StoreWithCastILi1EEEEEviT_T0_T2_T3_T4_T5_)
        /*0080*/ 	.word	0x00000022


	//----- nvinfo : EIATTR_FRAME_SIZE
	.align		4
.L_59:
        /*0084*/ 	.byte	0x04, 0x11
        /*0086*/ 	.short	(.L_61 - .L_60)
	.align		4
.L_60:
        /*0088*/ 	.word	index@(_ZN2at6native27unrolled_elementwise_kernelINS0_13AUnaryFunctorIdddZZZNS0_20copysign_kernel_cudaERNS_18TensorIteratorBaseEENKUlvE_clEvENKUlvE_clEvEUlddE_EESt5arrayIPcLm2EELi4E23TrivialOffsetCalculatorILi1EjESD_NS0_6memory12LoadWithCastILi1EEENSE_13StoreWithCastILi1EEEEEviT_T0_T2_T3_T4_T5_)
        /*008c*/ 	.word	0x00000000


	//----- nvinfo : EIATTR_REGCOUNT
	.align		4
.L_61:
        /*0090*/ 	.byte	0x04, 0x2f
        /*0092*/ 	.short	(.L_63 - .L_62)
	.align		4
.L_62:
        /*0094*/ 	.word	index@(_ZN2at6native18elementwise_kernelILi128ELi4EZNS0_15gpu_kernel_implINS0_13AUnaryFunctorIdddZZZNS0_20copysign_kernel_cudaERNS_18TensorIteratorBaseEENKUlvE_clEvENKUlvE_clEvEUlddE_EEEEvS5_RKT_EUliE_EEviT1_)
        /*0098*/ 	.word	0x0000001a


	//----- nvinfo : EIATTR_FRAME_SIZE
	.align		4
.L_63:
        /*009c*/ 	.byte	0x04, 0x11
        /*009e*/ 	.short	(.L_65 - .L_64)
	.align		4
.L_64:
        /*00a0*/ 	.word	index@(_ZN2at6native18elementwise_kernelILi128ELi4EZNS0_15gpu_kernel_implINS0_13AUnaryFunctorIdddZZZNS0_20copysign_kernel_cudaERNS_18TensorIteratorBaseEENKUlvE_clEvENKUlvE_clEvEUlddE_EEEEvS5_RKT_EUliE_EEviT1_)
        /*00a4*/ 	.word	0x00000000


	//----- nvinfo : EIATTR_REGCOUNT
	.align		4
.L_65:
        /*00a8*/ 	.byte	0x04, 0x2f
        /*00aa*/ 	.short	(.L_67 - .L_66)
	.align		4
.L_66:
        /*00ac*/ 	.word	index@(_ZN2at6native29vectorized_elementwise_kernelILi8ENS0_13BUnaryFunctorIdddZZZNS0_20copysign_kernel_cudaERNS_18TensorIteratorBaseEENKUlvE_clEvENKUlvE_clEvEUlddE_EESt5arrayIPcLm2EEEEviT0_T1_)
        /*00b0*/ 	.word	0x00000004


	//----- nvinfo : EIATTR_FRAME_SIZE
	.align		4
.L_67:
        /*00b4*/ 	.byte	0x04, 0x11
        /*00b6*/ 	.short	(.L_69 - .L_68)
	.align		4
.L_68:
        /*00b8*/ 	.word	index@(_ZN2at6native29vectorized_elementwise_kernelILi8ENS0_13BUnaryFunctorIdddZZZNS0_20copysign_kernel_cudaERNS_18TensorIteratorBaseEENKUlvE_clEvENKUlvE_clEvEUlddE_EESt5arrayIPcLm2EEEEviT0_T1_)
        /*00bc*/ 	.word	0x00000000


	//----- nvinfo : EIATTR_REGCOUNT
	.align		4
.L_69:
        /*00c0*/ 	.byte	0x04, 0x2f
        /*00c2*/ 	.short	(.L_71 - .L_70)
	.align		4
.L_70:
        /*00c4*/ 	.word	index@(_ZN2at6native29vectorized_elementwise_kernelILi4ENS0_13BUnaryFunctorIdddZZZNS0_20copysign_kernel_cudaERNS_18TensorIteratorBaseEENKUlvE_clEvENKUlvE_clEvEUlddE_EESt5arrayIPcLm2EEEEviT0_T1_)
        /*00c8*/ 	.word	0x00000020


	//----- nvinfo : EIATTR_FRAME_SIZE
	.align		4
.L_71:
        /*00cc*/ 	.byte	0x04, 0x11
        /*00ce*/ 	.short	(.L_73 - .L_72)
	.align		4
.L_72:
        /*00d0*/ 	.word	index@(_ZN2at6native29vectorized_elementwise_kernelILi4ENS0_13BUnaryFunctorIdddZZZNS0_20copysign_kernel_cudaERNS_18TensorIteratorBaseEENKUlvE_clEvENKUlvE_clEvEUlddE_EESt5arrayIPcLm2EEEEviT0_T1_)
        /*00d4*/ 	.word	0x00000000


	//----- nvinfo : EIATTR_REGCOUNT
	.align		4
.L_73:
        /*00d8*/ 	.byte	0x04, 0x2f
        /*00da*/ 	.short	(.L_75 - .L_74)
	.align		4
.L_74:
        /*00dc*/ 	.word	index@(_ZN2at6native29vectorized_elementwise_kernelILi2ENS0_13BUnaryFunctorIdddZZZNS0_20copysign_kernel_cudaERNS_18TensorIteratorBaseEENKUlvE_clEvENKUlvE_clEvEUlddE_EESt5arrayIPcLm2EEEEviT0_T1_)
        /*00e0*/ 	.word	0x00000020


	//----- nvinfo : EIATTR_FRAME_SIZE
	.align		4
.L_75:
        /*00e4*/ 	.byte	0x04, 0x11
        /*00e6*/ 	.short	(.L_77 - .L_76)
	.align		4
.L_76:
        /*00e8*/ 	.word	index@(_ZN2at6native29vectorized_elementwise_kernelILi2ENS0_13BUnaryFunctorIdddZZZNS0_20copysign_kernel_cudaERNS_18TensorIteratorBaseEENKUlvE_clEvENKUlvE_clEvEUlddE_EESt5arrayIPcLm2EEEEviT0_T1_)
        /*00ec*/ 	.word	0x00000000


	//----- nvinfo : EIATTR_REGCOUNT
	.align		4
.L_77:
        /*00f0*/ 	.byte	0x04, 0x2f
        /*00f2*/ 	.short	(.L_79 - .L_78)
	.align		4
.L_78:
        /*00f4*/ 	.word	index@(_ZN2at6native27unrolled_elementwise_kernelINS0_13BUnaryFunctorIdddZZZNS0_20copysign_kernel_cudaERNS_18TensorIteratorBaseEENKUlvE_clEvENKUlvE_clEvEUlddE_EESt5arrayIPcLm2EELi4E23TrivialOffsetCalculatorILi1EjESD_NS0_6memory15LoadWithoutCastENSE_16StoreWithoutCastEEEviT_T0_T2_T3_T4_T5_)
        /*00f8*/ 	.word	0x00000018


	//----- nvinfo : EIATTR_FRAME_SIZE
	.align		4
.L_79:
        /*00fc*/ 	.byte	0x04, 0x11
        /*00fe*/ 	.short	(.L_81 - .L_80)
	.align		4
.L_80:
        /*0100*/ 	.word	index@(_ZN2at6native27unrolled_elementwise_kernelINS0_13BUnaryFunctorIdddZZZNS0_20copysign_kernel_cudaERNS_18TensorIteratorBaseEENKUlvE_clEvENKUlvE_clEvEUlddE_EESt5arrayIPcLm2EELi4E23TrivialOffsetCalculatorILi1EjESD_NS0_6memory15LoadWithoutCastENSE_16StoreWithoutCastEEEviT_T0_T2_T3_T4_T5_)
        /*0104*/ 	.word	0x00000000


	//----- nvinfo : EIATTR_REGCOUNT
	.align		4
.L_81:
        /*0108*/ 	.byte	0x04, 0x2f
        /*010a*/ 	.short	(.L_83 - .L_82)
	.align		4
.L_82:
        /*010c*/ 	.word	index@(_ZN2at6native18elementwise_kernelILi128ELi2EZNS0_22gpu_kernel_impl_nocastINS0_13BUnaryFunctorIdddZZZNS0_20copysign_kernel_cudaERNS_18TensorIteratorBaseEENKUlvE_clEvENKUlvE_clEvEUlddE_EEEEvS5_RKT_EUliE_EEviT1_)
        /*0110*/ 	.word	0x0000000c


	//----- nvinfo : EIATTR_FRAME_SIZE
	.align		4
.L_83:
        /*0114*/ 	.byte	0x04, 0x11
        /*0116*/ 	.short	(.L_85 - .L_84)
	.align		4
.L_84:
        /*0118*/ 	.word	index@(_ZN2at6native18elementwise_kernelILi128ELi2EZNS0_22gpu_kernel_impl_nocastINS0_13BUnaryFunctorIdddZZZNS0_20copysign_kernel_cudaERNS_18TensorIteratorBaseEENKUlvE_clEvENKUlvE_clEvEUlddE_EEEEvS5_RKT_EUliE_EEviT1_)
        /*011c*/ 	.word	0x00000000


	//----- nvinfo : EIATTR_REGCOUNT
	.align		4
.L_85:
        /*0120*/ 	.byte	0x04, 0x2f
        /*0122*/ 	.short	(.L_87 - .L_86)
	.align		4
.L_86:
        /*0124*/ 	.word	index@(_ZN2at6native27unrolled_elementwise_kernelINS0_13BUnaryFunctorIdddZZZNS0_20copysign_kernel_cudaERNS_18TensorIteratorBaseEENKUlvE_clEvENKUlvE_clEvEUlddE_EESt5arrayIPcLm2EELi4E23TrivialOffsetCalculatorILi1EjESD_NS0_6memory12LoadWithCastILi1EEENSE_13StoreWithCastILi1EEEEEviT_T0_T2_T3_T4_T5_)
        /*0128*/ 	.word	0x00000022


	//----- nvinfo : EIATTR_FRAME_SIZE
	.align		4
.L_87:
        /*012c*/ 	.byte	0x04, 0x11
        /*012e*/ 	.short	(.L_89 - .L_88)
	.align		4
.L_88:
        /*0130*/ 	.word	index@(_ZN2at6native27unrolled_elementwise_kernelINS0_13BUnaryFunctorIdddZZZNS0_20copysign_kernel_cudaERNS_18TensorIteratorBaseEENKUlvE_clEvENKUlvE_clEvEUlddE_EESt5arrayIPcLm2EELi4E23TrivialOffsetCalculatorILi1EjESD_NS0_6memory12LoadWithCastILi1EEENSE_13StoreWithCastILi1EEEEEviT_T0_T2_T3_T4_T5_)
        /*0134*/ 	.word	0x00000000


	//----- nvinfo : EIATTR_REGCOUNT
	.align		4
.L_89:
        /*0138*/ 	.byte	0x04, 0x2f
        /*013a*/ 	.short	(.L_91 - .L_90)
	.align		4
.L_90:
        /*013c*/ 	.word	index@(_ZN2at6native18elementwise_kernelILi128ELi4EZNS0_15gpu_kernel_implINS0_13BUnaryFunctorIdddZZZNS0_20copysign_kernel_cudaERNS_18TensorIteratorBaseEENKUlvE_clEvENKUlvE_clEvEUlddE_EEEEvS5_RKT_EUliE_EEviT1_)
        /*0140*/ 	.word	0x0000001a


	//----- nvinfo : EIATTR_FRAME_SIZE
	.align		4
.L_91:
        /*0144*/ 	.byte	0x04, 0x11
        /*0146*/ 	.short	(.L_93 - .L_92)
	.align		4
.L_92:
        /*0148*/ 	.word	index@(_ZN2at6native18elementwise_kernelILi128ELi4EZNS0_15gpu_kernel_implINS0_13BUnaryFunctorIdddZZZNS0_20copysign_kernel_cudaERNS_18TensorIteratorBaseEENKUlvE_clEvENKUlvE_clEvEUlddE_EEEEvS5_RKT_EUliE_EEviT1_)
        /*014c*/ 	.word	0x00000000


	//----- nvinfo : EIATTR_REGCOUNT
	.align		4
.L_93:
        /*0150*/ 	.byte	0x04, 0x2f
        /*0152*/ 	.short	(.L_95 - .L_94)
	.align		4
.L_94:
        /*0154*/ 	.word	index@(_ZN2at6native29vectorized_elementwise_kernelILi8ENS0_13BinaryFunctorIdddZZZNS0_20copysign_kernel_cudaERNS_18TensorIteratorBaseEENKUlvE_clEvENKUlvE_clEvEUlddE_EESt5arrayIPcLm3EEEEviT0_T1_)
        /*0158*/ 	.word	0x00000004


	//----- nvinfo : EIATTR_FRAME_SIZE
	.align		4
.L_95:
        /*015c*/ 	.byte	0x04, 0x11
        /*015e*/ 	.short	(.L_97 - .L_96)
	.align		4
.L_96:
        /*0160*/ 	.word	index@(_ZN2at6native29vectorized_elementwise_kernelILi8ENS0_13BinaryFunctorIdddZZZNS0_20copysign_kernel_cudaERNS_18TensorIteratorBaseEENKUlvE_clEvENKUlvE_clEvEUlddE_EESt5arrayIPcLm3EEEEviT0_T1_)
        /*0164*/ 	.word	0x00000000


	//----- nvinfo : EIATTR_REGCOUNT
	.align		4
.L_97:
        /*0168*/ 	.byte	0x04, 0x2f
        /*016a*/ 	.short	(.L_99 - .L_98)
	.align		4
.L_98:
        /*016c*/ 	.word	index@(_ZN2at6native29vectorized_elementwise_kernelILi4ENS0_13BinaryFunctorIdddZZZNS0_20copysign_kernel_cudaERNS_18TensorIteratorBaseEENKUlvE_clEvENKUlvE_clEvEUlddE_EESt5arrayIPcLm3EEEEviT0_T1_)
        /*0170*/ 	.word	0x00000020


	//----- nvinfo : EIATTR_FRAME_SIZE
	.align		4
.L_99:
        /*0174*/ 	.byte	0x04, 0x11
        /*0176*/ 	.short	(.L_101 - .L_100)
	.align		4
.L_100:
        /*0178*/ 	.word	index@(_ZN2at6native29vectorized_elementwise_kernelILi4ENS0_13BinaryFunctorIdddZZZNS0_20copysign_kernel_cudaERNS_18TensorIteratorBaseEENKUlvE_clEvENKUlvE_clEvEUlddE_EESt5arrayIPcLm3EEEEviT0_T1_)
        /*017c*/ 	.word	0x00000000


	//----- nvinfo : EIATTR_REGCOUNT
	.align		4
.L_101:
        /*0180*/ 	.byte	0x04, 0x2f
        /*0182*/ 	.short	(.L_103 - .L_102)
	.align		4
.L_102:
        /*0184*/ 	.word	index@(_ZN2at6native29vectorized_elementwise_kernelILi2ENS0_13BinaryFunctorIdddZZZNS0_20copysign_kernel_cudaERNS_18TensorIteratorBaseEENKUlvE_clEvENKUlvE_clEvEUlddE_EESt5arrayIPcLm3EEEEviT0_T1_)
        /*0188*/ 	.word	0x00000020


	//----- nvinfo : EIATTR_FRAME_SIZE
	.align		4
.L_103:
        /*018c*/ 	.byte	0x04, 0x11
        /*018e*/ 	.short	(.L_105 - .L_104)
	.align		4
.L_104:
        /*0190*/ 	.word	index@(_ZN2at6native29vectorized_elementwise_kernelILi2ENS0_13BinaryFunctorIdddZZZNS0_20copysign_kernel_cudaERNS_18TensorIteratorBaseEENKUlvE_clEvENKUlvE_clEvEUlddE_EESt5arrayIPcLm3EEEEviT0_T1_)
        /*0194*/ 	.word	0x00000000


	//----- nvinfo : EIATTR_REGCOUNT
	.align		4
.L_105:
        /*0198*/ 	.byte	0x04, 0x2f
        /*019a*/ 	.short	(.L_107 - .L_106)
	.align		4
.L_106:
        /*019c*/ 	.word	index@(_ZN2at6native27unrolled_elementwise_kernelINS0_13BinaryFunctorIdddZZZNS0_20copysign_kernel_cudaERNS_18TensorIteratorBaseEENKUlvE_clEvENKUlvE_clEvEUlddE_EESt5arrayIPcLm3EELi4E23TrivialOffsetCalculatorILi2EjESC_ILi1EjENS0_6memory15LoadWithoutCastENSF_16StoreWithoutCastEEEviT_T0_T2_T3_T4_T5_)
        /*01a0*/ 	.word	0x00000020


	//----- nvinfo : EIATTR_FRAME_SIZE
	.align		4
.L_107:
        /*01a4*/ 	.byte	0x04, 0x11
        /*01a6*/ 	.short	(.L_109 - .L_108)
	.align		4
.L_108:
        /*01a8*/ 	.word	index@(_ZN2at6native27unrolled_elementwise_kernelINS0_13BinaryFunctorIdddZZZNS0_20copysign_kernel_cudaERNS_18TensorIteratorBaseEENKUlvE_clEvENKUlvE_clEvEUlddE_EESt5arrayIPcLm3EELi4E23TrivialOffsetCalculatorILi2EjESC_ILi1EjENS0_6memory15LoadWithoutCastENSF_16StoreWithoutCastEEEviT_T0_T2_T3_T4_T5_)
        /*01ac*/ 	.word	0x00000000


	//----- nvinfo : EIATTR_REGCOUNT
	.align		4
.L_109:
        /*01b0*/ 	.byte	0x04, 0x2f
        /*01b2*/ 	.short	(.L_111 - .L_110)
	.align		4
.L_110:
        /*01b4*/ 	.word	index@(_ZN2at6native18elementwise_kernelILi128ELi2EZNS0_22gpu_kernel_impl_nocastINS0_13BinaryFunctorIdddZZZNS0_20copysign_kernel_cudaERNS_18TensorIteratorBaseEENKUlvE_clEvENKUlvE_clEvEUlddE_EEEEvS5_RKT_EUliE_EEviT1_)
        /*01b8*/ 	.word	0x0000000e


	//----- nvinfo : EIATTR_FRAME_SIZE
	.align		4
.L_111:
        /*01bc*/ 	.byte	0x04, 0x11
        /*01be*/ 	.short	(.L_113 - .L_112)
	.align		4
.L_112:
        /*01c0*/ 	.word	index@(_ZN2at6native18elementwise_kernelILi128ELi2EZNS0_22gpu_kernel_impl_nocastINS0_13BinaryFunctorIdddZZZNS0_20copysign_kernel_cudaERNS_18TensorIteratorBaseEENKUlvE_clEvENKUlvE_clEvEUlddE_EEEEvS5_RKT_EUliE_EEviT1_)
        /*01c4*/ 	.word	0x00000000


	//----- nvinfo : EIATTR_REGCOUNT
	.align		4
.L_113:
        /*01c8*/ 	.byte	0x04, 0x2f
        /*01ca*/ 	.short	(.L_115 - .L_114)
	.align		4
.L_114:
        /*01cc*/ 	.word	index@(_ZN2at6native27unrolled_elementwise_kernelINS0_13BinaryFunctorIdddZZZNS0_20copysign_kernel_cudaERNS_18TensorIteratorBaseEENKUlvE_clEvENKUlvE_clEvEUlddE_EESt5arrayIPcLm3EELi4E23TrivialOffsetCalculatorILi2EjESC_ILi1EjENS0_6memory12LoadWithCastILi2EEENSF_13StoreWithCastILi1EEEEEviT_T0_T2_T3_T4_T5_)
        /*01d0*/ 	.word	0x00000028


	//----- nvinfo : EIATTR_FRAME_SIZE
	.align		4
.L_115:
        /*01d4*/ 	.byte	0x04, 0x11
        /*01d6*/ 	.short	(.L_117 - .L_116)
	.align		4
.L_116:
        /*01d8*/ 	.word	index@(_ZN2at6native27unrolled_elementwise_kernelINS0_13BinaryFunctorIdddZZZNS0_20copysign_kernel_cudaERNS_18TensorIteratorBaseEENKUlvE_clEvENKUlvE_clEvEUlddE_EESt5arrayIPcLm3EELi4E23TrivialOffsetCalculatorILi2EjESC_ILi1EjENS0_6memory12LoadWithCastILi2EEENSF_13StoreWithCastILi1EEEEEviT_T0_T2_T3_T4_T5_)
        /*01dc*/ 	.word	0x00000000


	//----- nvinfo : EIATTR_REGCOUNT
	.align		4
.L_117:
        /*01e0*/ 	.byte	0x04, 0x2f
        /*01e2*/ 	.short	(.L_119 - .L_118)
	.align		4
.L_118:
        /*01e4*/ 	.word	index@(_ZN2at6native18elementwise_kernelILi128ELi4EZNS0_15gpu_kernel_implINS0_13BinaryFunctorIdddZZZNS0_20copysign_kernel_cudaERNS_18TensorIteratorBaseEENKUlvE_clEvENKUlvE_clEvEUlddE_EEEEvS5_RKT_EUliE_EEviT1_)
        /*01e8*/ 	.word	0x0000001c


	//----- nvinfo : EIATTR_FRAME_SIZE
	.align		4
.L_119:
        /*01ec*/ 	.byte	0x04, 0x11
        /*01ee*/ 	.short	(.L_121 - .L_120)
	.align		4
.L_120:
        /*01f0*/ 	.word	index@(_ZN2at6native18elementwise_kernelILi128ELi4EZNS0_15gpu_kernel_implINS0_13BinaryFunctorIdddZZZNS0_20copysign_kernel_cudaERNS_18TensorIteratorBaseEENKUlvE_clEvENKUlvE_clEvEUlddE_EEEEvS5_RKT_EUliE_EEviT1_)
        /*01f4*/ 	.word	0x00000000


	//----- nvinfo : EIATTR_REGCOUNT
	.align		4
.L_121:
        /*01f8*/ 	.byte	0x04, 0x2f
        /*01fa*/ 	.short	(.L_123 - .L_122)
	.align		4
.L_122:
        /*01fc*/ 	.word	index@(_ZN2at6native29vectorized_elementwise_kernelILi8ENS0_13AUnaryFunctorIfffZZZNS0_20copysign_kernel_cudaERNS_18TensorIteratorBaseEENKUlvE_clEvENKUlvE0_clEvEUlffE_EESt5arrayIPcLm2EEEEviT0_T1_)
        /*0200*/ 	.word	0x00000004


	//----- nvinfo : EIATTR_FRAME_SIZE
	.align		4
.L_123:
        /*0204*/ 	.byte	0x04, 0x11
        /*0206*/ 	.short	(.L_125 - .L_124)
	.align		4
.L_124:
        /*0208*/ 	.word	index@(_ZN2at6native29vectorized_elementwise_kernelILi8ENS0_13AUnaryFunctorIfffZZZNS0_20copysign_kernel_cudaERNS_18TensorIteratorBaseEENKUlvE_clEvENKUlvE0_clEvEUlffE_EESt5arrayIPcLm2EEEEviT0_T1_)
        /*020c*/ 	.word	0x00000000


	//----- nvinfo : EIATTR_REGCOUNT
	.align		4
.L_125:
        /*0210*/ 	.byte	0x04, 0x2f
        /*0212*/ 	.short	(.L_127 - .L_126)
	.align		4
.L_126:
        /*0214*/ 	.word	index@(_ZN2at6native29vectorized_elementwise_kernelILi4ENS0_13AUnaryFunctorIfffZZZNS0_20copysign_kernel_cudaERNS_18TensorIteratorBaseEENKUlvE_clEvENKUlvE0_clEvEUlffE_EESt5arrayIPcLm2EEEEviT0_T1_)
        /*0218*/ 	.word	0x0000001f


	//----- nvinfo : EIATTR_FRAME_SIZE
	.align		4
.L_127:
        /*021c*/ 	.byte	0x04, 0x11
        /*021e*/ 	.short	(.L_129 - .L_128)
	.align		4
.L_128:
        /*0220*/ 	.word	index@(_ZN2at6native29vectorized_elementwise_kernelILi4ENS0_13AUnaryFunctorIfffZZZNS0_20copysign_kernel_cudaERNS_18TensorIteratorBaseEENKUlvE_clEvENKUlvE0_clEvEUlffE_EESt5arrayIPcLm2EEEEviT0_T1_)
        /*0224*/ 	.word	0x00000000


	//----- nvinfo : EIATTR_REGCOUNT
	.align		4
.L_129:
        /*0228*/ 	.byte	0x04, 0x2f
        /*022a*/ 	.short	(.L_131 - .L_130)
	.align		4
.L_130:
        /*022c*/ 	.word	index@(_ZN2at6native29vectorized_elementwise_kernelILi2ENS0_13AUnaryFunctorIfffZZZNS0_20copysign_kernel_cudaERNS_18TensorIteratorBaseEENKUlvE_clEvENKUlvE0_clEvEUlffE_EESt5arrayIPcLm2EEEEviT0_T1_)
        /*0230*/ 	.word	0x0000001f


	//----- nvinfo : EIATTR_FRAME_SIZE
	.align		4
.L_131:
        /*0234*/ 	.byte	0x04, 0x11
        /*0236*/ 	.short	(.L_133 - .L_132)
	.align		4
.L_132:
        /*0238*/ 	.word	index@(_ZN2at6native29vectorized_elementwise_kernelILi2ENS0_13AUnaryFunctorIfffZZZNS0_20copysign_kernel_cudaERNS_18TensorIteratorBaseEENKUlvE_clEvENKUlvE0_clEvEUlffE_EESt5arrayIPcLm2EEEEviT0_T1_)
        /*023c*/ 	.word	0x00000000


	//----- nvinfo : EIATTR_REGCOUNT
	.align		4
.L_133:
        /*0240*/ 	.byte	0x04, 0x2f
        /*0242*/ 	.short	(.L_135 - .L_134)
	.align		4
.L_134:
        /*0244*/ 	.word	index@(_ZN2at6native27unrolled_elementwise_kernelINS0_13AUnaryFunctorIfffZZZNS0_20copysign_kernel_cudaERNS_18TensorIteratorBaseEENKUlvE_clEvENKUlvE0_clEvEUlffE_EESt5arrayIPcLm2EELi4E23TrivialOffsetCalculatorILi1EjESD_NS0_6memory15LoadWithoutCastENSE_16StoreWithoutCastEEEviT_T0_T2_T3_T4_T5_)
        /*0248*/ 	.word	0x00000012


	//----- nvinfo : EIATTR_FRAME_SIZE
	.align		4
.L_135:
        /*024c*/ 	.byte	0x04, 0x11
        /*024e*/ 	.short	(.L_137 - .L_136)
	.align		4
.L_136:
        /*0250*/ 	.word	index@(_ZN2at6native27unrolled_elementwise_kernelINS0_13AUnaryFunctorIfffZZZNS0_20copysign_kernel_cudaERNS_18TensorIteratorBaseEENKUlvE_clEvENKUlvE0_clEvEUlffE_EESt5arrayIPcLm2EELi4E23TrivialOffsetCalculatorILi1EjESD_NS0_6memory15LoadWithoutCastENSE_16StoreWithoutCastEEEviT_T0_T2_T3_T4_T5_)
        /*0254*/ 	.word	0x00000000


	//----- nvinfo : EIATTR_REGCOUNT
	.align		4
.L_137:
        /*0258*/ 	.byte	0x04, 0x2f
        /*025a*/ 	.short	(.L_139 - .L_138)
	.align		4
.L_138:
        /*025c*/ 	.word	index@(_ZN2at6native18elementwise_kernelILi128ELi2EZNS0_22gpu_kernel_impl_nocastINS0_13AUnaryFunctorIfffZZZNS0_20copysign_kernel_cudaERNS_18TensorIteratorBaseEENKUlvE_clEvENKUlvE0_clEvEUlffE_EEEEvS5_RKT_EUliE_EEviT1_)
        /*0260*/ 	.word	0x0000000c


	//----- nvinfo : EIATTR_FRAME_SIZE
	.align		4
.L_139:
        /*0264*/ 	.byte	0x04, 0x11
        /*0266*/ 	.short	(.L_141 - .L_140)
	.align		4
.L_140:
        /*0268*/ 	.word	index@(_ZN2at6native18elementwise_kernelILi128ELi2EZNS0_22gpu_kernel_impl_nocastINS0_13AUnaryFunctorIfffZZZNS0_20copysign_kernel_cudaERNS_18TensorIteratorBaseEENKUlvE_clEvENKUlvE0_clEvEUlffE_EEEEvS5_RKT_EUliE_EEviT1_)
        /*026c*/ 	.word	0x00000000


	//----- nvinfo : EIATTR_REGCOUNT
	.align		4
.L_141:
        /*0270*/ 	.byte	0x04, 0x2f
        /*0272*/ 	.short	(.L_143 - .L_142)
	.align		4
.L_142:
        /*0274*/ 	.word	index@(_ZN2at6native27unrolled_elementwise_kernelINS0_13AUnaryFunctorIfffZZZNS0_20copysign_kernel_cudaERNS_18TensorIteratorBaseEENKUlvE_clEvENKUlvE0_clEvEUlffE_EESt5arrayIPcLm2EELi4E23TrivialOffsetCalculatorILi1EjESD_NS0_6memory12LoadWithCastILi1EEENSE_13StoreWithCastILi1EEEEEviT_T0_T2_T3_T4_T5_)
        /*0278*/ 	.word	0x0000001c


	//----- nvinfo : EIATTR_FRAME_SIZE
	.align		4
.L_143:
        /*027c*/ 	.byte	0x04, 0x11
        /*027e*/ 	.short	(.L_145 - .L_144)
	.align		4
.L_144:
        /*0280*/ 	.word	index@(_ZN2at6native27unrolled_elementwise_kernelINS0_13AUnaryFunctorIfffZZZNS0_20copysign_kernel_cudaERNS_18TensorIteratorBaseEENKUlvE_clEvENKUlvE0_clEvEUlffE_EESt5arrayIPcLm2EELi4E23TrivialOffsetCalculatorILi1EjESD_NS0_6memory12LoadWithCastILi1EEENSE_13StoreWithCastILi1EEEEEviT_T0_T2_T3_T4_T5_)
        /*0284*/ 	.word	0x00000000


	//----- nvinfo : EIATTR_REGCOUNT
	.align		4
.L_145:
        /*0288*/ 	.byte	0x04, 0x2f
        /*028a*/ 	.short	(.L_147 - .L_146)
	.align		4
.L_146:
        /*028c*/ 	.word	index@(_ZN2at6native18elementwise_kernelILi128ELi4EZNS0_15gpu_kernel_implINS0_13AUnaryFunctorIfffZZZNS0_20copysign_kernel_cudaERNS_18TensorIteratorBaseEENKUlvE_clEvENKUlvE0_clEvEUlffE_EEEEvS5_RKT_EUliE_EEviT1_)
        /*0290*/ 	.word	0x0000001a


	//----- nvinfo : EIATTR_FRAME_SIZE
	.align		4
.L_147:
        /*0294*/ 	.byte	0x04, 0x11
        /*0296*/ 	.short	(.L_149 - .L_148)
	.align		4
.L_148:
        /*0298*/ 	.word	index@(_ZN2at6native18elementwise_kernelILi128ELi4EZNS0_15gpu_kernel_implINS0_13AUnaryFunctorIfffZZZNS0_20copysign_kernel_cudaERNS_18TensorIteratorBaseEENKUlvE_clEvENKUlvE0_clEvEUlffE_EEEEvS5_RKT_EUliE_EEviT1_)
        /*029c*/ 	.word	0x00000000


	//----- nvinfo : EIATTR_REGCOUNT
	.align		4
.L_149:
        /*02a0*/ 	.byte	0x04, 0x2f
        /*02a2*/ 	.short	(.L_151 - .L_150)
	.align		4
.L_150:
        /*02a4*/ 	.word	index@(_ZN2at6native29vectorized_elementwise_kernelILi8ENS0_13BUnaryFunctorIfffZZZNS0_20copysign_kernel_cudaERNS_18TensorIteratorBaseEENKUlvE_clEvENKUlvE0_clEvEUlffE_EESt5arrayIPcLm2EEEEviT0_T1_)
        /*02a8*/ 	.word	0x00000004


	//----- nvinfo : EIATTR_FRAME_SIZE
	.align		4
.L_151:
        /*02ac*/ 	.byte	0x04, 0x11
        /*02ae*/ 	.short	(.L_153 - .L_152)
	.align		4
.L_152:
        /*02b0*/ 	.word	index@(_ZN2at6native29vectorized_elementwise_kernelILi8ENS0_13BUnaryFunctorIfffZZZNS0_20copysign_kernel_cudaERNS_18TensorIteratorBaseEENKUlvE_clEvENKUlvE0_clEvEUlffE_EESt5arrayIPcLm2EEEEviT0_T1_)
        /*02b4*/ 	.word	0x00000000


	//----- nvinfo : EIATTR_REGCOUNT
	.align		4
.L_153:
        /*02b8*/ 	.byte	0x04, 0x2f
        /*02ba*/ 	.short	(.L_155 - .L_154)
	.align		4
.L_154:
        /*02bc*/ 	.word	index@(_ZN2at6native29vectorized_elementwise_kernelILi4ENS0_13BUnaryFunctorIfffZZZNS0_20copysign_kernel_cudaERNS_18TensorIteratorBaseEENKUlvE_clEvENKUlvE0_clEvEUlffE_EESt5arrayIPcLm2EEEEviT0_T1_)
        /*02c0*/ 	.word	0x0000001f


	//----- nvinfo : EIATTR_FRAME_SIZE
	.align		4
.L_155:
        /*02c4*/ 	.byte	0x04, 0x11
        /*02c6*/ 	.short	(.L_157 - .L_156)
	.align		4
.L_156:
        /*02c8*/ 	.word	index@(_ZN2at6native29vectorized_elementwise_kernelILi4ENS0_13BUnaryFunctorIfffZZZNS0_20copysign_kernel_cudaERNS_18TensorIteratorBaseEENKUlvE_clEvENKUlvE0_clEvEUlffE_EESt5arrayIPcLm2EEEEviT0_T1_)
        /*02cc*/ 	.word	0x00000000


	//----- nvinfo : EIATTR_REGCOUNT
	.align		4
.L_157:
        /*02d0*/ 	.byte	0x04, 0x2f
        /*02d2*/ 	.short	(.L_159 - .L_158)
	.align		4
.L_158:
        /*02d4*/ 	.word	index@(_ZN2at6native29vectorized_elementwise_kernelILi2ENS0_13BUnaryFunctorIfffZZZNS0_20copysign_kernel_cudaERNS_18TensorIteratorBaseEENKUlvE_clEvENKUlvE0_clEvEUlffE_EESt5arrayIPcLm2EEEEviT0_T1_)
        /*02d8*/ 	.word	0x0000001f


	//----- nvinfo : EIATTR_FRAME_SIZE
	.align		4
.L_159:
        /*02dc*/ 	.byte	0x04, 0x11
        /*02de*/ 	.short	(.L_161 - .L_160)
	.align		4
.L_160:
        /*02e0*/ 	.word	index@(_ZN2at6native29vectorized_elementwise_kernelILi2ENS0_13BUnaryFunctorIfffZZZNS0_20copysign_kernel_cudaERNS_18TensorIteratorBaseEENKUlvE_clEvENKUlvE0_clEvEUlffE_EESt5arrayIPcLm2EEEEviT0_T1_)
        /*02e4*/ 	.word	0x00000000


	//----- nvinfo : EIATTR_REGCOUNT
	.align		4
.L_161:
        /*02e8*/ 	.byte	0x04, 0x2f
        /*02ea*/ 	.short	(.L_163 - .L_162)
	.align		4
.L_162:
        /*02ec*/ 	.word	index@(_ZN2at6native27unrolled_elementwise_kernelINS0_13BUnaryFunctorIfffZZZNS0_20copysign_kernel_cudaERNS_18TensorIteratorBaseEENKUlvE_clEvENKUlvE0_clEvEUlffE_EESt5arrayIPcLm2EELi4E23TrivialOffsetCalculatorILi1EjESD_NS0_6memory15LoadWithoutCastENSE_16StoreWithoutCastEEEviT_T0_T2_T3_T4_T5_)
        /*02f0*/ 	.word	0x00000012


	//----- nvinfo : EIATTR_FRAME_SIZE
	.align		4
.L_163:
        /*02f4*/ 	.byte	0x04, 0x11
        /*02f6*/ 	.short	(.L_165 - .L_164)
	.align		4
.L_164:
        /*02f8*/ 	.word	index@(_ZN2at6native27unrolled_elementwise_kernelINS0_13BUnaryFunctorIfffZZZNS0_20copysign_kernel_cudaERNS_18TensorIteratorBaseEENKUlvE_clEvENKUlvE0_clEvEUlffE_EESt5arrayIPcLm2EELi4E23TrivialOffsetCalculatorILi1EjESD_NS0_6memory15LoadWithoutCastENSE_16StoreWithoutCastEEEviT_T0_T2_T3_T4_T5_)
        /*02fc*/ 	.word	0x00000000


	//----- nvinfo : EIATTR_REGCOUNT
	.align		4
.L_165:
        /*0300*/ 	.byte	0x04, 0x2f
        /*0302*/ 	.short	(.L_167 - .L_166)
	.align		4
.L_166:
        /*0304*/ 	.word	index@(_ZN2at6native18elementwise_kernelILi128ELi2EZNS0_22gpu_kernel_impl_nocastINS0_13BUnaryFunctorIfffZZZNS0_20copysign_kernel_cudaERNS_18TensorIteratorBaseEENKUlvE_clEvENKUlvE0_clEvEUlffE_EEEEvS5_RKT_EUliE_EEviT1_)
        /*0308*/ 	.word	0x0000000c


	//----- nvinfo : EIATTR_FRAME_SIZE
	.align		4
.L_167:
        /*030c*/ 	.byte	0x04, 0x11
        /*030e*/ 	.short	(.L_169 - .L_168)
	.align		4
.L_168:
        /*0310*/ 	.word	index@(_ZN2at6native18elementwise_kernelILi128ELi2EZNS0_22gpu_kernel_impl_nocastINS0_13BUnaryFunctorIfffZZZNS0_20copysign_kernel_cudaERNS_18TensorIteratorBaseEENKUlvE_clEvENKUlvE0_clEvEUlffE_EEEEvS5_RKT_EUliE_EEviT1_)
        /*0314*/ 	.word	0x00000000


	//----- nvinfo : EIATTR_REGCOUNT
	.align		4
.L_169:
        /*0318*/ 	.byte	0x04, 0x2f
        /*031a*/ 	.short	(.L_171 - .L_170)
	.align		4
.L_170:
        /*031c*/ 	.word	index@(_ZN2at6native27unrolled_elementwise_kernelINS0_13BUnaryFunctorIfffZZZNS0_20copysign_kernel_cudaERNS_18TensorIteratorBaseEENKUlvE_clEvENKUlvE0_clEvEUlffE_EESt5arrayIPcLm2EELi4E23TrivialOffsetCalculatorILi1EjESD_NS0_6memory12LoadWithCastILi1EEENSE_13StoreWithCastILi1EEEEEviT_T0_T2_T3_T4_T5_)
        /*0320*/ 	.word	0x0000001c


	//----- nvinfo : EIATTR_FRAME_SIZE
	.align		4
.L_171:
        /*0324*/ 	.byte	0x04, 0x11
        /*0326*/ 	.short	(.L_173 - .L_172)
	.align		4
.L_172:
        /*0328*/ 	.word	index@(_ZN2at6native27unrolled_elementwise_kernelINS0_13BUnaryFunctorIfffZZZNS0_20copysign_kernel_cudaERNS_18TensorIteratorBaseEENKUlvE_clEvENKUlvE0_clEvEUlffE_EESt5arrayIPcLm2EELi4E23TrivialOffsetCalculatorILi1EjESD_NS0_6memory12LoadWithCastILi1EEENSE_13StoreWithCastILi1EEEEEviT_T0_T2_T3_T4_T5_)
        /*032c*/ 	.word	0x00000000


	//----- nvinfo : EIATTR_REGCOUNT
	.align		4
.L_173:
        /*0330*/ 	.byte	0x04, 0x2f
        /*0332*/ 	.short	(.L_175 - .L_174)
	.align		4
.L_174:
        /*0334*/ 	.word	index@(_ZN2at6native18elementwise_kernelILi128ELi4EZNS0_15gpu_kernel_implINS0_13BUnaryFunctorIfffZZZNS0_20copysign_kernel_cudaERNS_18TensorIteratorBaseEENKUlvE_clEvENKUlvE0_clEvEUlffE_EEEEvS5_RKT_EUliE_EEviT1_)
        /*0338*/ 	.word	0x0000001a


	//----- nvinfo : EIATTR_FRAME_SIZE
	.align		4
.L_175:
        /*033c*/ 	.byte	0x04, 0x11
        /*033e*/ 	.short	(.L_177 - .L_176)
	.align		4
.L_176:
        /*0340*/ 	.word	index@(_ZN2at6native18elementwise_kernelILi128ELi4EZNS0_15gpu_kernel_implINS0_13BUnaryFunctorIfffZZZNS0_20copysign_kernel_cudaERNS_18TensorIteratorBaseEENKUlvE_clEvENKUlvE0_clEvEUlffE_EEEEvS5_RKT_EUliE_EEviT1_)
        /*0344*/ 	.word	0x00000000


	//----- nvinfo : EIATTR_REGCOUNT
	.align		4
.L_177:
        /*0348*/ 	.byte	0x04, 0x2f
        /*034a*/ 	.short	(.L_179 - .L_178)
	.align		4
.L_178:
        /*034c*/ 	.word	index@(_ZN2at6native29vectorized_elementwise_kernelILi8ENS0_13BinaryFunctorIfffZZZNS0_20copysign_kernel_cudaERNS_18TensorIteratorBaseEENKUlvE_clEvENKUlvE0_clEvEUlffE_EESt5arrayIPcLm3EEEEviT0_T1_)
        /*0350*/ 	.word	0x00000004


	//----- nvinfo : EIATTR_FRAME_SIZE
	.align		4
.L_179:
        /*0354*/ 	.byte	0x04, 0x11
        /*0356*/ 	.short	(.L_181 - .L_180)
	.align		4
.L_180:
        /*0358*/ 	.word	index@(_ZN2at6native29vectorized_elementwise_kernelILi8ENS0_13BinaryFunctorIfffZZZNS0_20copysign_kernel_cudaERNS_18TensorIteratorBaseEENKUlvE_clEvENKUlvE0_clEvEUlffE_EESt5arrayIPcLm3EEEEviT0_T1_)
        /*035c*/ 	.word	0x00000000


	//----- nvinfo : EIATTR_REGCOUNT
	.align		4
.L_181:
        /*0360*/ 	.byte	0x04, 0x2f
        /*0362*/ 	.short	(.L_183 - .L_182)
	.align		4
.L_182:
        /*0364*/ 	.word	index@(_ZN2at6native29vectorized_elementwise_kernelILi4ENS0_13BinaryFunctorIfffZZZNS0_20copysign_kernel_cudaERNS_18TensorIteratorBaseEENKUlvE_clEvENKUlvE0_clEvEUlffE_EESt5arrayIPcLm3EEEEviT0_T1_)
        /*0368*/ 	.word	0x00000020


	//----- nvinfo : EIATTR_FRAME_SIZE
	.align		4
.L_183:
        /*036c*/ 	.byte	0x04, 0x11
        /*036e*/ 	.short	(.L_185 - .L_184)
	.align		4
.L_184:
        /*0370*/ 	.word	index@(_ZN2at6native29vectorized_elementwise_kernelILi4ENS0_13BinaryFunctorIfffZZZNS0_20copysign_kernel_cudaERNS_18TensorIteratorBaseEENKUlvE_clEvENKUlvE0_clEvEUlffE_EESt5arrayIPcLm3EEEEviT0_T1_)
        /*0374*/ 	.word	0x00000000


	//----- nvinfo : EIATTR_REGCOUNT
	.align		4
.L_185:
        /*0378*/ 	.byte	0x04, 0x2f
        /*037a*/ 	.short	(.L_187 - .L_186)
	.align		4
.L_186:
        /*037c*/ 	.word	index@(_ZN2at6native29vectorized_elementwise_kernelILi2ENS0_13BinaryFunctorIfffZZZNS0_20copysign_kernel_cudaERNS_18TensorIteratorBaseEENKUlvE_clEvENKUlvE0_clEvEUlffE_EESt5arrayIPcLm3EEEEviT0_T1_)
        /*0380*/ 	.word	0x00000020


	//----- nvinfo : EIATTR_FRAME_SIZE
	.align		4
.L_187:
        /*0384*/ 	.byte	0x04, 0x11
        /*0386*/ 	.short	(.L_189 - .L_188)
	.align		4
.L_188:
        /*0388*/ 	.word	index@(_ZN2at6native29vectorized_elementwise_kernelILi2ENS0_13BinaryFunctorIfffZZZNS0_20copysign_kernel_cudaERNS_18TensorIteratorBaseEENKUlvE_clEvENKUlvE0_clEvEUlffE_EESt5arrayIPcLm3EEEEviT0_T1_)
        /*038c*/ 	.word	0x00000000


	//----- nvinfo : EIATTR_REGCOUNT
	.align		4
.L_189:
        /*0390*/ 	.byte	0x04, 0x2f
        /*0392*/ 	.short	(.L_191 - .L_190)
	.align		4
.L_190:
        /*0394*/ 	.word	index@(_ZN2at6native27unrolled_elementwise_kernelINS0_13BinaryFunctorIfffZZZNS0_20copysign_kernel_cudaERNS_18TensorIteratorBaseEENKUlvE_clEvENKUlvE0_clEvEUlffE_EESt5arrayIPcLm3EELi4E23TrivialOffsetCalculatorILi2EjESC_ILi1EjENS0_6memory15LoadWithoutCastENSF_16StoreWithoutCastEEEviT_T0_T2_T3_T4_T5_)
        /*0398*/ 	.word	0x0000001a


	//----- nvinfo : EIATTR_FRAME_SIZE
	.align		4
.L_191:
        /*039c*/ 	.byte	0x04, 0x11
        /*039e*/ 	.short	(.L_193 - .L_192)
	.align		4
.L_192:
        /*03a0*/ 	.word	index@(_ZN2at6native27unrolled_elementwise_kernelINS0_13BinaryFunctorIfffZZZNS0_20copysign_kernel_cudaERNS_18TensorIteratorBaseEENKUlvE_clEvENKUlvE0_clEvEUlffE_EESt5arrayIPcLm3EELi4E23TrivialOffsetCalculatorILi2EjESC_ILi1EjENS0_6memory15LoadWithoutCastENSF_16StoreWithoutCastEEEviT_T0_T2_T3_T4_T5_)
        /*03a4*/ 	.word	0x00000000


	//----- nvinfo : EIATTR_REGCOUNT
	.align		4
.L_193:
        /*03a8*/ 	.byte	0x04, 0x2f
        /*03aa*/ 	.short	(.L_195 - .L_194)
	.align		4
.L_194:
        /*03ac*/ 	.word	index@(_ZN2at6native18elementwise_kernelILi128ELi2EZNS0_22gpu_kernel_impl_nocastINS0_13BinaryFunctorIfffZZZNS0_20copysign_kernel_cudaERNS_18TensorIteratorBaseEENKUlvE_clEvENKUlvE0_clEvEUlffE_EEEEvS5_RKT_EUliE_EEviT1_)
        /*03b0*/ 	.word	0x0000000e


	//----- nvinfo : EIATTR_FRAME_SIZE
	.align		4
.L_195:
        /*03b4*/ 	.byte	0x04, 0x11
        /*03b6*/ 	.short	(.L_197 - .L_196)
	.align		4
.L_196:
        /*03b8*/ 	.word	index@(_ZN2at6native18elementwise_kernelILi128ELi2EZNS0_22gpu_kernel_impl_nocastINS0_13BinaryFunctorIfffZZZNS0_20copysign_kernel_cudaERNS_18TensorIteratorBaseEENKUlvE_clEvENKUlvE0_clEvEUlffE_EEEEvS5_RKT_EUliE_EEviT1_)
        /*03bc*/ 	.word	0x00000000


	//----- nvinfo : EIATTR_REGCOUNT
	.align		4
.L_197:
        /*03c0*/ 	.byte	0x04, 0x2f
        /*03c2*/ 	.short	(.L_199 - .L_198)
	.align		4
.L_198:
        /*03c4*/ 	.word	index@(_ZN2at6native27unrolled_elementwise_kernelINS0_13BinaryFunctorIfffZZZNS0_20copysign_kernel_cudaERNS_18TensorIteratorBaseEENKUlvE_clEvENKUlvE0_clEvEUlffE_EESt5arrayIPcLm3EELi4E23TrivialOffsetCalculatorILi2EjESC_ILi1EjENS0_6memory12LoadWithCastILi2EEENSF_13StoreWithCastILi1EEEEEviT_T0_T2_T3_T4_T5_)
        /*03c8*/ 	.word	0x00000020


	//----- nvinfo : EIATTR_FRAME_SIZE
	.align		4
.L_199:
        /*03cc*/ 	.byte	0x04, 0x11
        /*03ce*/ 	.short	(.L_201 - .L_200)
	.align		4
.L_200:
        /*03d0*/ 	.word	index@(_ZN2at6native27unrolled_elementwise_kernelINS0_13BinaryFunctorIfffZZZNS0_20copysign_kernel_cudaERNS_18TensorIteratorBaseEENKUlvE_clEvENKUlvE0_clEvEUlffE_EESt5arrayIPcLm3EELi4E23TrivialOffsetCalculatorILi2EjESC_ILi1EjENS0_6memory12LoadWithCastILi2EEENSF_13StoreWithCastILi1EEEEEviT_T0_T2_T3_T4_T5_)
        /*03d4*/ 	.word	0x00000000


	//----- nvinfo : EIATTR_REGCOUNT
	.align		4
.L_201:
        /*03d8*/ 	.byte	0x04, 0x2f
        /*03da*/ 	.short	(.L_203 - .L_202)
	.align		4
.L_202:
        /*03dc*/ 	.word	index@(_ZN2at6native18elementwise_kernelILi128ELi4EZNS0_15gpu_kernel_implINS0_13BinaryFunctorIfffZZZNS0_20copysign_kernel_cudaERNS_18TensorIteratorBaseEENKUlvE_clEvENKUlvE0_clEvEUlffE_EEEEvS5_RKT_EUliE_EEviT1_)
        /*03e0*/ 	.word	0x0000001a


	//----- nvinfo : EIATTR_FRAME_SIZE
	.align		4
.L_203:
        /*03e4*/ 	.byte	0x04, 0x11
        /*03e6*/ 	.short	(.L_205 - .L_204)
	.align		4
.L_204:
        /*03e8*/ 	.word	index@(_ZN2at6native18elementwise_kernelILi128ELi4EZNS0_15gpu_kernel_implINS0_13BinaryFunctorIfffZZZNS0_20copysign_kernel_cudaERNS_18TensorIteratorBaseEENKUlvE_clEvENKUlvE0_clEvEUlffE_EEEEvS5_RKT_EUliE_EEviT1_)
        /*03ec*/ 	.word	0x00000000


	//----- nvinfo : EIATTR_REGCOUNT
	.align		4
.L_205:
        /*03f0*/ 	.byte	0x04, 0x2f
        /*03f2*/ 	.short	(.L_207 - .L_206)
	.align		4
.L_206:
        /*03f4*/ 	.word	index@(_ZN2at6native29vectorized_elementwise_kernelILi8ENS0_13AUnaryFunctorIN3c108BFloat16ES4_S4_ZZZNS0_20copysign_kernel_cudaERNS_18TensorIteratorBaseEENKUlvE_clEvENKUlvE1_clEvEUlS4_S4_E_EESt5arrayIPcLm2EEEEviT0_T1_)
        /*03f8*/ 	.word	0x00000004


	//----- nvinfo : EIATTR_FRAME_SIZE
	.align		4
.L_207:
        /*03fc*/ 	.byte	0x04, 0x11
        /*03fe*/ 	.short	(.L_209 - .L_208)
	.align		4
.L_208:
        /*0400*/ 	.word	index@(_ZN2at6native29vectorized_elementwise_kernelILi8ENS0_13AUnaryFunctorIN3c108BFloat16ES4_S4_ZZZNS0_20copysign_kernel_cudaERNS_18TensorIteratorBaseEENKUlvE_clEvENKUlvE1_clEvEUlS4_S4_E_EESt5arrayIPcLm2EEEEviT0_T1_)
        /*0404*/ 	.word	0x00000000


	//----- nvinfo : EIATTR_REGCOUNT
	.align		4
.L_209:
        /*0408*/ 	.byte	0x04, 0x2f
        /*040a*/ 	.short	(.L_211 - .L_210)
	.align		4
.L_210:
        /*040c*/ 	.word	index@(_ZN2at6native29vectorized_elementwise_kernelILi4ENS0_13AUnaryFunctorIN3c108BFloat16ES4_S4_ZZZNS0_20copysign_kernel_cudaERNS_18TensorIteratorBaseEENKUlvE_clEvENKUlvE1_clEvEUlS4_S4_E_EESt5arrayIPcLm2EEEEviT0_T1_)
        /*0410*/ 	.word	0x0000001a


	//----- nvinfo : EIATTR_FRAME_SIZE
	.align		4
.L_211:
        /*0414*/ 	.byte	0x04, 0x11
        /*0416*/ 	.short	(.L_213 - .L_212)
	.align		4
.L_212:
        /*0418*/ 	.word	index@(_ZN2at6native29vectorized_elementwise_kernelILi4ENS0_13AUnaryFunctorIN3c108BFloat16ES4_S4_ZZZNS0_20copysign_kernel_cudaERNS_18TensorIteratorBaseEENKUlvE_clEvENKUlvE1_clEvEUlS4_S4_E_EESt5arrayIPcLm2EEEEviT0_T1_)
        /*041c*/ 	.word	0x00000000


	//----- nvinfo : EIATTR_REGCOUNT
	.align		4
.L_213:
        /*0420*/ 	.byte	0x04, 0x2f
        /*0422*/ 	.short	(.L_215 - .L_214)
	.align		4
.L_214:
        /*0424*/ 	.word	index@(_ZN2at6native29vectorized_elementwise_kernelILi2ENS0_13AUnaryFunctorIN3c108BFloat16ES4_S4_ZZZNS0_20copysign_kernel_cudaERNS_18TensorIteratorBaseEENKUlvE_clEvENKUlvE1_clEvEUlS4_S4_E_EESt5arrayIPcLm2EEEEviT0_T1_)
        /*0428*/ 	.word	0x0000001a


	//----- nvinfo : EIATTR_FRAME_SIZE
	.align		4
.L_215:
        /*042c*/ 	.byte	0x04, 0x11
        /*042e*/ 	.short	(.L_217 - .L_216)
	.align		4
.L_216:
        /*0430*/ 	.word	index@(_ZN2at6native29vectorized_elementwise_kernelILi2ENS0_13AUnaryFunctorIN3c108BFloat16ES4_S4_ZZZNS0_20copysign_kernel_cudaERNS_18TensorIteratorBaseEENKUlvE_clEvENKUlvE1_clEvEUlS4_S4_E_EESt5arrayIPcLm2EEEEviT0_T1_)
        /*0434*/ 	.word	0x00000000


	//----- nvinfo : EIATTR_REGCOUNT
	.align		4
.L_217:
        /*0438*/ 	.byte	0x04, 0x2f
        /*043a*/ 	.short	(.L_219 - .L_218)
	.align		4
.L_218:
        /*043c*/ 	.word	index@(_ZN2at6native27unrolled_elementwise_kernelINS0_13AUnaryFunctorIN3c108BFloat16ES4_S4_ZZZNS0_20copysign_kernel_cudaERNS_18TensorIteratorBaseEENKUlvE_clEvENKUlvE1_clEvEUlS4_S4_E_EESt5arrayIPcLm2EELi4E23TrivialOffsetCalculatorILi1EjESF_NS0_6memory15LoadWithoutCastENSG_16StoreWithoutCastEEEviT_T0_T2_T3_T4_T5_)
        /*0440*/ 	.word	0x00000012


	//----- nvinfo : EIATTR_FRAME_SIZE
	.align		4
.L_219:
        /*0444*/ 	.byte	0x04, 0x11
        /*0446*/ 	.short	(.L_221 - .L_220)
	.align		4
.L_220:
        /*0448*/ 	.word	index@(_ZN2at6native27unrolled_elementwise_kernelINS0_13AUnaryFunctorIN3c108BFloat16ES4_S4_ZZZNS0_20copysign_kernel_cudaERNS_18TensorIteratorBaseEENKUlvE_clEvENKUlvE1_clEvEUlS4_S4_E_EESt5arrayIPcLm2EELi4E23TrivialOffsetCalculatorILi1EjESF_NS0_6memory15LoadWithoutCastENSG_16StoreWithoutCastEEEviT_T0_T2_T3_T4_T5_)
        /*044c*/ 	.word	0x00000000


	//----- nvinfo : EIATTR_REGCOUNT
	.align		4
.L_221:
        /*0450*/ 	.byte	0x04, 0x2f
        /*0452*/ 	.short	(.L_223 - .L_222)
	.align		4
.L_222:
        /*0454*/ 	.word	index@(_ZN2at6native18elementwise_kernelILi128ELi4EZNS0_22gpu_kernel_impl_nocastINS0_13AUnaryFunctorIN3c108BFloat16ES5_S5_ZZZNS0_20copysign_kernel_cudaERNS_18TensorIteratorBaseEENKUlvE_clEvENKUlvE1_clEvEUlS5_S5_E_EEEEvS7_RKT_EUliE_EEviT1_)
        /*0458*/ 	.word	0x0000000c


	//----- nvinfo : EIATTR_FRAME_SIZE
	.align		4
.L_223:
        /*045c*/ 	.byte	0x04, 0x11
        /*045e*/ 	.short	(.L_225 - .L_224)
	.align		4
.L_224:
        /*0460*/ 	.word	index@(_ZN2at6native18elementwise_kernelILi128ELi4EZNS0_22gpu_kernel_impl_nocastINS0_13AUnaryFunctorIN3c108BFloat16ES5_S5_ZZZNS0_20copysign_kernel_cudaERNS_18TensorIteratorBaseEENKUlvE_clEvENKUlvE1_clEvEUlS5_S5_E_EEEEvS7_RKT_EUliE_EEviT1_)
        /*0464*/ 	.word	0x00000000


	//----- nvinfo : EIATTR_REGCOUNT
	.align		4
.L_225:
        /*0468*/ 	.byte	0x04, 0x2f
        /*046a*/ 	.short	(.L_227 - .L_226)
	.align		4
.L_226:
        /*046c*/ 	.word	index@(_ZN2at6native27unrolled_elementwise_kernelINS0_13AUnaryFunctorIN3c108BFloat16ES4_S4_ZZZNS0_20copysign_kernel_cudaERNS_18TensorIteratorBaseEENKUlvE_clEvENKUlvE1_clEvEUlS4_S4_E_EESt5arrayIPcLm2EELi4E23TrivialOffsetCalculatorILi1EjESF_NS0_6memory12LoadWithCastILi1EEENSG_13StoreWithCastILi1EEEEEviT_T0_T2_T3_T4_T5_)
        /*0470*/ 	.word	0x0000001d


	//----- nvinfo : EIATTR_FRAME_SIZE
	.align		4
.L_227:
        /*0474*/ 	.byte	0x04, 0x11
        /*0476*/ 	.short	(.L_229 - .L_228)
	.align		4
.L_228:
        /*0478*/ 	.word	index@(_ZN2at6native27unrolled_elementwise_kernelINS0_13AUnaryFunctorIN3c108BFloat16ES4_S4_ZZZNS0_20copysign_kernel_cudaERNS_18TensorIteratorBaseEENKUlvE_clEvENKUlvE1_clEvEUlS4_S4_E_EESt5arrayIPcLm2EELi4E23TrivialOffsetCalculatorILi1EjESF_NS0_6memory12LoadWithCastILi1EEENSG_13StoreWithCastILi1EEEEEviT_T0_T2_T3_T4_T5_)
        /*047c*/ 	.word	0x00000000


	//----- nvinfo : EIATTR_REGCOUNT
	.align		4
.L_229:
        /*0480*/ 	.byte	0x04, 0x2f
        /*0482*/ 	.short	(.L_231 - .L_230)
	.align		4
.L_230:
        /*0484*/ 	.word	index@(_ZN2at6native18elementwise_kernelILi128ELi4EZNS0_15gpu_kernel_implINS0_13AUnaryFunctorIN3c108BFloat16ES5_S5_ZZZNS0_20copysign_kernel_cudaERNS_18TensorIteratorBaseEENKUlvE_clEvENKUlvE1_clEvEUlS5_S5_E_EEEEvS7_RKT_EUliE_EEviT1_)
        /*0488*/ 	.word	0x0000001a


	//----- nvinfo : EIATTR_FRAME_SIZE
	.align		4
.L_231:
        /*048c*/ 	.byte	0x04, 0x11
        /*048e*/ 	.short	(.L_233 - .L_232)
	.align		4
.L_232:
        /*0490*/ 	.word	index@(_ZN2at6native18elementwise_kernelILi128ELi4EZNS0_15gpu_kernel_implINS0_13AUnaryFunctorIN3c108BFloat16ES5_S5_ZZZNS0_20copysign_kernel_cudaERNS_18TensorIteratorBaseEENKUlvE_clEvENKUlvE1_clEvEUlS5_S5_E_EEEEvS7_RKT_EUliE_EEviT1_)
        /*0494*/ 	.word	0x00000000


	//----- nvinfo : EIATTR_REGCOUNT
	.align		4
.L_233:
        /*0498*/ 	.byte	0x04, 0x2f
        /*049a*/ 	.short	(.L_235 - .L_234)
	.align		4
.L_234:
        /*049c*/ 	.word	index@(_ZN2at6native29vectorized_elementwise_kernelILi8ENS0_13BUnaryFunctorIN3c108BFloat16ES4_S4_ZZZNS0_20copysign_kernel_cudaERNS_18TensorIteratorBaseEENKUlvE_clEvENKUlvE1_clEvEUlS4_S4_E_EESt5arrayIPcLm2EEEEviT0_T1_)
        /*04a0*/ 	.word	0x00000004


	//----- nvinfo : EIATTR_FRAME_SIZE
	.align		4
.L_235:
        /*04a4*/ 	.byte	0x04, 0x11
        /*04a6*/ 	.short	(.L_237 - .L_236)
	.align		4
.L_236:
        /*04a8*/ 	.word	index@(_ZN2at6native29vectorized_elementwise_kernelILi8ENS0_13BUnaryFunctorIN3c108BFloat16ES4_S4_ZZZNS0_20copysign_kernel_cudaERNS_18TensorIteratorBaseEENKUlvE_clEvENKUlvE1_clEvEUlS4_S4_E_EESt5arrayIPcLm2EEEEviT0_T1_)
        /*04ac*/ 	.word	0x00000000


	//----- nvinfo : EIATTR_REGCOUNT
	.align		4
.L_237:
        /*04b0*/ 	.byte	0x04, 0x2f
        /*04b2*/ 	.short	(.L_239 - .L_238)
	.align		4
.L_238:
        /*04b4*/ 	.word	index@(_ZN2at6native29vectorized_elementwise_kernelILi4ENS0_13BUnaryFunctorIN3c108BFloat16ES4_S4_ZZZNS0_20copysign_kernel_cudaERNS_18TensorIteratorBaseEENKUlvE_clEvENKUlvE1_clEvEUlS4_S4_E_EESt5arrayIPcLm2EEEEviT0_T1_)
        /*04b8*/ 	.word	0x0000001a


	//----- nvinfo : EIATTR_FRAME_SIZE
	.align		4
.L_239:
        /*04bc*/ 	.byte	0x04, 0x11
        /*04be*/ 	.short	(.L_241 - .L_240)
	.align		4
.L_240:
        /*04c0*/ 	.word	index@(_ZN2at6native29vectorized_elementwise_kernelILi4ENS0_13BUnaryFunctorIN3c108BFloat16ES4_S4_ZZZNS0_20copysign_kernel_cudaERNS_18TensorIteratorBaseEENKUlvE_clEvENKUlvE1_clEvEUlS4_S4_E_EESt5arrayIPcLm2EEEEviT0_T1_)
        /*04c4*/ 	.word	0x00000000


	//----- nvinfo : EIATTR_REGCOUNT
	.align		4
.L_241:
        /*04c8*/ 	.byte	0x04, 0x2f
        /*04ca*/ 	.short	(.L_243 - .L_242)
	.align		4
.L_242:
        /*04cc*/ 	.word	index@(_ZN2at6native29vectorized_elementwise_kernelILi2ENS0_13BUnaryFunctorIN3c108BFloat16ES4_S4_ZZZNS0_20copysign_kernel_cudaERNS_18TensorIteratorBaseEENKUlvE_clEvENKUlvE1_clEvEUlS4_S4_E_EESt5arrayIPcLm2EEEEviT0_T1_)
        /*04d0*/ 	.word	0x0000001a


	//----- nvinfo : EIATTR_FRAME_SIZE
	.align		4
.L_243:
        /*04d4*/ 	.byte	0x04, 0x11
        /*04d6*/ 	.short	(.L_245 - .L_244)
	.align		4
.L_244:
        /*04d8*/ 	.word	index@(_ZN2at6native29vectorized_elementwise_kernelILi2ENS0_13BUnaryFunctorIN3c108BFloat16ES4_S4_ZZZNS0_20copysign_kernel_cudaERNS_18TensorIteratorBaseEENKUlvE_clEvENKUlvE1_clEvEUlS4_S4_E_EESt5arrayIPcLm2EEEEviT0_T1_)
        /*04dc*/ 	.word	0x00000000


	//----- nvinfo : EIATTR_REGCOUNT
	.align		4
.L_245:
        /*04e0*/ 	.byte	0x04, 0x2f
        /*04e2*/ 	.short	(.L_247 - .L_246)
	.align		4
.L_246:
        /*04e4*/ 	.word	index@(_ZN2at6native27unrolled_elementwise_kernelINS0_13BUnaryFunctorIN3c108BFloat16ES4_S4_ZZZNS0_20copysign_kernel_cudaERNS_18TensorIteratorBaseEENKUlvE_clEvENKUlvE1_clEvEUlS4_S4_E_EESt5arrayIPcLm2EELi4E23TrivialOffsetCalculatorILi1EjESF_NS0_6memory15LoadWithoutCastENSG_16StoreWithoutCastEEEviT_T0_T2_T3_T4_T5_)
        /*04e8*/ 	.word	0x00000012


	//----- nvinfo : EIATTR_FRAME_SIZE
	.align		4
.L_247:
        /*04ec*/ 	.byte	0x04, 0x11
        /*04ee*/ 	.short	(.L_249 - .L_248)
	.align		4
.L_248:
        /*04f0*/ 	.word	index@(_ZN2at6native27unrolled_elementwise_kernelINS0_13BUnaryFunctorIN3c108BFloat16ES4_S4_ZZZNS0_20copysign_kernel_cudaERNS_18TensorIteratorBaseEENKUlvE_clEvENKUlvE1_clEvEUlS4_S4_E_EESt5arrayIPcLm2EELi4E23TrivialOffsetCalculatorILi1EjESF_NS0_6memory15LoadWithoutCastENSG_16StoreWithoutCastEEEviT_T0_T2_T3_T4_T5_)
        /*04f4*/ 	.word	0x00000000


	//----- nvinfo : EIATTR_REGCOUNT
	.align		4
.L_249:
        /*04f8*/ 	.byte	0x04, 0x2f
        /*04fa*/ 	.short	(.L_251 - .L_250)
	.align		4
.L_250:
        /*04fc*/ 	.word	index@(_ZN2at6native18elementwise_kernelILi128ELi4EZNS0_22gpu_kernel_impl_nocastINS0_13BUnaryFunctorIN3c108BFloat16ES5_S5_ZZZNS0_20copysign_kernel_cudaERNS_18TensorIteratorBaseEENKUlvE_clEvENKUlvE1_clEvEUlS5_S5_E_EEEEvS7_RKT_EUliE_EEviT1_)
        /*0500*/ 	.word	0x0000000c


	//----- nvinfo : EIATTR_FRAME_SIZE
	.align		4
.L_251:
        /*0504*/ 	.byte	0x04, 0x11
        /*0506*/ 	.short	(.L_253 - .L_252)
	.align		4
.L_252:
        /*0508*/ 	.word	index@(_ZN2at6native18elementwise_kernelILi128ELi4EZNS0_22gpu_kernel_impl_nocastINS0_13BUnaryFunctorIN3c108BFloat16ES5_S5_ZZZNS0_20copysign_kernel_cudaERNS_18TensorIteratorBaseEENKUlvE_clEvENKUlvE1_clEvEUlS5_S5_E_EEEEvS7_RKT_EUliE_EEviT1_)
        /*050c*/ 	.word	0x00000000


	//----- nvinfo : EIATTR_REGCOUNT
	.align		4
.L_253:
        /*0510*/ 	.byte	0x04, 0x2f
        /*0512*/ 	.short	(.L_255 - .L_254)
	.align		4
.L_254:
        /*0514*/ 	.word	index@(_ZN2at6native27unrolled_elementwise_kernelINS0_13BUnaryFunctorIN3c108BFloat16ES4_S4_ZZZNS0_20copysign_kernel_cudaERNS_18TensorIteratorBaseEENKUlvE_clEvENKUlvE1_clEvEUlS4_S4_E_EESt5arrayIPcLm2EELi4E23TrivialOffsetCalculatorILi1EjESF_NS0_6memory12LoadWithCastILi1EEENSG_13StoreWithCastILi1EEEEEviT_T0_T2_T3_T4_T5_)
        /*0518*/ 	.word	0x0000001d


	//----- nvinfo : EIATTR_FRAME_SIZE
	.align		4
.L_255:
        /*051c*/ 	.byte	0x04, 0x11
        /*051e*/ 	.short	(.L_257 - .L_256)
	.align		4
.L_256:
        /*0520*/ 	.word	index@(_ZN2at6native27unrolled_elementwise_kernelINS0_13BUnaryFunctorIN3c108BFloat16ES4_S4_ZZZNS0_20copysign_kernel_cudaERNS_18TensorIteratorBaseEENKUlvE_clEvENKUlvE1_clEvEUlS4_S4_E_EESt5arrayIPcLm2EELi4E23TrivialOffsetCalculatorILi1EjESF_NS0_6memory12LoadWithCastILi1EEENSG_13StoreWithCastILi1EEEEEviT_T0_T2_T3_T4_T5_)
        /*0524*/ 	.word	0x00000000


	//----- nvinfo : EIATTR_REGCOUNT
	.align		4
.L_257:
        /*0528*/ 	.byte	0x04, 0x2f
        /*052a*/ 	.short	(.L_259 - .L_258)
	.align		4
.L_258:
        /*052c*/ 	.word	index@(_ZN2at6native18elementwise_kernelILi128ELi4EZNS0_15gpu_kernel_implINS0_13BUnaryFunctorIN3c108BFloat16ES5_S5_ZZZNS0_20copysign_kernel_cudaERNS_18TensorIteratorBaseEENKUlvE_clEvENKUlvE1_clEvEUlS5_S5_E_EEEEvS7_RKT_EUliE_EEviT1_)
        /*0530*/ 	.word	0x0000001a


	//----- nvinfo : EIATTR_FRAME_SIZE
	.align		4
.L_259:
        /*0534*/ 	.byte	0x04, 0x11
        /*0536*/ 	.short	(.L_261 - .L_260)
	.align		4
.L_260:
        /*0538*/ 	.word	index@(_ZN2at6native18elementwise_kernelILi128ELi4EZNS0_15gpu_kernel_implINS0_13BUnaryFunctorIN3c108BFloat16ES5_S5_ZZZNS0_20copysign_kernel_cudaERNS_18TensorIteratorBaseEENKUlvE_clEvENKUlvE1_clEvEUlS5_S5_E_EEEEvS7_RKT_EUliE_EEviT1_)
        /*053c*/ 	.word	0x00000000


	//----- nvinfo : EIATTR_REGCOUNT
	.align		4
.L_261:
        /*0540*/ 	.byte	0x04, 0x2f
        /*0542*/ 	.short	(.L_263 - .L_262)
	.align		4
.L_262:
        /*0544*/ 	.word	index@(_ZN2at6native29vectorized_elementwise_kernelILi8ENS0_13BinaryFunctorIN3c108BFloat16ES4_S4_ZZZNS0_20copysign_kernel_cudaERNS_18TensorIteratorBaseEENKUlvE_clEvENKUlvE1_clEvEUlS4_S4_E_EESt5arrayIPcLm3EEEEviT0_T1_)
        /*0548*/ 	.word	0x00000004


	//----- nvinfo : EIATTR_FRAME_SIZE
	.align		4
.L_263:
        /*054c*/ 	.byte	0x04, 0x11
        /*054e*/ 	.short	(.L_265 - .L_264)
	.align		4
.L_264:
        /*0550*/ 	.word	index@(_ZN2at6native29vectorized_elementwise_kernelILi8ENS0_13BinaryFunctorIN3c108BFloat16ES4_S4_ZZZNS0_20copysign_kernel_cudaERNS_18TensorIteratorBaseEENKUlvE_clEvENKUlvE1_clEvEUlS4_S4_E_EESt5arrayIPcLm3EEEEviT0_T1_)
        /*0554*/ 	.word	0x00000000


	//----- nvinfo : EIATTR_REGCOUNT
	.align		4
.L_265:
        /*0558*/ 	.byte	0x04, 0x2f
        /*055a*/ 	.short	(.L_267 - .L_266)
	.align		4
.L_266:
        /*055c*/ 	.word	index@(_ZN2at6native29vectorized_elementwise_kernelILi4ENS0_13BinaryFunctorIN3c108BFloat16ES4_S4_ZZZNS0_20copysign_kernel_cudaERNS_18TensorIteratorBaseEENKUlvE_clEvENKUlvE1_clEvEUlS4_S4_E_EESt5arrayIPcLm3EEEEviT0_T1_)
        /*0560*/ 	.word	0x00000020


	//----- nvinfo : EIATTR_FRAME_SIZE
	.align		4
.L_267:
        /*0564*/ 	.byte	0x04, 0x11
        /*0566*/ 	.short	(.L_269 - .L_268)
	.align		4
.L_268:
        /*0568*/ 	.word	index@(_ZN2at6native29vectorized_elementwise_kernelILi4ENS0_13BinaryFunctorIN3c108BFloat16ES4_S4_ZZZNS0_20copysign_kernel_cudaERNS_18TensorIteratorBaseEENKUlvE_clEvENKUlvE1_clEvEUlS4_S4_E_EESt5arrayIPcLm3EEEEviT0_T1_)
        /*056c*/ 	.word	0x00000000


	//----- nvinfo : EIATTR_REGCOUNT
	.align		4
.L_269:
        /*0570*/ 	.byte	0x04, 0x2f
        /*0572*/ 	.short	(.L_271 - .L_270)
	.align		4
.L_270:
        /*0574*/ 	.word	index@(_ZN2at6native29vectorized_elementwise_kernelILi2ENS0_13BinaryFunctorIN3c108BFloat16ES4_S4_ZZZNS0_20copysign_kernel_cudaERNS_18TensorIteratorBaseEENKUlvE_clEvENKUlvE1_clEvEUlS4_S4_E_EESt5arrayIPcLm3EEEEviT0_T1_)
        /*0578*/ 	.word	0x00000020


	//----- nvinfo : EIATTR_FRAME_SIZE
	.align		4
.L_271:
        /*057c*/ 	.byte	0x04, 0x11
        /*057e*/ 	.short	(.L_273 - .L_272)
	.align		4
.L_272:
        /*0580*/ 	.word	index@(_ZN2at6native29vectorized_elementwise_kernelILi2ENS0_13BinaryFunctorIN3c108BFloat16ES4_S4_ZZZNS0_20copysign_kernel_cudaERNS_18TensorIteratorBaseEENKUlvE_clEvENKUlvE1_clEvEUlS4_S4_E_EESt5arrayIPcLm3EEEEviT0_T1_)
        /*0584*/ 	.word	0x00000000


	//----- nvinfo : EIATTR_REGCOUNT
	.align		4
.L_273:
        /*0588*/ 	.byte	0x04, 0x2f
        /*058a*/ 	.short	(.L_275 - .L_274)
	.align		4
.L_274:
        /*058c*/ 	.word	index@(_ZN2at6native27unrolled_elementwise_kernelINS0_13BinaryFunctorIN3c108BFloat16ES4_S4_ZZZNS0_20copysign_kernel_cudaERNS_18TensorIteratorBaseEENKUlvE_clEvENKUlvE1_clEvEUlS4_S4_E_EESt5arrayIPcLm3EELi4E23TrivialOffsetCalculatorILi2EjESE_ILi1EjENS0_6memory15LoadWithoutCastENSH_16StoreWithoutCastEEEviT_T0_T2_T3_T4_T5_)
        /*0590*/ 	.word	0x0000001a


	//----- nvinfo : EIATTR_FRAME_SIZE
	.align		4
.L_275:
        /*0594*/ 	.byte	0x04, 0x11
        /*0596*/ 	.short	(.L_277 - .L_276)
	.align		4
.L_276:
        /*0598*/ 	.word	index@(_ZN2at6native27unrolled_elementwise_kernelINS0_13BinaryFunctorIN3c108BFloat16ES4_S4_ZZZNS0_20copysign_kernel_cudaERNS_18TensorIteratorBaseEENKUlvE_clEvENKUlvE1_clEvEUlS4_S4_E_EESt5arrayIPcLm3EELi4E23TrivialOffsetCalculatorILi2EjESE_ILi1EjENS0_6memory15LoadWithoutCastENSH_16StoreWithoutCastEEEviT_T0_T2_T3_T4_T5_)
        /*059c*/ 	.word	0x00000000


	//----- nvinfo : EIATTR_REGCOUNT
	.align		4
.L_277:
        /*05a0*/ 	.byte	0x04, 0x2f
        /*05a2*/ 	.short	(.L_279 - .L_278)
	.align		4
.L_278:
        /*05a4*/ 	.word	index@(_ZN2at6native18elementwise_kernelILi128ELi4EZNS0_22gpu_kernel_impl_nocastINS0_13BinaryFunctorIN3c108BFloat16ES5_S5_ZZZNS0_20copysign_kernel_cudaERNS_18TensorIteratorBaseEENKUlvE_clEvENKUlvE1_clEvEUlS5_S5_E_EEEEvS7_RKT_EUliE_EEviT1_)
        /*05a8*/ 	.word	0x0000000c


	//----- nvinfo : EIATTR_FRAME_SIZE
	.align		4
.L_279:
        /*05ac*/ 	.byte	0x04, 0x11
        /*05ae*/ 	.short	(.L_281 - .L_280)
	.align		4
.L_280:
        /*05b0*/ 	.word	index@(_ZN2at6native18elementwise_kernelILi128ELi4EZNS0_22gpu_kernel_impl_nocastINS0_13BinaryFunctorIN3c108BFloat16ES5_S5_ZZZNS0_20copysign_kernel_cudaERNS_18TensorIteratorBaseEENKUlvE_clEvENKUlvE1_clEvEUlS5_S5_E_EEEEvS7_RKT_EUliE_EEviT1_)
        /*05b4*/ 	.word	0x00000000


	//----- nvinfo : EIATTR_REGCOUNT
	.align		4
.L_281:
        /*05b8*/ 	.byte	0x04, 0x2f
        /*05ba*/ 	.short	(.L_283 - .L_282)
	.align		4
.L_282:
        /*05bc*/ 	.word	index@(_ZN2at6native27unrolled_elementwise_kernelINS0_13BinaryFunctorIN3c108BFloat16ES4_S4_ZZZNS0_20copysign_kernel_cudaERNS_18TensorIteratorBaseEENKUlvE_clEvENKUlvE1_clEvEUlS4_S4_E_EESt5arrayIPcLm3EELi4E23TrivialOffsetCalculatorILi2EjESE_ILi1EjENS0_6memory12LoadWithCastILi2EEENSH_13StoreWithCastILi1EEEEEviT_T0_T2_T3_T4_T5_)
        /*05c0*/ 	.word	0x0000001f


	//----- nvinfo : EIATTR_FRAME_SIZE
	.align		4
.L_283:
        /*05c4*/ 	.byte	0x04, 0x11
        /*05c6*/ 	.short	(.L_285 - .L_284)
	.align		4
.L_284:
        /*05c8*/ 	.word	index@(_ZN2at6native27unrolled_elementwise_kernelINS0_13BinaryFunctorIN3c108BFloat16ES4_S4_ZZZNS0_20copysign_kernel_cudaERNS_18TensorIteratorBaseEENKUlvE_clEvENKUlvE1_clEvEUlS4_S4_E_EESt5arrayIPcLm3EELi4E23TrivialOffsetCalculatorILi2EjESE_ILi1EjENS0_6memory12LoadWithCastILi2EEENSH_13StoreWithCastILi1EEEEEviT_T0_T2_T3_T4_T5_)
        /*05cc*/ 	.word	0x00000000


	//----- nvinfo : EIATTR_REGCOUNT
	.align		4
.L_285:
        /*05d0*/ 	.byte	0x04, 0x2f
        /*05d2*/ 	.short	(.L_287 - .L_286)
	.align		4
.L_286:
        /*05d4*/ 	.word	index@(_ZN2at6native18elementwise_kernelILi128ELi4EZNS0_15gpu_kernel_implINS0_13BinaryFunctorIN3c108BFloat16ES5_S5_ZZZNS0_20copysign_kernel_cudaERNS_18TensorIteratorBaseEENKUlvE_clEvENKUlvE1_clEvEUlS5_S5_E_EEEEvS7_RKT_EUliE_EEviT1_)
        /*05d8*/ 	.word	0x0000001a


	//----- nvinfo : EIATTR_FRAME_SIZE
	.align		4
.L_287:
        /*05dc*/ 	.byte	0x04, 0x11
        /*05de*/ 	.short	(.L_289 - .L_288)
	.align		4
.L_288:
        /*05e0*/ 	.word	index@(_ZN2at6native18elementwise_kernelILi128ELi4EZNS0_15gpu_kernel_implINS0_13BinaryFunctorIN3c108BFloat16ES5_S5_ZZZNS0_20copysign_kernel_cudaERNS_18TensorIteratorBaseEENKUlvE_clEvENKUlvE1_clEvEUlS5_S5_E_EEEEvS7_RKT_EUliE_EEviT1_)
        /*05e4*/ 	.word	0x00000000


	//----- nvinfo : EIATTR_REGCOUNT
	.align		4
.L_289:
        /*05e8*/ 	.byte	0x04, 0x2f
        /*05ea*/ 	.short	(.L_291 - .L_290)
	.align		4
.L_290:
        /*05ec*/ 	.word	index@(_ZN2at6native29vectorized_elementwise_kernelILi8ENS0_13AUnaryFunctorIN3c104HalfES4_S4_ZZZNS0_20copysign_kernel_cudaERNS_18TensorIteratorBaseEENKUlvE_clEvENKUlvE2_clEvEUlS4_S4_E_EESt5arrayIPcLm2EEEEviT0_T1_)
        /*05f0*/ 	.word	0x00000004


	//----- nvinfo : EIATTR_FRAME_SIZE
	.align		4
.L_291:
        /*05f4*/ 	.byte	0x04, 0x11
        /*05f6*/ 	.short	(.L_293 - .L_292)
	.align		4
.L_292:
        /*05f8*/ 	.word	index@(_ZN2at6native29vectorized_elementwise_kernelILi8ENS0_13AUnaryFunctorIN3c104HalfES4_S4_ZZZNS0_20copysign_kernel_cudaERNS_18TensorIteratorBaseEENKUlvE_clEvENKUlvE2_clEvEUlS4_S4_E_EESt5arrayIPcLm2EEEEviT0_T1_)
        /*05fc*/ 	.word	0x00000000


	//----- nvinfo : EIATTR_REGCOUNT
	.align		4
.L_293:
        /*0600*/ 	.byte	0x04, 0x2f
        /*0602*/ 	.short	(.L_295 - .L_294)
	.align		4
.L_294:
        /*0604*/ 	.word	index@(_ZN2at6native29vectorized_elementwise_kernelILi4ENS0_13AUnaryFunctorIN3c104HalfES4_S4_ZZZNS0_20copysign_kernel_cudaERNS_18TensorIteratorBaseEENKUlvE_clEvENKUlvE2_clEvEUlS4_S4_E_EESt5arrayIPcLm2EEEEviT0_T1_)
        /*0608*/ 	.word	0x0000001a


	//----- nvinfo : EIATTR_FRAME_SIZE
	.align		4
.L_295:
        /*060c*/ 	.byte	0x04, 0x11
        /*060e*/ 	.short	(.L_297 - .L_296)
	.align		4
.L_296:
        /*0610*/ 	.word	index@(_ZN2at6native29vectorized_elementwise_kernelILi4ENS0_13AUnaryFunctorIN3c104HalfES4_S4_ZZZNS0_20copysign_kernel_cudaERNS_18TensorIteratorBaseEENKUlvE_clEvENKUlvE2_clEvEUlS4_S4_E_EESt5arrayIPcLm2EEEEviT0_T1_)
        /*0614*/ 	.word	0x00000000


	//----- nvinfo : EIATTR_REGCOUNT
	.align		4
.L_297:
        /*0618*/ 	.byte	0x04, 0x2f
        /*061a*/ 	.short	(.L_299 - .L_298)
	.align		4
.L_298:
        /*061c*/ 	.word	index@(_ZN2at6native29vectorized_elementwise_kernelILi2ENS0_13AUnaryFunctorIN3c104HalfES4_S4_ZZZNS0_20copysign_kernel_cudaERNS_18TensorIteratorBaseEENKUlvE_clEvENKUlvE2_clEvEUlS4_S4_E_EESt5arrayIPcLm2EEEEviT0_T1_)
        /*0620*/ 	.word	0x0000001a


	//----- nvinfo : EIATTR_FRAME_SIZE
	.align		4
.L_299:
        /*0624*/ 	.byte	0x04, 0x11
        /*0626*/ 	.short	(.L_301 - .L_300)
	.align		4
.L_300:
        /*0628*/ 	.word	index@(_ZN2at6native29vectorized_elementwise_kernelILi2ENS0_13AUnaryFunctorIN3c104HalfES4_S4_ZZZNS0_20copysign_kernel_cudaERNS_18TensorIteratorBaseEENKUlvE_clEvENKUlvE2_clEvEUlS4_S4_E_EESt5arrayIPcLm2EEEEviT0_T1_)
        /*062c*/ 	.word	0x00000000


	//----- nvinfo : EIATTR_REGCOUNT
	.align		4
.L_301:
        /*0630*/ 	.byte	0x04, 0x2f
        /*0632*/ 	.short	(.L_303 - .L_302)
	.align		4
.L_302:
        /*0634*/ 	.word	index@(_ZN2at6native27unrolled_elementwise_kernelINS0_13AUnaryFunctorIN3c104HalfES4_S4_ZZZNS0_20copysign_kernel_cudaERNS_18TensorIteratorBaseEENKUlvE_clEvENKUlvE2_clEvEUlS4_S4_E_EESt5arrayIPcLm2EELi4E23TrivialOffsetCalculatorILi1EjESF_NS0_6memory15LoadWithoutCastENSG_16StoreWithoutCastEEEviT_T0_T2_T3_T4_T5_)
        /*0638*/ 	.word	0x00000014


	//----- nvinfo : EIATTR_FRAME_SIZE
	.align		4
.L_303:
        /*063c*/ 	.byte	0x04, 0x11
        /*063e*/ 	.short	(.L_305 - .L_304)
	.align		4
.L_304:
        /*0640*/ 	.word	index@(_ZN2at6native27unrolled_elementwise_kernelINS0_13AUnaryFunctorIN3c104HalfES4_S4_ZZZNS0_20copysign_kernel_cudaERNS_18TensorIteratorBaseEENKUlvE_clEvENKUlvE2_clEvEUlS4_S4_E_EESt5arrayIPcLm2EELi4E23TrivialOffsetCalculatorILi1EjESF_NS0_6memory15LoadWithoutCastENSG_16StoreWithoutCastEEEviT_T0_T2_T3_T4_T5_)
        /*0644*/ 	.word	0x00000000


	//----- nvinfo : EIATTR_REGCOUNT
	.align		4
.L_305:
        /*0648*/ 	.byte	0x04, 0x2f
        /*064a*/ 	.short	(.L_307 - .L_306)
	.align		4
.L_306:
        /*064c*/ 	.word	index@(_ZN2at6native18elementwise_kernelILi128ELi4EZNS0_22gpu_kernel_impl_nocastINS0_13AUnaryFunctorIN3c104HalfES5_S5_ZZZNS0_20copysign_kernel_cudaERNS_18TensorIteratorBaseEENKUlvE_clEvENKUlvE2_clEvEUlS5_S5_E_EEEEvS7_RKT_EUliE_EEviT1_)
        /*0650*/ 	.word	0x0000000c


	//----- nvinfo : EIATTR_FRAME_SIZE
	.align		4
.L_307:
        /*0654*/ 	.byte	0x04, 0x11
        /*0656*/ 	.short	(.L_309 - .L_308)
	.align		4
.L_308:
        /*0658*/ 	.word	index@(_ZN2at6native18elementwise_kernelILi128ELi4EZNS0_22gpu_kernel_impl_nocastINS0_13AUnaryFunctorIN3c104HalfES5_S5_ZZZNS0_20copysign_kernel_cudaERNS_18TensorIteratorBaseEENKUlvE_clEvENKUlvE2_clEvEUlS5_S5_E_EEEEvS7_RKT_EUliE_EEviT1_)
        /*065c*/ 	.word	0x00000000


	//----- nvinfo : EIATTR_REGCOUNT
	.align		4
.L_309:
        /*0660*/ 	.byte	0x04, 0x2f
        /*0662*/ 	.short	(.L_311 - .L_310)
	.align		4
.L_310:
        /*0664*/ 	.word	index@(_ZN2at6native27unrolled_elementwise_kernelINS0_13AUnaryFunctorIN3c104HalfES4_S4_ZZZNS0_20copysign_kernel_cudaERNS_18TensorIteratorBaseEENKUlvE_clEvENKUlvE2_clEvEUlS4_S4_E_EESt5arrayIPcLm2EELi4E23TrivialOffsetCalculatorILi1EjESF_NS0_6memory12LoadWithCastILi1EEENSG_13StoreWithCastILi1EEEEEviT_T0_T2_T3_T4_T5_)
        /*0668*/ 	.word	0x0000001d


	//----- nvinfo : EIATTR_FRAME_SIZE
	.align		4
.L_311:
        /*066c*/ 	.byte	0x04, 0x11
        /*066e*/ 	.short	(.L_313 - .L_312)
	.align		4
.L_312:
        /*0670*/ 	.word	index@(_ZN2at6native27unrolled_elementwise_kernelINS0_13AUnaryFunctorIN3c104HalfES4_S4_ZZZNS0_20copysign_kernel_cudaERNS_18TensorIteratorBaseEENKUlvE_clEvENKUlvE2_clEvEUlS4_S4_E_EESt5arrayIPcLm2EELi4E23TrivialOffsetCalculatorILi1EjESF_NS0_6memory12LoadWithCastILi1EEENSG_13StoreWithCastILi1EEEEEviT_T0_T2_T3_T4_T5_)
        /*0674*/ 	.word	0x00000000


	//----- nvinfo : EIATTR_REGCOUNT
	.align		4
.L_313:
        /*0678*/ 	.byte	0x04, 0x2f
        /*067a*/ 	.short	(.L_315 - .L_314)
	.align		4
.L_314:
        /*067c*/ 	.word	index@(_ZN2at6native18elementwise_kernelILi128ELi4EZNS0_15gpu_kernel_implINS0_13AUnaryFunctorIN3c104HalfES5_S5_ZZZNS0_20copysign_kernel_cudaERNS_18TensorIteratorBaseEENKUlvE_clEvENKUlvE2_clEvEUlS5_S5_E_EEEEvS7_RKT_EUliE_EEviT1_)
        /*0680*/ 	.word	0x0000001a


	//----- nvinfo : EIATTR_FRAME_SIZE
	.align		4
.L_315:
        /*0684*/ 	.byte	0x04, 0x11
        /*0686*/ 	.short	(.L_317 - .L_316)
	.align		4
.L_316:
        /*0688*/ 	.word	index@(_ZN2at6native18elementwise_kernelILi128ELi4EZNS0_15gpu_kernel_implINS0_13AUnaryFunctorIN3c104HalfES5_S5_ZZZNS0_20copysign_kernel_cudaERNS_18TensorIteratorBaseEENKUlvE_clEvENKUlvE2_clEvEUlS5_S5_E_EEEEvS7_RKT_EUliE_EEviT1_)
        /*068c*/ 	.word	0x00000000


	//----- nvinfo : EIATTR_REGCOUNT
	.align		4
.L_317:
        /*0690*/ 	.byte	0x04, 0x2f
        /*0692*/ 	.short	(.L_319 - .L_318)
	.align		4
.L_318:
        /*0694*/ 	.word	index@(_ZN2at6native29vectorized_elementwise_kernelILi8ENS0_13BUnaryFunctorIN3c104HalfES4_S4_ZZZNS0_20copysign_kernel_cudaERNS_18TensorIteratorBaseEENKUlvE_clEvENKUlvE2_clEvEUlS4_S4_E_EESt5arrayIPcLm2EEEEviT0_T1_)
        /*0698*/ 	.word	0x00000004


	//----- nvinfo : EIATTR_FRAME_SIZE
	.align		4
.L_319:
        /*069c*/ 	.byte	0x04, 0x11
        /*069e*/ 	.short	(.L_321 - .L_320)
	.align		4
.L_320:
        /*06a0*/ 	.word	index@(_ZN2at6native29vectorized_elementwise_kernelILi8ENS0_13BUnaryFunctorIN3c104HalfES4_S4_ZZZNS0_20copysign_kernel_cudaERNS_18TensorIteratorBaseEENKUlvE_clEvENKUlvE2_clEvEUlS4_S4_E_EESt5arrayIPcLm2EEEEviT0_T1_)
        /*06a4*/ 	.word	0x00000000


	//----- nvinfo : EIATTR_REGCOUNT
	.align		4
.L_321:
        /*06a8*/ 	.byte	0x04, 0x2f
        /*06aa*/ 	.short	(.L_323 - .L_322)
	.align		4
.L_322:
        /*06ac*/ 	.word	index@(_ZN2at6native29vectorized_elementwise_kernelILi4ENS0_13BUnaryFunctorIN3c104HalfES4_S4_ZZZNS0_20copysign_kernel_cudaERNS_18TensorIteratorBaseEENKUlvE_clEvENKUlvE2_clEvEUlS4_S4_E_EESt5arrayIPcLm2EEEEviT0_T1_)
        /*06b0*/ 	.word	0x0000001a


	//----- nvinfo : EIATTR_FRAME_SIZE
	.align		4
.L_323:
        /*06b4*/ 	.byte	0x04, 0x11
        /*06b6*/ 	.short	(.L_325 - .L_324)
	.align		4
.L_324:
        /*06b8*/ 	.word	index@(_ZN2at6native29vectorized_elementwise_kernelILi4ENS0_13BUnaryFunctorIN3c104HalfES4_S4_ZZZNS0_20copysign_kernel_cudaERNS_18TensorIteratorBaseEENKUlvE_clEvENKUlvE2_clEvEUlS4_S4_E_EESt5arrayIPcLm2EEEEviT0_T1_)
        /*06bc*/ 	.word	0x00000000


	//----- nvinfo : EIATTR_REGCOUNT
	.align		4
.L_325:
        /*06c0*/ 	.byte	0x04, 0x2f
        /*06c2*/ 	.short	(.L_327 - .L_326)
	.align		4
.L_326:
        /*06c4*/ 	.word	index@(_ZN2at6native29vectorized_elementwise_kernelILi2ENS0_13BUnaryFunctorIN3c104HalfES4_S4_ZZZNS0_20copysign_kernel_cudaERNS_18TensorIteratorBaseEENKUlvE_clEvENKUlvE2_clEvEUlS4_S4_E_EESt5arrayIPcLm2EEEEviT0_T1_)
        /*06c8*/ 	.word	0x0000001a


	//----- nvinfo : EIATTR_FRAME_SIZE
	.align		4
.L_327:
        /*06cc*/ 	.byte	0x04, 0x11
        /*06ce*/ 	.short	(.L_329 - .L_328)
	.align		4
.L_328:
        /*06d0*/ 	.word	index@(_ZN2at6native29vectorized_elementwise_kernelILi2ENS0_13BUnaryFunctorIN3c104HalfES4_S4_ZZZNS0_20copysign_kernel_cudaERNS_18TensorIteratorBaseEENKUlvE_clEvENKUlvE2_clEvEUlS4_S4_E_EESt5arrayIPcLm2EEEEviT0_T1_)
        /*06d4*/ 	.word	0x00000000


	//----- nvinfo : EIATTR_REGCOUNT
	.align		4
.L_329:
        /*06d8*/ 	.byte	0x04, 0x2f
        /*06da*/ 	.short	(.L_331 - .L_330)
	.align		4
.L_330:
        /*06dc*/ 	.word	index@(_ZN2at6native27unrolled_elementwise_kernelINS0_13BUnaryFunctorIN3c104HalfES4_S4_ZZZNS0_20copysign_kernel_cudaERNS_18TensorIteratorBaseEENKUlvE_clEvENKUlvE2_clEvEUlS4_S4_E_EESt5arrayIPcLm2EELi4E23TrivialOffsetCalculatorILi1EjESF_NS0_6memory15LoadWithoutCastENSG_16StoreWithoutCastEEEviT_T0_T2_T3_T4_T5_)
        /*06e0*/ 	.word	0x00000014


	//----- nvinfo : EIATTR_FRAME_SIZE
	.align		4
.L_331:
        /*06e4*/ 	.byte	0x04, 0x11
        /*06e6*/ 	.short	(.L_333 - .L_332)
	.align		4
.L_332:
        /*06e8*/ 	.word	index@(_ZN2at6native27unrolled_elementwise_kernelINS0_13BUnaryFunctorIN3c104HalfES4_S4_ZZZNS0_20copysign_kernel_cudaERNS_18TensorIteratorBaseEENKUlvE_clEvENKUlvE2_clEvEUlS4_S4_E_EESt5arrayIPcLm2EELi4E23TrivialOffsetCalculatorILi1EjESF_NS0_6memory15LoadWithoutCastENSG_16StoreWithoutCastEEEviT_T0_T2_T3_T4_T5_)
        /*06ec*/ 	.word	0x00000000


	//----- nvinfo : EIATTR_REGCOUNT
	.align		4
.L_333:
        /*06f0*/ 	.byte	0x04, 0x2f
        /*06f2*/ 	.short	(.L_335 - .L_334)
	.align		4
.L_334:
        /*06f4*/ 	.word	index@(_ZN2at6native18elementwise_kernelILi128ELi4EZNS0_22gpu_kernel_impl_nocastINS0_13BUnaryFunctorIN3c104HalfES5_S5_ZZZNS0_20copysign_kernel_cudaERNS_18TensorIteratorBaseEENKUlvE_clEvENKUlvE2_clEvEUlS5_S5_E_EEEEvS7_RKT_EUliE_EEviT1_)
        /*06f8*/ 	.word	0x0000000c


	//----- nvinfo : EIATTR_FRAME_SIZE
	.align		4
.L_335:
        /*06fc*/ 	.byte	0x04, 0x11
        /*06fe*/ 	.short	(.L_337 - .L_336)
	.align		4
.L_336:
        /*0700*/ 	.word	index@(_ZN2at6native18elementwise_kernelILi128ELi4EZNS0_22gpu_kernel_impl_nocastINS0_13BUnaryFunctorIN3c104HalfES5_S5_ZZZNS0_20copysign_kernel_cudaERNS_18TensorIteratorBaseEENKUlvE_clEvENKUlvE2_clEvEUlS5_S5_E_EEEEvS7_RKT_EUliE_EEviT1_)
        /*0704*/ 	.word	0x00000000


	//----- nvinfo : EIATTR_REGCOUNT
	.align		4
.L_337:
        /*0708*/ 	.byte	0x04, 0x2f
        /*070a*/ 	.short	(.L_339 - .L_338)
	.align		4
.L_338:
        /*070c*/ 	.word	index@(_ZN2at6native27unrolled_elementwise_kernelINS0_13BUnaryFunctorIN3c104HalfES4_S4_ZZZNS0_20copysign_kernel_cudaERNS_18TensorIteratorBaseEENKUlvE_clEvENKUlvE2_clEvEUlS4_S4_E_EESt5arrayIPcLm2EELi4E23TrivialOffsetCalculatorILi1EjESF_NS0_6memory12LoadWithCastILi1EEENSG_13StoreWithCastILi1EEEEEviT_T0_T2_T3_T4_T5_)
        /*0710*/ 	.word	0x0000001d


	//----- nvinfo : EIATTR_FRAME_SIZE
	.align		4
.L_339:
        /*0714*/ 	.byte	0x04, 0x11
        /*0716*/ 	.short	(.L_341 - .L_340)
	.align		4
.L_340:
        /*0718*/ 	.word	index@(_ZN2at6native27unrolled_elementwise_kernelINS0_13BUnaryFunctorIN3c104HalfES4_S4_ZZZNS0_20copysign_kernel_cudaERNS_18TensorIteratorBaseEENKUlvE_clEvENKUlvE2_clEvEUlS4_S4_E_EESt5arrayIPcLm2EELi4E23TrivialOffsetCalculatorILi1EjESF_NS0_6memory12LoadWithCastILi1EEENSG_13StoreWithCastILi1EEEEEviT_T0_T2_T3_T4_T5_)
        /*071c*/ 	.word	0x00000000


	//----- nvinfo : EIATTR_REGCOUNT
	.align		4
.L_341:
        /*0720*/ 	.byte	0x04, 0x2f
        /*0722*/ 	.short	(.L_343 - .L_342)
	.align		4
.L_342:
        /*0724*/ 	.word	index@(_ZN2at6native18elementwise_kernelILi128ELi4EZNS0_15gpu_kernel_implINS0_13BUnaryFunctorIN3c104HalfES5_S5_ZZZNS0_20copysign_kernel_cudaERNS_18TensorIteratorBaseEENKUlvE_clEvENKUlvE2_clEvEUlS5_S5_E_EEEEvS7_RKT_EUliE_EEviT1_)
        /*0728*/ 	.word	0x0000001a


	//----- nvinfo : EIATTR_FRAME_SIZE
	.align		4
.L_343:
        /*072c*/ 	.byte	0x04, 0x11
        /*072e*/ 	.short	(.L_345 - .L_344)
	.align		4
.L_344:
        /*0730*/ 	.word	index@(_ZN2at6native18elementwise_kernelILi128ELi4EZNS0_15gpu_kernel_implINS0_13BUnaryFunctorIN3c104HalfES5_S5_ZZZNS0_20copysign_kernel_cudaERNS_18TensorIteratorBaseEENKUlvE_clEvENKUlvE2_clEvEUlS5_S5_E_EEEEvS7_RKT_EUliE_EEviT1_)
        /*0734*/ 	.word	0x00000000


	//----- nvinfo : EIATTR_REGCOUNT
	.align		4
.L_345:
        /*0738*/ 	.byte	0x04, 0x2f
        /*073a*/ 	.short	(.L_347 - .L_346)
	.align		4
.L_346:
        /*073c*/ 	.word	index@(_ZN2at6native29vectorized_elementwise_kernelILi8ENS0_13BinaryFunctorIN3c104HalfES4_S4_ZZZNS0_20copysign_kernel_cudaERNS_18TensorIteratorBaseEENKUlvE_clEvENKUlvE2_clEvEUlS4_S4_E_EESt5arrayIPcLm3EEEEviT0_T1_)
        /*0740*/ 	.word	0x00000004


	//----- nvinfo : EIATTR_FRAME_SIZE
	.align		4
.L_347:
        /*0744*/ 	.byte	0x04, 0x11
        /*0746*/ 	.short	(.L_349 - .L_348)
	.align		4
.L_348:
        /*0748*/ 	.word	index@(_ZN2at6native29vectorized_elementwise_kernelILi8ENS0_13BinaryFunctorIN3c104HalfES4_S4_ZZZNS0_20copysign_kernel_cudaERNS_18TensorIteratorBaseEENKUlvE_clEvENKUlvE2_clEvEUlS4_S4_E_EESt5arrayIPcLm3EEEEviT0_T1_)
        /*074c*/ 	.word	0x00000000


	//----- nvinfo : EIATTR_REGCOUNT
	.align		4
.L_349:
        /*0750*/ 	.byte	0x04, 0x2f
        /*0752*/ 	.short	(.L_351 - .L_350)
	.align		4
.L_350:
        /*0754*/ 	.word	index@(_ZN2at6native29vectorized_elementwise_kernelILi4ENS0_13BinaryFunctorIN3c104HalfES4_S4_ZZZNS0_20copysign_kernel_cudaERNS_18TensorIteratorBaseEENKUlvE_clEvENKUlvE2_clEvEUlS4_S4_E_EESt5arrayIPcLm3EEEEviT0_T1_)
        /*0758*/ 	.word	0x00000020


	//----- nvinfo : EIATTR_FRAME_SIZE
	.align		4
.L_351:
        /*075c*/ 	.byte	0x04, 0x11
        /*075e*/ 	.short	(.L_353 - .L_352)
	.align		4
.L_352:
        /*0760*/ 	.word	index@(_ZN2at6native29vectorized_elementwise_kernelILi4ENS0_13BinaryFunctorIN3c104HalfES4_S4_ZZZNS0_20copysign_kernel_cudaERNS_18TensorIteratorBaseEENKUlvE_clEvENKUlvE2_clEvEUlS4_S4_E_EESt5arrayIPcLm3EEEEviT0_T1_)
        /*0764*/ 	.word	0x00000000


	//----- nvinfo : EIATTR_REGCOUNT
	.align		4
.L_353:
        /*0768*/ 	.byte	0x04, 0x2f
        /*076a*/ 	.short	(.L_355 - .L_354)
	.align		4
.L_354:
        /*076c*/ 	.word	index@(_ZN2at6native29vectorized_elementwise_kernelILi2ENS0_13BinaryFunctorIN3c104HalfES4_S4_ZZZNS0_20copysign_kernel_cudaERNS_18TensorIteratorBaseEENKUlvE_clEvENKUlvE2_clEvEUlS4_S4_E_EESt5arrayIPcLm3EEEEviT0_T1_)
        /*0770*/ 	.word	0x00000020


	//----- nvinfo : EIATTR_FRAME_SIZE
	.align		4
.L_355:
        /*0774*/ 	.byte	0x04, 0x11
        /*0776*/ 	.short	(.L_357 - .L_356)
	.align		4
.L_356:
        /*0778*/ 	.word	index@(_ZN2at6native29vectorized_elementwise_kernelILi2ENS0_13BinaryFunctorIN3c104HalfES4_S4_ZZZNS0_20copysign_kernel_cudaERNS_18TensorIteratorBaseEENKUlvE_clEvENKUlvE2_clEvEUlS4_S4_E_EESt5arrayIPcLm3EEEEviT0_T1_)
        /*077c*/ 	.word	0x00000000


	//----- nvinfo : EIATTR_REGCOUNT
	.align		4
.L_357:
        /*0780*/ 	.byte	0x04, 0x2f
        /*0782*/ 	.short	(.L_359 - .L_358)
	.align		4
.L_358:
        /*0784*/ 	.word	index@(_ZN2at6native27unrolled_elementwise_kernelINS0_13BinaryFunctorIN3c104HalfES4_S4_ZZZNS0_20copysign_kernel_cudaERNS_18TensorIteratorBaseEENKUlvE_clEvENKUlvE2_clEvEUlS4_S4_E_EESt5arrayIPcLm3EELi4E23TrivialOffsetCalculatorILi2EjESE_ILi1EjENS0_6memory15LoadWithoutCastENSH_16StoreWithoutCastEEEviT_T0_T2_T3_T4_T5_)
        /*0788*/ 	.word	0x0000001c


	//----- nvinfo : EIATTR_FRAME_SIZE
	.align		4
.L_359:
        /*078c*/ 	.byte	0x04, 0x11
        /*078e*/ 	.short	(.L_361 - .L_360)
	.align		4
.L_360:
        /*0790*/ 	.word	index@(_ZN2at6native27unrolled_elementwise_kernelINS0_13BinaryFunctorIN3c104HalfES4_S4_ZZZNS0_20copysign_kernel_cudaERNS_18TensorIteratorBaseEENKUlvE_clEvENKUlvE2_clEvEUlS4_S4_E_EESt5arrayIPcLm3EELi4E23TrivialOffsetCalculatorILi2EjESE_ILi1EjENS0_6memory15LoadWithoutCastENSH_16StoreWithoutCastEEEviT_T0_T2_T3_T4_T5_)
        /*0794*/ 	.word	0x00000000


	//----- nvinfo : EIATTR_REGCOUNT
	.align		4
.L_361:
        /*0798*/ 	.byte	0x04, 0x2f
        /*079a*/ 	.short	(.L_363 - .L_362)
	.align		4
.L_362:
        /*079c*/ 	.word	index@(_ZN2at6native18elementwise_kernelILi128ELi4EZNS0_22gpu_kernel_impl_nocastINS0_13BinaryFunctorIN3c104HalfES5_S5_ZZZNS0_20copysign_kernel_cudaERNS_18TensorIteratorBaseEENKUlvE_clEvENKUlvE2_clEvEUlS5_S5_E_EEEEvS7_RKT_EUliE_EEviT1_)
        /*07a0*/ 	.word	0x0000000c


	//----- nvinfo : EIATTR_FRAME_SIZE
	.align		4
.L_363:
        /*07a4*/ 	.byte	0x04, 0x11
        /*07a6*/ 	.short	(.L_365 - .L_364)
	.align		4
.L_364:
        /*07a8*/ 	.word	index@(_ZN2at6native18elementwise_kernelILi128ELi4EZNS0_22gpu_kernel_impl_nocastINS0_13BinaryFunctorIN3c104HalfES5_S5_ZZZNS0_20copysign_kernel_cudaERNS_18TensorIteratorBaseEENKUlvE_clEvENKUlvE2_clEvEUlS5_S5_E_EEEEvS7_RKT_EUliE_EEviT1_)
        /*07ac*/ 	.word	0x00000000


	//----- nvinfo : EIATTR_REGCOUNT
	.align		4
.L_365:
        /*07b0*/ 	.byte	0x04, 0x2f
        /*07b2*/ 	.short	(.L_367 - .L_366)
	.align		4
.L_366:
        /*07b4*/ 	.word	index@(_ZN2at6native27unrolled_elementwise_kernelINS0_13BinaryFunctorIN3c104HalfES4_S4_ZZZNS0_20copysign_kernel_cudaERNS_18TensorIteratorBaseEENKUlvE_clEvENKUlvE2_clEvEUlS4_S4_E_EESt5arrayIPcLm3EELi4E23TrivialOffsetCalculatorILi2EjESE_ILi1EjENS0_6memory12LoadWithCastILi2EEENSH_13StoreWithCastILi1EEEEEviT_T0_T2_T3_T4_T5_)
        /*07b8*/ 	.word	0x0000001f


	//----- nvinfo : EIATTR_FRAME_SIZE
	.align		4
.L_367:
        /*07bc*/ 	.byte	0x04, 0x11
        /*07be*/ 	.short	(.L_369 - .L_368)
	.align		4
.L_368:
        /*07c0*/ 	.word	index@(_ZN2at6native27unrolled_elementwise_kernelINS0_13BinaryFunctorIN3c104HalfES4_S4_ZZZNS0_20copysign_kernel_cudaERNS_18TensorIteratorBaseEENKUlvE_clEvENKUlvE2_clEvEUlS4_S4_E_EESt5arrayIPcLm3EELi4E23TrivialOffsetCalculatorILi2EjESE_ILi1EjENS0_6memory12LoadWithCastILi2EEENSH_13StoreWithCastILi1EEEEEviT_T0_T2_T3_T4_T5_)
        /*07c4*/ 	.word	0x00000000


	//----- nvinfo : EIATTR_REGCOUNT
	.align		4
.L_369:
        /*07c8*/ 	.byte	0x04, 0x2f
        /*07ca*/ 	.short	(.L_371 - .L_370)
	.align		4
.L_370:
        /*07cc*/ 	.word	index@(_ZN2at6native18elementwise_kernelILi128ELi4EZNS0_15gpu_kernel_implINS0_13BinaryFunctorIN3c104HalfES5_S5_ZZZNS0_20copysign_kernel_cudaERNS_18TensorIteratorBaseEENKUlvE_clEvENKUlvE2_clEvEUlS5_S5_E_EEEEvS7_RKT_EUliE_EEviT1_)
        /*07d0*/ 	.word	0x0000001a


	//----- nvinfo : EIATTR_FRAME_SIZE
	.align		4
.L_371:
        /*07d4*/ 	.byte	0x04, 0x11
        /*07d6*/ 	.short	(.L_373 - .L_372)
	.align		4
.L_372:
        /*07d8*/ 	.word	index@(_ZN2at6native18elementwise_kernelILi128ELi4EZNS0_15gpu_kernel_implINS0_13BinaryFunctorIN3c104HalfES5_S5_ZZZNS0_20copysign_kernel_cudaERNS_18TensorIteratorBaseEENKUlvE_clEvENKUlvE2_clEvEUlS5_S5_E_EEEEvS7_RKT_EUliE_EEviT1_)
        /*07dc*/ 	.word	0x00000000


	//----- nvinfo : EIATTR_MIN_STACK_SIZE
	.align		4
.L_373:
        /*07e0*/ 	.byte	0x04, 0x12
        /*07e2*/ 	.short	(.L_375 - .L_374)
	.align		4
.L_374:
        /*07e4*/ 	.word	index@(_ZN2at6native18elementwise_kernelILi128ELi4EZNS0_15gpu_kernel_implINS0_13BinaryFunctorIN3c104HalfES5_S5_ZZZNS0_20copysign_kernel_cudaERNS_18TensorIteratorBaseEENKUlvE_clEvENKUlvE2_clEvEUlS5_S5_E_EEEEvS7_RKT_EUliE_EEviT1_)
        /*07e8*/ 	.word	0x00000000


	//----- nvinfo : EIATTR_MIN_STACK_SIZE
	.align		4
.L_375:
        /*07ec*/ 	.byte	0x04, 0x12
        /*07ee*/ 	.short	(.L_377 - .L_376)
	.align		4
.L_376:
        /*07f0*/ 	.word	index@(_ZN2at6native27unrolled_elementwise_kernelINS0_13BinaryFunctorIN3c104HalfES4_S4_ZZZNS0_20copysign_kernel_cudaERNS_18TensorIteratorBaseEENKUlvE_clEvENKUlvE2_clEvEUlS4_S4_E_EESt5arrayIPcLm3EELi4E23TrivialOffsetCalculatorILi2EjESE_ILi1EjENS0_6memory12LoadWithCastILi2EEENSH_13StoreWithCastILi1EEEEEviT_T0_T2_T3_T4_T5_)
        /*07f4*/ 	.word	0x00000000


	//----- nvinfo : EIATTR_MIN_STACK_SIZE
	.align		4
.L_377:
        /*07f8*/ 	.byte	0x04, 0x12
        /*07fa*/ 	.short	(.L_379 - .L_378)
	.align		4
.L_378:
        /*07fc*/ 	.word	index@(_ZN2at6native18elementwise_kernelILi128ELi4EZNS0_22gpu_kernel_impl_nocastINS0_13BinaryFunctorIN3c104HalfES5_S5_ZZZNS0_20copysign_kernel_cudaERNS_18TensorIteratorBaseEENKUlvE_clEvENKUlvE2_clEvEUlS5_S5_E_EEEEvS7_RKT_EUliE_EEviT1_)
        /*0800*/ 	.word	0x00000000


	//----- nvinfo : EIATTR_MIN_STACK_SIZE
	.align		4
.L_379:
        /*0804*/ 	.byte	0x04, 0x12
        /*0806*/ 	.short	(.L_381 - .L_380)
	.align		4
.L_380:
        /*0808*/ 	.word	index@(_ZN2at6native27unrolled_elementwise_kernelINS0_13BinaryFunctorIN3c104HalfES4_S4_ZZZNS0_20copysign_kernel_cudaERNS_18TensorIteratorBaseEENKUlvE_clEvENKUlvE2_clEvEUlS4_S4_E_EESt5arrayIPcLm3EELi4E23TrivialOffsetCalculatorILi2EjESE_ILi1EjENS0_6memory15LoadWithoutCastENSH_16StoreWithoutCastEEEviT_T0_T2_T3_T4_T5_)
        /*080c*/ 	.word	0x00000000


	//----- nvinfo : EIATTR_MIN_STACK_SIZE
	.align		4
.L_381:
        /*0810*/ 	.byte	0x04, 0x12
        /*0812*/ 	.short	(.L_383 - .L_382)
	.align		4
.L_382:
        /*0814*/ 	.word	index@(_ZN2at6native29vectorized_elementwise_kernelILi2ENS0_13BinaryFunctorIN3c104HalfES4_S4_ZZZNS0_20copysign_kernel_cudaERNS_18TensorIteratorBaseEENKUlvE_clEvENKUlvE2_clEvEUlS4_S4_E_EESt5arrayIPcLm3EEEEviT0_T1_)
        /*0818*/ 	.word	0x00000000


	//----- nvinfo : EIATTR_MIN_STACK_SIZE
	.align		4
.L_383:
        /*081c*/ 	.byte	0x04, 0x12
        /*081e*/ 	.short	(.L_385 - .L_384)
	.align		4
.L_384:
        /*0820*/ 	.word	index@(_ZN2at6native29vectorized_elementwise_kernelILi4ENS0_13BinaryFunctorIN3c104HalfES4_S4_ZZZNS0_20copysign_kernel_cudaERNS_18TensorIteratorBaseEENKUlvE_clEvENKUlvE2_clEvEUlS4_S4_E_EESt5arrayIPcLm3EEEEviT0_T1_)
        /*0824*/ 	.word	0x00000000


	//----- nvinfo : EIATTR_MIN_STACK_SIZE
	.align		4
.L_385:
        /*0828*/ 	.byte	0x04, 0x12
        /*082a*/ 	.short	(.L_387 - .L_386)
	.align		4
.L_386:
        /*082c*/ 	.word	index@(_ZN2at6native29vectorized_elementwise_kernelILi8ENS0_13BinaryFunctorIN3c104HalfES4_S4_ZZZNS0_20copysign_kernel_cudaERNS_18TensorIteratorBaseEENKUlvE_clEvENKUlvE2_clEvEUlS4_S4_E_EESt5arrayIPcLm3EEEEviT0_T1_)
        /*0830*/ 	.word	0x00000000


	//----- nvinfo : EIATTR_MIN_STACK_SIZE
	.align		4
.L_387:
        /*0834*/ 	.byte	0x04, 0x12
        /*0836*/ 	.short	(.L_389 - .L_388)
	.align		4
.L_388:
        /*0838*/ 	.word	index@(_ZN2at6native18elementwise_kernelILi128ELi4EZNS0_15gpu_kernel_implINS0_13BUnaryFunctorIN3c104HalfES5_S5_ZZZNS0_20copysign_kernel_cudaERNS_18TensorIteratorBaseEENKUlvE_clEvENKUlvE2_clEvEUlS5_S5_E_EEEEvS7_RKT_EUliE_EEviT1_)
        /*083c*/ 	.word	0x00000000


	//----- nvinfo : EIATTR_MIN_STACK_SIZE
	.align		4
.L_389:
        /*0840*/ 	.byte	0x04, 0x12
        /*0842*/ 	.short	(.L_391 - .L_390)
	.align		4
.L_390:
        /*0844*/ 	.word	index@(_ZN2at6native27unrolled_elementwise_kernelINS0_13BUnaryFunctorIN3c104HalfES4_S4_ZZZNS0_20copysign_kernel_cudaERNS_18TensorIteratorBaseEENKUlvE_clEvENKUlvE2_clEvEUlS4_S4_E_EESt5arrayIPcLm2EELi4E23TrivialOffsetCalculatorILi1EjESF_NS0_6memory12LoadWithCastILi1EEENSG_13StoreWithCastILi1EEEEEviT_T0_T2_T3_T4_T5_)
        /*0848*/ 	.word	0x00000000


	//----- nvinfo : EIATTR_MIN_STACK_SIZE
	.align		4
.L_391:
        /*084c*/ 	.byte	0x04, 0x12
        /*084e*/ 	.short	(.L_393 - .L_392)
	.align		4
.L_392:
        /*0850*/ 	.word	index@(_ZN2at6native18elementwise_kernelILi128ELi4EZNS0_22gpu_kernel_impl_nocastINS0_13BUnaryFunctorIN3c104HalfES5_S5_ZZZNS0_20copysign_kernel_cudaERNS_18TensorIteratorBaseEENKUlvE_clEvENKUlvE2_clEvEUlS5_S5_E_EEEEvS7_RKT_EUliE_EEviT1_)
        /*0854*/ 	.word	0x00000000


	//----- nvinfo : EIATTR_MIN_STACK_SIZE
	.align		4
.L_393:
        /*0858*/ 	.byte	0x04, 0x12
        /*085a*/ 	.short	(.L_395 - .L_394)
	.align		4
.L_394:
        /*085c*/ 	.word	index@(_ZN2at6native27unrolled_elementwise_kernelINS0_13BUnaryFunctorIN3c104HalfES4_S4_ZZZNS0_20copysign_kernel_cudaERNS_18TensorIteratorBaseEENKUlvE_clEvENKUlvE2_clEvEUlS4_S4_E_EESt5arrayIPcLm2EELi4E23TrivialOffsetCalculatorILi1EjESF_NS0_6memory15LoadWithoutCastENSG_16StoreWithoutCastEEEviT_T0_T2_T3_T4_T5_)
        /*0860*/ 	.word	0x00000000


	//----- nvinfo : EIATTR_MIN_STACK_SIZE
	.align		4
.L_395:
        /*0864*/ 	.byte	0x04, 0x12
        /*0866*/ 	.short	(.L_397 - .L_396)
	.align		4
.L_396:
        /*0868*/ 	.word	index@(_ZN2at6native29vectorized_elementwise_kernelILi2ENS0_13BUnaryFunctorIN3c104HalfES4_S4_ZZZNS0_20copysign_kernel_cudaERNS_18TensorIteratorBaseEENKUlvE_clEvENKUlvE2_clEvEUlS4_S4_E_EESt5arrayIPcLm2EEEEviT0_T1_)
        /*086c*/ 	.word	0x00000000


	//----- nvinfo : EIATTR_MIN_STACK_SIZE
	.align		4
.L_397:
        /*0870*/ 	.byte	0x04, 0x12
        /*0872*/ 	.short	(.L_399 - .L_398)
	.align		4
.L_398:
        /*0874*/ 	.word	index@(_ZN2at6native29vectorized_elementwise_kernelILi4ENS0_13BUnaryFunctorIN3c104HalfES4_S4_ZZZNS0_20copysign_kernel_cudaERNS_18TensorIteratorBaseEENKUlvE_clEvENKUlvE2_clEvEUlS4_S4_E_EESt5arrayIPcLm2EEEEviT0_T1_)
        /*0878*/ 	.word	0x00000000


	//----- nvinfo : EIATTR_MIN_STACK_SIZE
	.align		4
.L_399:
        /*087c*/ 	.byte	0x04, 0x12
        /*087e*/ 	.short	(.L_401 - .L_400)
	.align		4
.L_400:
        /*0880*/ 	.word	index@(_ZN2at6native29vectorized_elementwise_kernelILi8ENS0_13BUnaryFunctorIN3c104HalfES4_S4_ZZZNS0_20copysign_kernel_cudaERNS_18TensorIteratorBaseEENKUlvE_clEvENKUlvE2_clEvEUlS4_S4_E_EESt5arrayIPcLm2EEEEviT0_T1_)
        /*0884*/ 	.word	0x00000000


	//----- nvinfo : EIATTR_MIN_STACK_SIZE
	.align		4
.L_401:
        /*0888*/ 	.byte	0x04, 0x12
        /*088a*/ 	.short	(.L_403 - .L_402)
	.align		4
.L_402:
        /*088c*/ 	.word	index@(_ZN2at6native18elementwise_kernelILi128ELi4EZNS0_15gpu_kernel_implINS0_13AUnaryFunctorIN3c104HalfES5_S5_ZZZNS0_20copysign_kernel_cudaERNS_18TensorIteratorBaseEENKUlvE_clEvENKUlvE2_clEvEUlS5_S5_E_EEEEvS7_RKT_EUliE_EEviT1_)
        /*0890*/ 	.word	0x00000000


	//----- nvinfo : EIATTR_MIN_STACK_SIZE
	.align		4
.L_403:
        /*0894*/ 	.byte	0x04, 0x12
        /*0896*/ 	.short	(.L_405 - .L_404)
	.align		4
.L_404:
        /*0898*/ 	.word	index@(_ZN2at6native27unrolled_elementwise_kernelINS0_13AUnaryFunctorIN3c104HalfES4_S4_ZZZNS0_20copysign_kernel_cudaERNS_18TensorIteratorBaseEENKUlvE_clEvENKUlvE2_clEvEUlS4_S4_E_EESt5arrayIPcLm2EELi4E23TrivialOffsetCalculatorILi1EjESF_NS0_6memory12LoadWithCastILi1EEENSG_13StoreWithCastILi1EEEEEviT_T0_T2_T3_T4_T5_)
        /*089c*/ 	.word	0x00000000


	//----- nvinfo : EIATTR_MIN_STACK_SIZE
	.align		4
.L_405:
        /*08a0*/ 	.byte	0x04, 0x12
        /*08a2*/ 	.short	(.L_407 - .L_406)
	.align		4
.L_406:
        /*08a4*/ 	.word	index@(_ZN2at6native18elementwise_kernelILi128ELi4EZNS0_22gpu_kernel_impl_nocastINS0_13AUnaryFunctorIN3c104HalfES5_S5_ZZZNS0_20copysign_kernel_cudaERNS_18TensorIteratorBaseEENKUlvE_clEvENKUlvE2_clEvEUlS5_S5_E_EEEEvS7_RKT_EUliE_EEviT1_)
        /*08a8*/ 	.word	0x00000000


	//----- nvinfo : EIATTR_MIN_STACK_SIZE
	.align		4
.L_407:
        /*08ac*/ 	.byte	0x04, 0x12
        /*08ae*/ 	.short	(.L_409 - .L_408)
	.align		4
.L_408:
        /*08b0*/ 	.word	index@(_ZN2at6native27unrolled_elementwise_kernelINS0_13AUnaryFunctorIN3c104HalfES4_S4_ZZZNS0_20copysign_kernel_cudaERNS_18TensorIteratorBaseEENKUlvE_clEvENKUlvE2_clEvEUlS4_S4_E_EESt5arrayIPcLm2EELi4E23TrivialOffsetCalculatorILi1EjESF_NS0_6memory15LoadWithoutCastENSG_16StoreWithoutCastEEEviT_T0_T2_T3_T4_T5_)
        /*08b4*/ 	.word	0x00000000


	//----- nvinfo : EIATTR_MIN_STACK_SIZE
	.align		4
.L_409:
        /*08b8*/ 	.byte	0x04, 0x12
        /*08ba*/ 	.short	(.L_411 - .L_410)
	.align		4
.L_410:
        /*08bc*/ 	.word	index@(_ZN2at6native29vectorized_elementwise_kernelILi2ENS0_13AUnaryFunctorIN3c104HalfES4_S4_ZZZNS0_20copysign_kernel_cudaERNS_18TensorIteratorBaseEENKUlvE_clEvENKUlvE2_clEvEUlS4_S4_E_EESt5arrayIPcLm2EEEEviT0_T1_)
        /*08c0*/ 	.word	0x00000000


	//----- nvinfo : EIATTR_MIN_STACK_SIZE
	.align		4
.L_411:
        /*08c4*/ 	.byte	0x04, 0x12
        /*08c6*/ 	.short	(.L_413 - .L_412)
	.align		4
.L_412:
        /*08c8*/ 	.word	index@(_ZN2at6native29vectorized_elementwise_kernelILi4ENS0_13AUnaryFunctorIN3c104HalfES4_S4_ZZZNS0_20copysign_kernel_cudaERNS_18TensorIteratorBaseEENKUlvE_clEvENKUlvE2_clEvEUlS4_S4_E_EESt5arrayIPcLm2EEEEviT0_T1_)
        /*08cc*/ 	.word	0x00000000


	//----- nvinfo : EIATTR_MIN_STACK_SIZE
	.align		4
.L_413:
        /*08d0*/ 	.byte	0x04, 0x12
        /*08d2*/ 	.short	(.L_415 - .L_414)
	.align		4
.L_414:
        /*08d4*/ 	.word	index@(_ZN2at6native29vectorized_elementwise_kernelILi8ENS0_13AUnaryFunctorIN3c104HalfES4_S4_ZZZNS0_20copysign_kernel_cudaERNS_18TensorIteratorBaseEENKUlvE_clEvENKUlvE2_clEvEUlS4_S4_E_EESt5arrayIPcLm2EEEEviT0_T1_)
        /*08d8*/ 	.word	0x00000000


	//----- nvinfo : EIATTR_MIN_STACK_SIZE
	.align		4
.L_415:
        /*08dc*/ 	.byte	0x04, 0x12
        /*08de*/ 	.short	(.L_417 - .L_416)
	.align		4
.L_416:
        /*08e0*/ 	.word	index@(_ZN2at6native18elementwise_kernelILi128ELi4EZNS0_15gpu_kernel_implINS0_13BinaryFunctorIN3c108BFloat16ES5_S5_ZZZNS0_20copysign_kernel_cudaERNS_18TensorIteratorBaseEENKUlvE_clEvENKUlvE1_clEvEUlS5_S5_E_EEEEvS7_RKT_EUliE_EEviT1_)
        /*08e4*/ 	.word	0x00000000


	//----- nvinfo : EIATTR_MIN_STACK_SIZE
	.align		4
.L_417:
        /*08e8*/ 	.byte	0x04, 0x12
        /*08ea*/ 	.short	(.L_419 - .L_418)
	.align		4
.L_418:
        /*08ec*/ 	.word	index@(_ZN2at6native27unrolled_elementwise_kernelINS0_13BinaryFunctorIN3c108BFloat16ES4_S4_ZZZNS0_20copysign_kernel_cudaERNS_18TensorIteratorBaseEENKUlvE_clEvENKUlvE1_clEvEUlS4_S4_E_EESt5arrayIPcLm3EELi4E23TrivialOffsetCalculatorILi2EjESE_ILi1EjENS0_6memory12LoadWithCastILi2EEENSH_13StoreWithCastILi1EEEEEviT_T0_T2_T3_T4_T5_)
        /*08f0*/ 	.word	0x00000000


	//----- nvinfo : EIATTR_MIN_STACK_SIZE
	.align		4
.L_419:
        /*08f4*/ 	.byte	0x04, 0x12
        /*08f6*/ 	.short	(.L_421 - .L_420)
	.align		4
.L_420:
        /*08f8*/ 	.word	index@(_ZN2at6native18elementwise_kernelILi128ELi4EZNS0_22gpu_kernel_impl_nocastINS0_13BinaryFunctorIN3c108BFloat16ES5_S5_ZZZNS0_20copysign_kernel_cudaERNS_18TensorIteratorBaseEENKUlvE_clEvENKUlvE1_clEvEUlS5_S5_E_EEEEvS7_RKT_EUliE_EEviT1_)
        /*08fc*/ 	.word	0x00000000


	//----- nvinfo : EIATTR_MIN_STACK_SIZE
	.align		4
.L_421:
        /*0900*/ 	.byte	0x04, 0x12
        /*0902*/ 	.short	(.L_423 - .L_422)
	.align		4
.L_422:
        /*0904*/ 	.word	index@(_ZN2at6native27unrolled_elementwise_kernelINS0_13BinaryFunctorIN3c108BFloat16ES4_S4_ZZZNS0_20copysign_kernel_cudaERNS_18TensorIteratorBaseEENKUlvE_clEvENKUlvE1_clEvEUlS4_S4_E_EESt5arrayIPcLm3EELi4E23TrivialOffsetCalculatorILi2EjESE_ILi1EjENS0_6memory15LoadWithoutCastENSH_16StoreWithoutCastEEEviT_T0_T2_T3_T4_T5_)
        /*0908*/ 	.word	0x00000000


	//----- nvinfo : EIATTR_MIN_STACK_SIZE
	.align		4
.L_423:
        /*090c*/ 	.byte	0x04, 0x12
        /*090e*/ 	.short	(.L_425 - .L_424)
	.align		4
.L_424:
        /*0910*/ 	.word	index@(_ZN2at6native29vectorized_elementwise_kernelILi2ENS0_13BinaryFunctorIN3c108BFloat16ES4_S4_ZZZNS0_20copysign_kernel_cudaERNS_18TensorIteratorBaseEENKUlvE_clEvENKUlvE1_clEvEUlS4_S4_E_EESt5arrayIPcLm3EEEEviT0_T1_)
        /*0914*/ 	.word	0x00000000


	//----- nvinfo : EIATTR_MIN_STACK_SIZE
	.align		4
.L_425:
        /*0918*/ 	.byte	0x04, 0x12
        /*091a*/ 	.short	(.L_427 - .L_426)
	.align		4
.L_426:
        /*091c*/ 	.word	index@(_ZN2at6native29vectorized_elementwise_kernelILi4ENS0_13BinaryFunctorIN3c108BFloat16ES4_S4_ZZZNS0_20copysign_kernel_cudaERNS_18TensorIteratorBaseEENKUlvE_clEvENKUlvE1_clEvEUlS4_S4_E_EESt5arrayIPcLm3EEEEviT0_T1_)
        /*0920*/ 	.word	0x00000000


	//----- nvinfo : EIATTR_MIN_STACK_SIZE
	.align		4
.L_427:
        /*0924*/ 	.byte	0x04, 0x12
        /*0926*/ 	.short	(.L_429 - .L_428)
	.align		4
.L_428:
        /*0928*/ 	.word	index@(_ZN2at6native29vectorized_elementwise_kernelILi8ENS0_13BinaryFunctorIN3c108BFloat16ES4_S4_ZZZNS0_20copysign_kernel_cudaERNS_18TensorIteratorBaseEENKUlvE_clEvENKUlvE1_clEvEUlS4_S4_E_EESt5arrayIPcLm3EEEEviT0_T1_)
        /*092c*/ 	.word	0x00000000


	//----- nvinfo : EIATTR_MIN_STACK_SIZE
	.align		4
.L_429:
        /*0930*/ 	.byte	0x04, 0x12
        /*0932*/ 	.short	(.L_431 - .L_430)
	.align		4
.L_430:
        /*0934*/ 	.word	index@(_ZN2at6native18elementwise_kernelILi128ELi4EZNS0_15gpu_kernel_implINS0_13BUnaryFunctorIN3c108BFloat16ES5_S5_ZZZNS0_20copysign_kernel_cudaERNS_18TensorIteratorBaseEENKUlvE_clEvENKUlvE1_clEvEUlS5_S5_E_EEEEvS7_RKT_EUliE_EEviT1_)
        /*0938*/ 	.word	0x00000000


	//----- nvinfo : EIATTR_MIN_STACK_SIZE
	.align		4
.L_431:
        /*093c*/ 	.byte	0x04, 0x12
        /*093e*/ 	.short	(.L_433 - .L_432)
	.align		4
.L_432:
        /*0940*/ 	.word	index@(_ZN2at6native27unrolled_elementwise_kernelINS0_13BUnaryFunctorIN3c108BFloat16ES4_S4_ZZZNS0_20copysign_kernel_cudaERNS_18TensorIteratorBaseEENKUlvE_clEvENKUlvE1_clEvEUlS4_S4_E_EESt5arrayIPcLm2EELi4E23TrivialOffsetCalculatorILi1EjESF_NS0_6memory12LoadWithCastILi1EEENSG_13StoreWithCastILi1EEEEEviT_T0_T2_T3_T4_T5_)
        /*0944*/ 	.word	0x00000000


	//----- nvinfo : EIATTR_MIN_STACK_SIZE
	.align		4
.L_433:
        /*0948*/ 	.byte	0x04, 0x12
        /*094a*/ 	.short	(.L_435 - .L_434)
	.align		4
.L_434:
        /*094c*/ 	.word	index@(_ZN2at6native18elementwise_kernelILi128ELi4EZNS0_22gpu_kernel_impl_nocastINS0_13BUnaryFunctorIN3c108BFloat16ES5_S5_ZZZNS0_20copysign_kernel_cudaERNS_18TensorIteratorBaseEENKUlvE_clEvENKUlvE1_clEvEUlS5_S5_E_EEEEvS7_RKT_EUliE_EEviT1_)
        /*0950*/ 	.word	0x00000000


	//----- nvinfo : EIATTR_MIN_STACK_SIZE
	.align		4
.L_435:
        /*0954*/ 	.byte	0x04, 0x12
        /*0956*/ 	.short	(.L_437 - .L_436)
	.align		4
.L_436:
        /*0958*/ 	.word	index@(_ZN2at6native27unrolled_elementwise_kernelINS0_13BUnaryFunctorIN3c108BFloat16ES4_S4_ZZZNS0_20copysign_kernel_cudaERNS_18TensorIteratorBaseEENKUlvE_clEvENKUlvE1_clEvEUlS4_S4_E_EESt5arrayIPcLm2EELi4E23TrivialOffsetCalculatorILi1EjESF_NS0_6memory15LoadWithoutCastENSG_16StoreWithoutCastEEEviT_T0_T2_T3_T4_T5_)
        /*095c*/ 	.word	0x00000000


	//----- nvinfo : EIATTR_MIN_STACK_SIZE
	.align		4
.L_437:
        /*0960*/ 	.byte	0x04, 0x12
        /*0962*/ 	.short	(.L_439 - .L_438)
	.align		4
.L_438:
        /*0964*/ 	.word	index@(_ZN2at6native29vectorized_elementwise_kernelILi2ENS0_13BUnaryFunctorIN3c108BFloat16ES4_S4_ZZZNS0_20copysign_kernel_cudaERNS_18TensorIteratorBaseEENKUlvE_clEvENKUlvE1_clEvEUlS4_S4_E_EESt5arrayIPcLm2EEEEviT0_T1_)
        /*0968*/ 	.word	0x00000000


	//----- nvinfo : EIATTR_MIN_STACK_SIZE
	.align		4
.L_439:
        /*096c*/ 	.byte	0x04, 0x12
        /*096e*/ 	.short	(.L_441 - .L_440)
	.align		4
.L_440:
        /*0970*/ 	.word	index@(_ZN2at6native29vectorized_elementwise_kernelILi4ENS0_13BUnaryFunctorIN3c108BFloat16ES4_S4_ZZZNS0_20copysign_kernel_cudaERNS_18TensorIteratorBaseEENKUlvE_clEvENKUlvE1_clEvEUlS4_S4_E_EESt5arrayIPcLm2EEEEviT0_T1_)
        /*0974*/ 	.word	0x00000000


	//----- nvinfo : EIATTR_MIN_STACK_SIZE
	.align		4
.L_441:
        /*0978*/ 	.byte	0x04, 0x12
        /*097a*/ 	.short	(.L_443 - .L_442)
	.align		4
.L_442:
        /*097c*/ 	.word	index@(_ZN2at6native29vectorized_elementwise_kernelILi8ENS0_13BUnaryFunctorIN3c108BFloat16ES4_S4_ZZZNS0_20copysign_kernel_cudaERNS_18TensorIteratorBaseEENKUlvE_clEvENKUlvE1_clEvEUlS4_S4_E_EESt5arrayIPcLm2EEEEviT0_T1_)
        /*0980*/ 	.word	0x00000000


	//----- nvinfo : EIATTR_MIN_STACK_SIZE
	.align		4
.L_443:
        /*0984*/ 	.byte	0x04, 0x12
        /*0986*/ 	.short	(.L_445 - .L_444)
	.align		4
.L_444:
        /*0988*/ 	.word	index@(_ZN2at6native18elementwise_kernelILi128ELi4EZNS0_15gpu_kernel_implINS0_13AUnaryFunctorIN3c108BFloat16ES5_S5_ZZZNS0_20copysign_kernel_cudaERNS_18TensorIteratorBaseEENKUlvE_clEvENKUlvE1_clEvEUlS5_S5_E_EEEEvS7_RKT_EUliE_EEviT1_)
        /*098c*/ 	.word	0x00000000


	//----- nvinfo : EIATTR_MIN_STACK_SIZE
	.align		4
.L_445:
        /*0990*/ 	.byte	0x04, 0x12
        /*0992*/ 	.short	(.L_447 - .L_446)
	.align		4
.L_446:
        /*0994*/ 	.word	index@(_ZN2at6native27unrolled_elementwise_kernelINS0_13AUnaryFunctorIN3c108BFloat16ES4_S4_ZZZNS0_20copysign_kernel_cudaERNS_18TensorIteratorBaseEENKUlvE_clEvENKUlvE1_clEvEUlS4_S4_E_EESt5arrayIPcLm2EELi4E23TrivialOffsetCalculatorILi1EjESF_NS0_6memory12LoadWithCastILi1EEENSG_13StoreWithCastILi1EEEEEviT_T0_T2_T3_T4_T5_)
        /*0998*/ 	.word	0x00000000


	//----- nvinfo : EIATTR_MIN_STACK_SIZE
	.align		4
.L_447:
        /*099c*/ 	.byte	0x04, 0x12
        /*099e*/ 	.short	(.L_449 - .L_448)
	.align		4
.L_448:
        /*09a0*/ 	.word	index@(_ZN2at6native18elementwise_kernelILi128ELi4EZNS0_22gpu_kernel_impl_nocastINS0_13AUnaryFunctorIN3c108BFloat16ES5_S5_ZZZNS0_20copysign_kernel_cudaERNS_18TensorIteratorBaseEENKUlvE_clEvENKUlvE1_clEvEUlS5_S5_E_EEEEvS7_RKT_EUliE_EEviT1_)
        /*09a4*/ 	.word	0x00000000


	//----- nvinfo : EIATTR_MIN_STACK_SIZE
	.align		4
.L_449:
        /*09a8*/ 	.byte	0x04, 0x12
        /*09aa*/ 	.short	(.L_451 - .L_450)
	.align		4
.L_450:
        /*09ac*/ 	.word	index@(_ZN2at6native27unrolled_elementwise_kernelINS0_13AUnaryFunctorIN3c108BFloat16ES4_S4_ZZZNS0_20copysign_kernel_cudaERNS_18TensorIteratorBaseEENKUlvE_clEvENKUlvE1_clEvEUlS4_S4_E_EESt5arrayIPcLm2EELi4E23TrivialOffsetCalculatorILi1EjESF_NS0_6memory15LoadWithoutCastENSG_16StoreWithoutCastEEEviT_T0_T2_T3_T4_T5_)
        /*09b0*/ 	.word	0x00000000


	//----- nvinfo : EIATTR_MIN_STACK_SIZE
	.align		4
.L_451:
        /*09b4*/ 	.byte	0x04, 0x12
        /*09b6*/ 	.short	(.L_453 - .L_452)
	.align		4
.L_452:
        /*09b8*/ 	.word	index@(_ZN2at6native29vectorized_elementwise_kernelILi2ENS0_13AUnaryFunctorIN3c108BFloat16ES4_S4_ZZZNS0_20copysign_kernel_cudaERNS_18TensorIteratorBaseEENKUlvE_clEvENKUlvE1_clEvEUlS4_S4_E_EESt5arrayIPcLm2EEEEviT0_T1_)
        /*09bc*/ 	.word	0x00000000


	//----- nvinfo : EIATTR_MIN_STACK_SIZE
	.align		4
.L_453:
        /*09c0*/ 	.byte	0x04, 0x12
        /*09c2*/ 	.short	(.L_455 - .L_454)
	.align		4
.L_454:
        /*09c4*/ 	.word	index@(_ZN2at6native29vectorized_elementwise_kernelILi4ENS0_13AUnaryFunctorIN3c108BFloat16ES4_S4_ZZZNS0_20copysign_kernel_cudaERNS_18TensorIteratorBaseEENKUlvE_clEvENKUlvE1_clEvEUlS4_S4_E_EESt5arrayIPcLm2EEEEviT0_T1_)
        /*09c8*/ 	.word	0x00000000


	//----- nvinfo : EIATTR_MIN_STACK_SIZE
	.align		4
.L_455:
        /*09cc*/ 	.byte	0x04, 0x12
        /*09ce*/ 	.short	(.L_457 - .L_456)
	.align		4
.L_456:
        /*09d0*/ 	.word	index@(_ZN2at6native29vectorized_elementwise_kernelILi8ENS0_13AUnaryFunctorIN3c108BFloat16ES4_S4_ZZZNS0_20copysign_kernel_cudaERNS_18TensorIteratorBaseEENKUlvE_clEvENKUlvE1_clEvEUlS4_S4_E_EESt5arrayIPcLm2EEEEviT0_T1_)
        /*09d4*/ 	.word	0x00000000


	//----- nvinfo : EIATTR_MIN_STACK_SIZE
	.align		4
.L_457:
        /*09d8*/ 	.byte	0x04, 0x12
        /*09da*/ 	.short	(.L_459 - .L_458)
	.align		4
.L_458:
        /*09dc*/ 	.word	index@(_ZN2at6native18elementwise_kernelILi128ELi4EZNS0_15gpu_kernel_implINS0_13BinaryFunctorIfffZZZNS0_20copysign_kernel_cudaERNS_18TensorIteratorBaseEENKUlvE_clEvENKUlvE0_clEvEUlffE_EEEEvS5_RKT_EUliE_EEviT1_)
        /*09e0*/ 	.word	0x00000000


	//----- nvinfo : EIATTR_MIN_STACK_SIZE
	.align		4
.L_459:
        /*09e4*/ 	.byte	0x04, 0x12
        /*09e6*/ 	.short	(.L_461 - .L_460)
	.align		4
.L_460:
        /*09e8*/ 	.word	index@(_ZN2at6native27unrolled_elementwise_kernelINS0_13BinaryFunctorIfffZZZNS0_20copysign_kernel_cudaERNS_18TensorIteratorBaseEENKUlvE_clEvENKUlvE0_clEvEUlffE_EESt5arrayIPcLm3EELi4E23TrivialOffsetCalculatorILi2EjESC_ILi1EjENS0_6memory12LoadWithCastILi2EEENSF_13StoreWithCastILi1EEEEEviT_T0_T2_T3_T4_T5_)
        /*09ec*/ 	.word	0x00000000


	//----- nvinfo : EIATTR_MIN_STACK_SIZE
	.align		4
.L_461:
        /*09f0*/ 	.byte	0x04, 0x12
        /*09f2*/ 	.short	(.L_463 - .L_462)
	.align		4
.L_462:
        /*09f4*/ 	.word	index@(_ZN2at6native18elementwise_kernelILi128ELi2EZNS0_22gpu_kernel_impl_nocastINS0_13BinaryFunctorIfffZZZNS0_20copysign_kernel_cudaERNS_18TensorIteratorBaseEENKUlvE_clEvENKUlvE0_clEvEUlffE_EEEEvS5_RKT_EUliE_EEviT1_)
        /*09f8*/ 	.word	0x00000000


	//----- nvinfo : EIATTR_MIN_STACK_SIZE
	.align		4
.L_463:
        /*09fc*/ 	.byte	0x04, 0x12
        /*09fe*/ 	.short	(.L_465 - .L_464)
	.align		4
.L_464:
        /*0a00*/ 	.word	index@(_ZN2at6native27unrolled_elementwise_kernelINS0_13BinaryFunctorIfffZZZNS0_20copysign_kernel_cudaERNS_18TensorIteratorBaseEENKUlvE_clEvENKUlvE0_clEvEUlffE_EESt5arrayIPcLm3EELi4E23TrivialOffsetCalculatorILi2EjESC_ILi1EjENS0_6memory15LoadWithoutCastENSF_16StoreWithoutCastEEEviT_T0_T2_T3_T4_T5_)
        /*0a04*/ 	.word	0x00000000


	//----- nvinfo : EIATTR_MIN_STACK_SIZE
	.align		4
.L_465:
        /*0a08*/ 	.byte	0x04, 0x12
        /*0a0a*/ 	.short	(.L_467 - .L_466)
	.align		4
.L_466:
        /*0a0c*/ 	.word	index@(_ZN2at6native29vectorized_elementwise_kernelILi2ENS0_13BinaryFunctorIfffZZZNS0_20copysign_kernel_cudaERNS_18TensorIteratorBaseEENKUlvE_clEvENKUlvE0_clEvEUlffE_EESt5arrayIPcLm3EEEEviT0_T1_)
        /*0a10*/ 	.word	0x00000000


	//----- nvinfo : EIATTR_MIN_STACK_SIZE
	.align		4
.L_467:
        /*0a14*/ 	.byte	0x04, 0x12
        /*0a16*/ 	.short	(.L_469 - .L_468)
	.align		4
.L_468:
        /*0a18*/ 	.word	index@(_ZN2at6native29vectorized_elementwise_kernelILi4ENS0_13BinaryFunctorIfffZZZNS0_20copysign_kernel_cudaERNS_18TensorIteratorBaseEENKUlvE_clEvENKUlvE0_clEvEUlffE_EESt5arrayIPcLm3EEEEviT0_T1_)
        /*0a1c*/ 	.word	0x00000000


	//----- nvinfo : EIATTR_MIN_STACK_SIZE
	.align		4
.L_469:
        /*0a20*/ 	.byte	0x04, 0x12
        /*0a22*/ 	.short	(.L_471 - .L_470)
	.align		4
.L_470:
        /*0a24*/ 	.word	index@(_ZN2at6native29vectorized_elementwise_kernelILi8ENS0_13BinaryFunctorIfffZZZNS0_20copysign_kernel_cudaERNS_18TensorIteratorBaseEENKUlvE_clEvENKUlvE0_clEvEUlffE_EESt5arrayIPcLm3EEEEviT0_T1_)
        /*0a28*/ 	.word	0x00000000


	//----- nvinfo : EIATTR_MIN_STACK_SIZE
	.align		4
.L_471:
        /*0a2c*/ 	.byte	0x04, 0x12
        /*0a2e*/ 	.short	(.L_473 - .L_472)
	.align		4
.L_472:
        /*0a30*/ 	.word	index@(_ZN2at6native18elementwise_kernelILi128ELi4EZNS0_15gpu_kernel_implINS0_13BUnaryFunctorIfffZZZNS0_20copysign_kernel_cudaERNS_18TensorIteratorBaseEENKUlvE_clEvENKUlvE0_clEvEUlffE_EEEEvS5_RKT_EUliE_EEviT1_)
        /*0a34*/ 	.word	0x00000000


	//----- nvinfo : EIATTR_MIN_STACK_SIZE
	.align		4
.L_473:
        /*0a38*/ 	.byte	0x04, 0x12
        /*0a3a*/ 	.short	(.L_475 - .L_474)
	.align		4
.L_474:
        /*0a3c*/ 	.word	index@(_ZN2at6native27unrolled_elementwise_kernelINS0_13BUnaryFunctorIfffZZZNS0_20copysign_kernel_cudaERNS_18TensorIteratorBaseEENKUlvE_clEvENKUlvE0_clEvEUlffE_EESt5arrayIPcLm2EELi4E23TrivialOffsetCalculatorILi1EjESD_NS0_6memory12LoadWithCastILi1EEENSE_13StoreWithCastILi1EEEEEviT_T0_T2_T3_T4_T5_)
        /*0a40*/ 	.word	0x00000000


	//----- nvinfo : EIATTR_MIN_STACK_SIZE
	.align		4
.L_475:
        /*0a44*/ 	.byte	0x04, 0x12
        /*0a46*/ 	.short	(.L_477 - .L_476)
	.align		4
.L_476:
        /*0a48*/ 	.word	index@(_ZN2at6native18elementwise_kernelILi128ELi2EZNS0_22gpu_kernel_impl_nocastINS0_13BUnaryFunctorIfffZZZNS0_20copysign_kernel_cudaERNS_18TensorIteratorBaseEENKUlvE_clEvENKUlvE0_clEvEUlffE_EEEEvS5_RKT_EUliE_EEviT1_)
        /*0a4c*/ 	.word	0x00000000


	//----- nvinfo : EIATTR_MIN_STACK_SIZE
	.align		4
.L_477:
        /*0a50*/ 	.byte	0x04, 0x12
        /*0a52*/ 	.short	(.L_479 - .L_478)
	.align		4
.L_478:
        /*0a54*/ 	.word	index@(_ZN2at6native27unrolled_elementwise_kernelINS0_13BUnaryFunctorIfffZZZNS0_20copysign_kernel_cudaERNS_18TensorIteratorBaseEENKUlvE_clEvENKUlvE0_clEvEUlffE_EESt5arrayIPcLm2EELi4E23TrivialOffsetCalculatorILi1EjESD_NS0_6memory15LoadWithoutCastENSE_16StoreWithoutCastEEEviT_T0_T2_T3_T4_T5_)
        /*0a58*/ 	.word	0x00000000


	//----- nvinfo : EIATTR_MIN_STACK_SIZE
	.align		4
.L_479:
        /*0a5c*/ 	.byte	0x04, 0x12
        /*0a5e*/ 	.short	(.L_481 - .L_480)
	.align		4
.L_480:
        /*0a60*/ 	.word	index@(_ZN2at6native29vectorized_elementwise_kernelILi2ENS0_13BUnaryFunctorIfffZZZNS0_20copysign_kernel_cudaERNS_18TensorIteratorBaseEENKUlvE_clEvENKUlvE0_clEvEUlffE_EESt5arrayIPcLm2EEEEviT0_T1_)
        /*0a64*/ 	.word	0x00000000


	//----- nvinfo : EIATTR_MIN_STACK_SIZE
	.align		4
.L_481:
        /*0a68*/ 	.byte	0x04, 0x12
        /*0a6a*/ 	.short	(.L_483 - .L_482)
	.align		4
.L_482:
        /*0a6c*/ 	.word	index@(_ZN2at6native29vectorized_elementwise_kernelILi4ENS0_13BUnaryFunctorIfffZZZNS0_20copysign_kernel_cudaERNS_18TensorIteratorBaseEENKUlvE_clEvENKUlvE0_clEvEUlffE_EESt5arrayIPcLm2EEEEviT0_T1_)
        /*0a70*/ 	.word	0x00000000


	//----- nvinfo : EIATTR_MIN_STACK_SIZE
	.align		4
.L_483:
        /*0a74*/ 	.byte	0x04, 0x12
        /*0a76*/ 	.short	(.L_485 - .L_484)
	.align		4
.L_484:
        /*0a78*/ 	.word	index@(_ZN2at6native29vectorized_elementwise_kernelILi8ENS0_13BUnaryFunctorIfffZZZNS0_20copysign_kernel_cudaERNS_18TensorIteratorBaseEENKUlvE_clEvENKUlvE0_clEvEUlffE_EESt5arrayIPcLm2EEEEviT0_T1_)
        /*0a7c*/ 	.word	0x00000000


	//----- nvinfo : EIATTR_MIN_STACK_SIZE
	.align		4
.L_485:
        /*0a80*/ 	.byte	0x04, 0x12
        /*0a82*/ 	.short	(.L_487 - .L_486)
	.align		4
.L_486:
        /*0a84*/ 	.word	index@(_ZN2at6native18elementwise_kernelILi128ELi4EZNS0_15gpu_kernel_implINS0_13AUnaryFunctorIfffZZZNS0_20copysign_kernel_cudaERNS_18TensorIteratorBaseEENKUlvE_clEvENKUlvE0_clEvEUlffE_EEEEvS5_RKT_EUliE_EEviT1_)
        /*0a88*/ 	.word	0x00000000


	//----- nvinfo : EIATTR_MIN_STACK_SIZE
	.align		4
.L_487:
        /*0a8c*/ 	.byte	0x04, 0x12
        /*0a8e*/ 	.short	(.L_489 - .L_488)
	.align		4
.L_488:
        /*0a90*/ 	.word	index@(_ZN2at6native27unrolled_elementwise_kernelINS0_13AUnaryFunctorIfffZZZNS0_20copysign_kernel_cudaERNS_18TensorIteratorBaseEENKUlvE_clEvENKUlvE0_clEvEUlffE_EESt5arrayIPcLm2EELi4E23TrivialOffsetCalculatorILi1EjESD_NS0_6memory12LoadWithCastILi1EEENSE_13StoreWithCastILi1EEEEEviT_T0_T2_T3_T4_T5_)
        /*0a94*/ 	.word	0x00000000


	//----- nvinfo : EIATTR_MIN_STACK_SIZE
	.align		4
.L_489:
        /*0a98*/ 	.byte	0x04, 0x12
        /*0a9a*/ 	.short	(.L_491 - .L_490)
	.align		4
.L_490:
        /*0a9c*/ 	.word	index@(_ZN2at6native18elementwise_kernelILi128ELi2EZNS0_22gpu_kernel_impl_nocastINS0_13AUnaryFunctorIfffZZZNS0_20copysign_kernel_cudaERNS_18TensorIteratorBaseEENKUlvE_clEvENKUlvE0_clEvEUlffE_EEEEvS5_RKT_EUliE_EEviT1_)
        /*0aa0*/ 	.word	0x00000000


	//----- nvinfo : EIATTR_MIN_STACK_SIZE
	.align		4
.L_491:
        /*0aa4*/ 	.byte	0x04, 0x12
        /*0aa6*/ 	.short	(.L_493 - .L_492)
	.align		4
.L_492:
        /*0aa8*/ 	.word	index@(_ZN2at6native27unrolled_elementwise_kernelINS0_13AUnaryFunctorIfffZZZNS0_20copysign_kernel_cudaERNS_18TensorIteratorBaseEENKUlvE_clEvENKUlvE0_clEvEUlffE_EESt5arrayIPcLm2EELi4E23TrivialOffsetCalculatorILi1EjESD_NS0_6memory15LoadWithoutCastENSE_16StoreWithoutCastEEEviT_T0_T2_T3_T4_T5_)
        /*0aac*/ 	.word	0x00000000


	//----- nvinfo : EIATTR_MIN_STACK_SIZE
	.align		4
.L_493:
        /*0ab0*/ 	.byte	0x04, 0x12
        /*0ab2*/ 	.short	(.L_495 - .L_494)
	.align		4
.L_494:
        /*0ab4*/ 	.word	index@(_ZN2at6native29vectorized_elementwise_kernelILi2ENS0_13AUnaryFunctorIfffZZZNS0_20copysign_kernel_cudaERNS_18TensorIteratorBaseEENKUlvE_clEvENKUlvE0_clEvEUlffE_EESt5arrayIPcLm2EEEEviT0_T1_)
        /*0ab8*/ 	.word	0x00000000


	//----- nvinfo : EIATTR_MIN_STACK_SIZE
	.align		4
.L_495:
        /*0abc*/ 	.byte	0x04, 0x12
        /*0abe*/ 	.short	(.L_497 - .L_496)
	.align		4
.L_496:
        /*0ac0*/ 	.word	index@(_ZN2at6native29vectorized_elementwise_kernelILi4ENS0_13AUnaryFunctorIfffZZZNS0_20copysign_kernel_cudaERNS_18TensorIteratorBaseEENKUlvE_clEvENKUlvE0_clEvEUlffE_EESt5arrayIPcLm2EEEEviT0_T1_)
        /*0ac4*/ 	.word	0x00000000


	//----- nvinfo : EIATTR_MIN_STACK_SIZE
	.align		4
.L_497:
        /*0ac8*/ 	.byte	0x04, 0x12
        /*0aca*/ 	.short	(.L_499 - .L_498)
	.align		4
.L_498:
        /*0acc*/ 	.word	index@(_ZN2at6native29vectorized_elementwise_kernelILi8ENS0_13AUnaryFunctorIfffZZZNS0_20copysign_kernel_cudaERNS_18TensorIteratorBaseEENKUlvE_clEvENKUlvE0_clEvEUlffE_EESt5arrayIPcLm2EEEEviT0_T1_)
        /*0ad0*/ 	.word	0x00000000


	//----- nvinfo : EIATTR_MIN_STACK_SIZE
	.align		4
.L_499:
        /*0ad4*/ 	.byte	0x04, 0x12
        /*0ad6*/ 	.short	(.L_501 - .L_500)
	.align		4
.L_500:
        /*0ad8*/ 	.word	index@(_ZN2at6native18elementwise_kernelILi128ELi4EZNS0_15gpu_kernel_implINS0_13BinaryFunctorIdddZZZNS0_20copysign_kernel_cudaERNS_18TensorIteratorBaseEENKUlvE_clEvENKUlvE_clEvEUlddE_EEEEvS5_RKT_EUliE_EEviT1_)
        /*0adc*/ 	.word	0x00000000


	//----- nvinfo : EIATTR_MIN_STACK_SIZE
	.align		4
.L_501:
        /*0ae0*/ 	.byte	0x04, 0x12
        /*0ae2*/ 	.short	(.L_503 - .L_502)
	.align		4
.L_502:
        /*0ae4*/ 	.word	index@(_ZN2at6native27unrolled_elementwise_kernelINS0_13BinaryFunctorIdddZZZNS0_20copysign_kernel_cudaERNS_18TensorIteratorBaseEENKUlvE_clEvENKUlvE_clEvEUlddE_EESt5arrayIPcLm3EELi4E23TrivialOffsetCalculatorILi2EjESC_ILi1EjENS0_6memory12LoadWithCastILi2EEENSF_13StoreWithCastILi1EEEEEviT_T0_T2_T3_T4_T5_)
        /*0ae8*/ 	.word	0x00000000


	//----- nvinfo : EIATTR_MIN_STACK_SIZE
	.align		4
.L_503:
        /*0aec*/ 	.byte	0x04, 0x12
        /*0aee*/ 	.short	(.L_505 - .L_504)
	.align		4
.L_504:
        /*0af0*/ 	.word	index@(_ZN2at6native18elementwise_kernelILi128ELi2EZNS0_22gpu_kernel_impl_nocastINS0_13BinaryFunctorIdddZZZNS0_20copysign_kernel_cudaERNS_18TensorIteratorBaseEENKUlvE_clEvENKUlvE_clEvEUlddE_EEEEvS5_RKT_EUliE_EEviT1_)
        /*0af4*/ 	.word	0x00000000


	//----- nvinfo : EIATTR_MIN_STACK_SIZE
	.align		4
.L_505:
        /*0af8*/ 	.byte	0x04, 0x12
        /*0afa*/ 	.short	(.L_507 - .L_506)
	.align		4
.L_506:
        /*0afc*/ 	.word	index@(_ZN2at6native27unrolled_elementwise_kernelINS0_13BinaryFunctorIdddZZZNS0_20copysign_kernel_cudaERNS_18TensorIteratorBaseEENKUlvE_clEvENKUlvE_clEvEUlddE_EESt5arrayIPcLm3EELi4E23TrivialOffsetCalculatorILi2EjESC_ILi1EjENS0_6memory15LoadWithoutCastENSF_16StoreWithoutCastEEEviT_T0_T2_T3_T4_T5_)
        /*0b00*/ 	.word	0x00000000


	//----- nvinfo : EIATTR_MIN_STACK_SIZE
	.align		4
.L_507:
        /*0b04*/ 	.byte	0x04, 0x12
        /*0b06*/ 	.short	(.L_509 - .L_508)
	.align		4
.L_508:
        /*0b08*/ 	.word	index@(_ZN2at6native29vectorized_elementwise_kernelILi2ENS0_13BinaryFunctorIdddZZZNS0_20copysign_kernel_cudaERNS_18TensorIteratorBaseEENKUlvE_clEvENKUlvE_clEvEUlddE_EESt5arrayIPcLm3EEEEviT0_T1_)
        /*0b0c*/ 	.word	0x00000000


	//----- nvinfo : EIATTR_MIN_STACK_SIZE
	.align		4
.L_509:
        /*0b10*/ 	.byte	0x04, 0x12
        /*0b12*/ 	.short	(.L_511 - .L_510)
	.align		4
.L_510:
        /*0b14*/ 	.word	index@(_ZN2at6native29vectorized_elementwise_kernelILi4ENS0_13BinaryFunctorIdddZZZNS0_20copysign_kernel_cudaERNS_18TensorIteratorBaseEENKUlvE_clEvENKUlvE_clEvEUlddE_EESt5arrayIPcLm3EEEEviT0_T1_)
        /*0b18*/ 	.word	0x00000000


	//----- nvinfo : EIATTR_MIN_STACK_SIZE
	.align		4
.L_511:
        /*0b1c*/ 	.byte	0x04, 0x12
        /*0b1e*/ 	.short	(.L_513 - .L_512)
	.align		4
.L_512:
        /*0b20*/ 	.word	index@(_ZN2at6native29vectorized_elementwise_kernelILi8ENS0_13BinaryFunctorIdddZZZNS0_20copysign_kernel_cudaERNS_18TensorIteratorBaseEENKUlvE_clEvENKUlvE_clEvEUlddE_EESt5arrayIPcLm3EEEEviT0_T1_)
        /*0b24*/ 	.word	0x00000000


	//----- nvinfo : EIATTR_MIN_STACK_SIZE
	.align		4
.L_513:
        /*0b28*/ 	.byte	0x04, 0x12
        /*0b2a*/ 	.short	(.L_515 - .L_514)
	.align		4
.L_514:
        /*0b2c*/ 	.word	index@(_ZN2at6native18elementwise_kernelILi128ELi4EZNS0_15gpu_kernel_implINS0_13BUnaryFunctorIdddZZZNS0_20copysign_kernel_cudaERNS_18TensorIteratorBaseEENKUlvE_clEvENKUlvE_clEvEUlddE_EEEEvS5_RKT_EUliE_EEviT1_)
        /*0b30*/ 	.word	0x00000000


	//----- nvinfo : EIATTR_MIN_STACK_SIZE
	.align		4
.L_515:
        /*0b34*/ 	.byte	0x04, 0x12
        /*0b36*/ 	.short	(.L_517 - .L_516)
	.align		4
.L_516:
        /*0b38*/ 	.word	index@(_ZN2at6native27unrolled_elementwise_kernelINS0_13BUnaryFunctorIdddZZZNS0_20copysign_kernel_cudaERNS_18TensorIteratorBaseEENKUlvE_clEvENKUlvE_clEvEUlddE_EESt5arrayIPcLm2EELi4E23TrivialOffsetCalculatorILi1EjESD_NS0_6memory12LoadWithCastILi1EEENSE_13StoreWithCastILi1EEEEEviT_T0_T2_T3_T4_T5_)
        /*0b3c*/ 	.word	0x00000000


	//----- nvinfo : EIATTR_MIN_STACK_SIZE
	.align		4
.L_517:
        /*0b40*/ 	.byte	0x04, 0x12
        /*0b42*/ 	.short	(.L_519 - .L_518)
	.align		4
.L_518:
        /*0b44*/ 	.word	index@(_ZN2at6native18elementwise_kernelILi128ELi2EZNS0_22gpu_kernel_impl_nocastINS0_13BUnaryFunctorIdddZZZNS0_20copysign_kernel_cudaERNS_18TensorIteratorBaseEENKUlvE_clEvENKUlvE_clEvEUlddE_EEEEvS5_RKT_EUliE_EEviT1_)
        /*0b48*/ 	.word	0x00000000


	//----- nvinfo : EIATTR_MIN_STACK_SIZE
	.align		4
.L_519:
        /*0b4c*/ 	.byte	0x04, 0x12
        /*0b4e*/ 	.short	(.L_521 - .L_520)
	.align		4
.L_520:
        /*0b50*/ 	.word	index@(_ZN2at6native27unrolled_elementwise_kernelINS0_13BUnaryFunctorIdddZZZNS0_20copysign_kernel_cudaERNS_18TensorIteratorBaseEENKUlvE_clEvENKUlvE_clEvEUlddE_EESt5arrayIPcLm2EELi4E23TrivialOffsetCalculatorILi1EjESD_NS0_6memory15LoadWithoutCastENSE_16StoreWithoutCastEEEviT_T0_T2_T3_T4_T5_)
        /*0b54*/ 	.word	0x00000000


	//----- nvinfo : EIATTR_MIN_STACK_SIZE
	.align		4
.L_521:
        /*0b58*/ 	.byte	0x04, 0x12
        /*0b5a*/ 	.short	(.L_523 - .L_522)
	.align		4
.L_522:
        /*0b5c*/ 	.word	index@(_ZN2at6native29vectorized_elementwise_kernelILi2ENS0_13BUnaryFunctorIdddZZZNS0_20copysign_kernel_cudaERNS_18TensorIteratorBaseEENKUlvE_clEvENKUlvE_clEvEUlddE_EESt5arrayIPcLm2EEEEviT0_T1_)
        /*0b60*/ 	.word	0x00000000


	//----- nvinfo : EIATTR_MIN_STACK_SIZE
	.align		4
.L_523:
        /*0b64*/ 	.byte	0x04, 0x12
        /*0b66*/ 	.short	(.L_525 - .L_524)
	.align		4
.L_524:
        /*0b68*/ 	.word	index@(_ZN2at6native29vectorized_elementwise_kernelILi4ENS0_13BUnaryFunctorIdddZZZNS0_20copysign_kernel_cudaERNS_18TensorIteratorBaseEENKUlvE_clEvENKUlvE_clEvEUlddE_EESt5arrayIPcLm2EEEEviT0_T1_)
        /*0b6c*/ 	.word	0x00000000


	//----- nvinfo : EIATTR_MIN_STACK_SIZE
	.align		4
.L_525:
        /*0b70*/ 	.byte	0x04, 0x12
        /*0b72*/ 	.short	(.L_527 - .L_526)
	.align		4
.L_526:
        /*0b74*/ 	.word	index@(_ZN2at6native29vectorized_elementwise_kernelILi8ENS0_13BUnaryFunctorIdddZZZNS0_20copysign_kernel_cudaERNS_18TensorIteratorBaseEENKUlvE_clEvENKUlvE_clEvEUlddE_EESt5arrayIPcLm2EEEEviT0_T1_)
        /*0b78*/ 	.word	0x00000000


	//----- nvinfo : EIATTR_MIN_STACK_SIZE
	.align		4
.L_527:
        /*0b7c*/ 	.byte	0x04, 0x12
        /*0b7e*/ 	.short	(.L_529 - .L_528)
	.align		4
.L_528:
        /*0b80*/ 	.word	index@(_ZN2at6native18elementwise_kernelILi128ELi4EZNS0_15gpu_kernel_implINS0_13AUnaryFunctorIdddZZZNS0_20copysign_kernel_cudaERNS_18TensorIteratorBaseEENKUlvE_clEvENKUlvE_clEvEUlddE_EEEEvS5_RKT_EUliE_EEviT1_)
        /*0b84*/ 	.word	0x00000000


	//----- nvinfo : EIATTR_MIN_STACK_SIZE
	.align		4
.L_529:
        /*0b88*/ 	.byte	0x04, 0x12
        /*0b8a*/ 	.short	(.L_531 - .L_530)
	.align		4
.L_530:
        /*0b8c*/ 	.word	index@(_ZN2at6native27unrolled_elementwise_kernelINS0_13AUnaryFunctorIdddZZZNS0_20copysign_kernel_cudaERNS_18TensorIteratorBaseEENKUlvE_clEvENKUlvE_clEvEUlddE_EESt5arrayIPcLm2EELi4E23TrivialOffsetCalculatorILi1EjESD_NS0_6memory12LoadWithCastILi1EEENSE_13StoreWithCastILi1EEEEEviT_T0_T2_T3_T4_T5_)
        /*0b90*/ 	.word	0x00000000


	//----- nvinfo : EIATTR_MIN_STACK_SIZE
	.align		4
.L_531:
        /*0b94*/ 	.byte	0x04, 0x12
        /*0b96*/ 	.short	(.L_533 - .L_532)
	.align		4
.L_532:
        /*0b98*/ 	.word	index@(_ZN2at6native18elementwise_kernelILi128ELi2EZNS0_22gpu_kernel_impl_nocastINS0_13AUnaryFunctorIdddZZZNS0_20copysign_kernel_cudaERNS_18TensorIteratorBaseEENKUlvE_clEvENKUlvE_clEvEUlddE_EEEEvS5_RKT_EUliE_EEviT1_)
        /*0b9c*/ 	.word	0x00000000


	//----- nvinfo : EIATTR_MIN_STACK_SIZE
	.align		4
.L_533:
        /*0ba0*/ 	.byte	0x04, 0x12
        /*0ba2*/ 	.short	(.L_535 - .L_534)
	.align		4
.L_534:
        /*0ba4*/ 	.word	index@(_ZN2at6native27unrolled_elementwise_kernelINS0_13AUnaryFunctorIdddZZZNS0_20copysign_kernel_cudaERNS_18TensorIteratorBaseEENKUlvE_clEvENKUlvE_clEvEUlddE_EESt5arrayIPcLm2EELi4E23TrivialOffsetCalculatorILi1EjESD_NS0_6memory15LoadWithoutCastENSE_16StoreWithoutCastEEEviT_T0_T2_T3_T4_T5_)
        /*0ba8*/ 	.word	0x00000000


	//----- nvinfo : EIATTR_MIN_STACK_SIZE
	.align		4
.L_535:
        /*0bac*/ 	.byte	0x04, 0x12
        /*0bae*/ 	.short	(.L_537 - .L_536)
	.align		4
.L_536:
        /*0bb0*/ 	.word	index@(_ZN2at6native29vectorized_elementwise_kernelILi2ENS0_13AUnaryFunctorIdddZZZNS0_20copysign_kernel_cudaERNS_18TensorIteratorBaseEENKUlvE_clEvENKUlvE_clEvEUlddE_EESt5arrayIPcLm2EEEEviT0_T1_)
        /*0bb4*/ 	.word	0x00000000


	//----- nvinfo : EIATTR_MIN_STACK_SIZE
	.align		4
.L_537:
        /*0bb8*/ 	.byte	0x04, 0x12
        /*0bba*/ 	.short	(.L_539 - .L_538)
	.align		4
.L_538:
        /*0bbc*/ 	.word	index@(_ZN2at6native29vectorized_elementwise_kernelILi4ENS0_13AUnaryFunctorIdddZZZNS0_20copysign_kernel_cudaERNS_18TensorIteratorBaseEENKUlvE_clEvENKUlvE_clEvEUlddE_EESt5arrayIPcLm2EEEEviT0_T1_)
        /*0bc0*/ 	.word	0x00000000


	//----- nvinfo : EIATTR_MIN_STACK_SIZE
	.align		4
.L_539:
        /*0bc4*/ 	.byte	0x04, 0x12
        /*0bc6*/ 	.short	(.L_541 - .L_540)
	.align		4
.L_540:
        /*0bc8*/ 	.word	index@(_ZN2at6native29vectorized_elementwise_kernelILi8ENS0_13AUnaryFunctorIdddZZZNS0_20copysign_kernel_cudaERNS_18TensorIteratorBaseEENKUlvE_clEvENKUlvE_clEvEUlddE_EESt5arrayIPcLm2EEEEviT0_T1_)
        /*0bcc*/ 	.word	0x00000000
.L_541:


//--------------------- .nv.info._ZN2at6native18elementwise_kernelILi128ELi4EZNS0_15gpu_kernel_implINS0_13BinaryFunctorIN3c104HalfES5_S5_ZZZNS0_20copysign_kernel_cudaERNS_18TensorIteratorBaseEENKUlvE_clEvENKUlvE2_clEvEUlS5_S5_E_EEEEvS7_RKT_EUliE_EEviT1_ --------------------------
	.section	.nv.info._ZN2at6native18elementwise_kernelILi128ELi4EZNS0_15gpu_kernel_implINS0_13BinaryFunctorIN3c104HalfES5_S5_ZZZNS0_20copysign_kernel_cudaERNS_18TensorIteratorBaseEENKUlvE_clEvENKUlvE2_clEvEUlS5_S5_E_EEEEvS7_RKT_EUliE_EEviT1_,"",@"SHT_CUDA_INFO"
	.sectionflags	@""
	.align	4


	//----- nvinfo : EIATTR_CUDA_API_VERSION
	.align		4
        /*0000*/ 	.byte	0x04, 0x37
        /*0002*/ 	.short	(.L_543 - .L_542)
.L_542:
        /*0004*/ 	.word	0x00000082


	//----- nvinfo : EIATTR_SW2861232_WAR
	.align		4
.L_543:
        /*0008*/ 	.byte	0x01, 0x35
	.zero		2


	//----- nvinfo : EIATTR_PARAM_CBANK
	.align		4
        /*000c*/ 	.byte	0x04, 0x0a
        /*000e*/ 	.short	(.L_545 - .L_544)
	.align		4
.L_544:
        /*0010*/ 	.word	index@(.nv.constant0._ZN2at6native18elementwise_kernelILi128ELi4EZNS0_15gpu_kernel_implINS0_13BinaryFunctorIN3c104HalfES5_S5_ZZZNS0_20copysign_kernel_cudaERNS_18TensorIteratorBaseEENKUlvE_clEvENKUlvE2_clEvEUlS5_S5_E_EEEEvS7_RKT_EUliE_EEviT1_)
        /*0014*/ 	.short	0x0160
        /*0016*/ 	.short	0x0290


	//----- nvinfo : EIATTR_CBANK_PARAM_SIZE
	.align		4
.L_545:
        /*0018*/ 	.byte	0x03, 0x19
        /*001a*/ 	.short	0x0290


	//----- nvinfo : EIATTR_KPARAM_INFO
	.align		4
        /*001c*/ 	.byte	0x04, 0x17
        /*001e*/ 	.short	(.L_547 - .L_546)
.L_546:
        /*0020*/ 	.word	0x00000000
        /*0024*/ 	.short	0x0001
        /*0026*/ 	.short	0x0008
        /*0028*/ 	.byte	0x00, 0xf0, 0x21, 0x0a


	//----- nvinfo : EIATTR_KPARAM_INFO
	.align		4
.L_547:
        /*002c*/ 	.byte	0x04, 0x17
        /*002e*/ 	.short	(.L_549 - .L_548)
.L_548:
        /*0030*/ 	.word	0x00000000
        /*0034*/ 	.short	0x0000
        /*0036*/ 	.short	0x0000
        /*0038*/ 	.byte	0x00, 0xf0, 0x11, 0x00


	//----- nvinfo : EIATTR_MAXREG_COUNT
	.align		4
.L_549:
        /*003c*/ 	.byte	0x03, 0x1b
        /*003e*/ 	.short	0x0080


	//----- nvinfo : EIATTR_EXTERNS
	.align		4
        /*0040*/ 	.byte	0x04, 0x0f
        /*0042*/ 	.short	(.L_551 - .L_550)


	//   ....[0]....
	.align		4
.L_550:
        /*0044*/ 	.word	index@(__assertfail)


	//----- nvinfo : EIATTR_MERCURY_ISA_VERSION
	.align		4
.L_551:
        /*0048*/ 	.byte	0x03, 0x5f
        /*004a*/ 	.short	0x0000


	//----- nvinfo : EIATTR_SYSCALL_OFFSETS
	.align		4
        /*004c*/ 	.byte	0x04, 0x46
        /*004e*/ 	.short	(.L_553 - .L_552)


	//   ....[0]....
.L_552:
        /*0050*/ 	.word	0x00002020


	//   ....[1]....
        /*0054*/ 	.word	0x00002fb0


	//   ....[2]....
        /*0058*/ 	.word	0x00003f80


	//   ....[3]....
        /*005c*/ 	.word	0x00006010


	//   ....[4]....
        /*0060*/ 	.word	0x00006fa0


	//   ....[5]....
        /*0064*/ 	.word	0x00007f70


	//   ....[6]....
        /*0068*/ 	.word	0x00009fd0


	//   ....[7]....
        /*006c*/ 	.word	0x0000af60


	//   ....[8]....
        /*0070*/ 	.word	0x0000bf30


	//   ....[9]....
        /*0074*/ 	.word	0x0000dfa0


	//   ....[10]....
        /*0078*/ 	.word	0x0000ef30


	//   ....[11]....
        /*007c*/ 	.word	0x0000ff00


	//----- nvinfo : EIATTR_EXIT_INSTR_OFFSETS
	.align		4
.L_553:
        /*0080*/ 	.byte	0x04, 0x1c
        /*0082*/ 	.short	(.L_555 - .L_554)


	//   ....[0]....
.L_554:
        /*0084*/ 	.word	0x0000bff0


	//   ....[1]....
        /*0088*/ 	.word	0x0000f100


	//   ....[2]....
        /*008c*/ 	.word	0x0000f140


	//   ....[3]....
        /*0090*/ 	.word	0x0000f1e0


	//   ....[4]....
        /*0094*/ 	.word	0x0000f220


	//   ....[5]....
        /*0098*/ 	.word	0x0000f260


	//   ....[6]....
        /*009c*/ 	.word	0x0000f2f0


	//   ....[7]....
        /*00a0*/ 	.word	0x0000f310


	//   ....[8]....
        /*00a4*/ 	.word	0x0000f3b0


	//   ....[9]....
        /*00a8*/ 	.word	0x0000f400


	//   ....[10]....
        /*00ac*/ 	.word	0x0000f450


	//   ....[11]....
        /*00b0*/ 	.word	0x0000f520


	//   ....[12]....
        /*00b4*/ 	.word	0x0000f580


	//   ....[13]....
        /*00b8*/ 	.word	0x0000f710


	//   ....[14]....
        /*00bc*/ 	.word	0x0000f870


	//   ....[15]....
        /*00c0*/ 	.word	0x0000f8b0


	//   ....[16]....
        /*00c4*/ 	.word	0x0000f970


	//   ....[17]....
        /*00c8*/ 	.word	0x0000faf0


	//   ....[18]....
        /*00cc*/ 	.word	0x0000fc70


	//   ....[19]....
        /*00d0*/ 	.word	0x0000fdd0


	//   ....[20]....
        /*00d4*/ 	.word	0x0000ff10


	//   ....[21]....
        /*00d8*/ 	.word	0x0000ff50


	//   ....[22]....
        /*00dc*/ 	.word	0x0000ff90


	//----- nvinfo : EIATTR_MAX_THREADS
	.align		4
.L_555:
        /*00e0*/ 	.byte	0x04, 0x05
        /*00e2*/ 	.short	(.L_557 - .L_556)
.L_556:
        /*00e4*/ 	.word	0x00000080
        /*00e8*/ 	.word	0x00000001
        /*00ec*/ 	.word	0x00000001


	//----- nvinfo : EIATTR_CRS_STACK_SIZE
	.align		4
.L_557:
        /*00f0*/ 	.byte	0x04, 0x1e
        /*00f2*/ 	.short	(.L_559 - .L_558)
.L_558:
        /*00f4*/ 	.word	0x00000000
.L_559:


//--------------------- .nv.info._ZN2at6native27unrolled_elementwise_kernelINS0_13BinaryFunctorIN3c104HalfES4_S4_ZZZNS0_20copysign_kernel_cudaERNS_18TensorIteratorBaseEENKUlvE_clEvENKUlvE2_clEvEUlS4_S4_E_EESt5arrayIPcLm3EELi4E23TrivialOffsetCalculatorILi2EjESE_ILi1EjENS0_6memory12LoadWithCastILi2EEENSH_13StoreWithCastILi1EEEEEviT_T0_T2_T3_T4_T5_ --------------------------
	.section	.nv.info._ZN2at6native27unrolled_elementwise_kernelINS0_13BinaryFunctorIN3c104HalfES4_S4_ZZZNS0_20copysign_kernel_cudaERNS_18TensorIteratorBaseEENKUlvE_clEvENKUlvE2_clEvEUlS4_S4_E_EESt5arrayIPcLm3EELi4E23TrivialOffsetCalculatorILi2EjESE_ILi1EjENS0_6memory12LoadWithCastILi2EEENSH_13StoreWithCastILi1EEEEEviT_T0_T2_T3_T4_T5_,"",@"SHT_CUDA_INFO"
	.sectionflags	@""
	.align	4


	//----- nvinfo : EIATTR_CUDA_API_VERSION
	.align		4
        /*0000*/ 	.byte	0x04, 0x37
        /*0002*/ 	.short	(.L_561 - .L_560)
.L_560:
        /*0004*/ 	.word	0x00000082


	//----- nvinfo : EIATTR_SW2861232_WAR
	.align		4
.L_561:
        /*0008*/ 	.byte	0x01, 0x35
	.zero		2


	//----- nvinfo : EIATTR_PARAM_CBANK
	.align		4
        /*000c*/ 	.byte	0x04, 0x0a
        /*000e*/ 	.short	(.L_563 - .L_562)
	.align		4
.L_562:
        /*0010*/ 	.word	index@(.nv.constant0._ZN2at6native27unrolled_elementwise_kernelINS0_13BinaryFunctorIN3c104HalfES4_S4_ZZZNS0_20copysign_kernel_cudaERNS_18TensorIteratorBaseEENKUlvE_clEvENKUlvE2_clEvEUlS4_S4_E_EESt5arrayIPcLm3EELi4E23TrivialOffsetCalculatorILi2EjESE_ILi1EjENS0_6memory12LoadWithCastILi2EEENSH_13StoreWithCastILi1EEEEEviT_T0_T2_T3_T4_T5_)
        /*0014*/ 	.short	0x0160
        /*0016*/ 	.short	0x0038


	//----- nvinfo : EIATTR_CBANK_PARAM_SIZE
	.align		4
.L_563:
        /*0018*/ 	.byte	0x03, 0x19
        /*001a*/ 	.short	0x0038


	//----- nvinfo : EIATTR_KPARAM_INFO
	.align		4
        /*001c*/ 	.byte	0x04, 0x17
        /*001e*/ 	.short	(.L_565 - .L_564)
.L_564:
        /*0020*/ 	.word	0x00000000
        /*0024*/ 	.short	0x0006
        /*0026*/ 	.short	0x0030
        /*0028*/ 	.byte	0x00, 0xf0, 0x21, 0x00


	//----- nvinfo : EIATTR_KPARAM_INFO
	.align		4
.L_565:
        /*002c*/ 	.byte	0x04, 0x17
        /*002e*/ 	.short	(.L_567 - .L_566)
.L_566:
        /*0030*/ 	.word	0x00000000
        /*0034*/ 	.short	0x0005
        /*0036*/ 	.short	0x0024
        /*0038*/ 	.byte	0x00, 0xf0, 0x31, 0x00


	//----- nvinfo : EIATTR_KPARAM_INFO
	.align		4
.L_567:
        /*003c*/ 	.byte	0x04, 0x17
        /*003e*/ 	.short	(.L_569 - .L_568)
.L_568:
        /*0040*/ 	.word	0x00000000
        /*0044*/ 	.short	0x0004
        /*0046*/ 	.short	0x0021
        /*0048*/ 	.byte	0x00, 0xf0, 0x05, 0x00


	//----- nvinfo : EIATTR_KPARAM_INFO
	.align		4
.L_569:
        /*004c*/ 	.byte	0x04, 0x17
        /*004e*/ 	.short	(.L_571 - .L_570)
.L_570:
        /*0050*/ 	.word	0x00000000
        /*0054*/ 	.short	0x0003
        /*0056*/ 	.short	0x0020
        /*0058*/ 	.byte	0x00, 0xf0, 0x05, 0x00


	//----- nvinfo : EIATTR_KPARAM_INFO
	.align		4
.L_571:
        /*005c*/ 	.byte	0x04, 0x17
        /*005e*/ 	.short	(.L_573 - .L_572)
.L_572:
        /*0060*/ 	.word	0x00000000
        /*0064*/ 	.short	0x0002
        /*0066*/ 	.short	0x0008
        /*0068*/ 	.byte	0x00, 0xf0, 0x61, 0x00


	//----- nvinfo : EIATTR_KPARAM_INFO
	.align		4
.L_573:
        /*006c*/ 	.byte	0x04, 0x17
        /*006e*/ 	.short	(.L_575 - .L_574)
.L_574:
        /*0070*/ 	.word	0x00000000
        /*0074*/ 	.short	0x0001
        /*0076*/ 	.short	0x0004
        /*0078*/ 	.byte	0x00, 0xf0, 0x05, 0x00


	//----- nvinfo : EIATTR_KPARAM_INFO
	.align		4
.L_575:
        /*007c*/ 	.byte	0x04, 0x17
        /*007e*/ 	.short	(.L_577 - .L_576)
.L_576:
        /*0080*/ 	.word	0x00000000
        /*0084*/ 	.short	0x0000
        /*0086*/ 	.short	0x0000
        /*0088*/ 	.byte	0x00, 0xf0, 0x11, 0x00


	//----- nvinfo : EIATTR_MAXREG_COUNT
	.align		4
.L_577:
        /*008c*/ 	.byte	0x03, 0x1b
        /*008e*/ 	.short	0x00ff


	//----- nvinfo : EIATTR_EXTERNS
	.align		4
        /*0090*/ 	.byte	0x04, 0x0f
        /*0092*/ 	.short	(.L_579 - .L_578)


	//   ....[0]....
	.align		4
.L_578:
        /*0094*/ 	.word	index@(__assertfail)


	//----- nvinfo : EIATTR_MERCURY_ISA_VERSION
	.align		4
.L_579:
        /*0098*/ 	.byte	0x03, 0x5f
        /*009a*/ 	.short	0x0000


	//----- nvinfo : EIATTR_SYSCALL_OFFSETS
	.align		4
        /*009c*/ 	.byte	0x04, 0x46
        /*009e*/ 	.short	(.L_581 - .L_580)


	//   ....[0]....
.L_580:
        /*00a0*/ 	.word	0x00001080


	//   ....[1]....
        /*00a4*/ 	.word	0x000020d0


	//   ....[2]....
        /*00a8*/ 	.word	0x000031a0


	//   ....[3]....
        /*00ac*/ 	.word	0x000041f0


	//   ....[4]....
        /*00b0*/ 	.word	0x000052d0


	//   ....[5]....
        /*00b4*/ 	.word	0x00006310


	//   ....[6]....
        /*00b8*/ 	.word	0x000073d0


	//   ....[7]....
        /*00bc*/ 	.word	0x00008350


	//   ....[8]....
        /*00c0*/ 	.word	0x00009600


	//   ....[9]....
        /*00c4*/ 	.word	0x0000a630


	//   ....[10]....
        /*00c8*/ 	.word	0x0000b620


	//   ....[11]....
        /*00cc*/ 	.word	0x0000c610


	//----- nvinfo : EIATTR_EXIT_INSTR_OFFSETS
	.align		4
.L_581:
        /*00d0*/ 	.byte	0x04, 0x1c
        /*00d2*/ 	.short	(.L_583 - .L_582)


	//   ....[0]....
.L_582:
        /*00d4*/ 	.word	0x0000b6e0


	//   ....[1]....
        /*00d8*/ 	.word	0x0000b810


	//   ....[2]....
        /*00dc*/ 	.word	0x0000b850


	//   ....[3]....
        /*00e0*/ 	.word	0x0000b8f0


	//   ....[4]....
        /*00e4*/ 	.word	0x0000b930


	//   ....[5]....
        /*00e8*/ 	.word	0x0000b970


	//   ....[6]....
        /*00ec*/ 	.word	0x0000ba00


	//   ....[7]....
        /*00f0*/ 	.word	0x0000ba20


	//   ....[8]....
        /*00f4*/ 	.word	0x0000bac0


	//   ....[9]....
        /*00f8*/ 	.word	0x0000bb10


	//   ....[10]....
        /*00fc*/ 	.word	0x0000bb60


	//   ....[11]....
        /*0100*/ 	.word	0x0000bc30


	//   ....[12]....
        /*0104*/ 	.word	0x0000bc90


	//   ....[13]....
        /*0108*/ 	.word	0x0000be20


	//   ....[14]....
        /*010c*/ 	.word	0x0000bf80


	//   ....[15]....
        /*0110*/ 	.word	0x0000bfc0


	//   ....[16]....
        /*0114*/ 	.word	0x0000c080


	//   ....[17]....
        /*0118*/ 	.word	0x0000c200


	//   ....[18]....
        /*011c*/ 	.word	0x0000c380


	//   ....[19]....
        /*0120*/ 	.word	0x0000c4e0


	//   ....[20]....
        /*0124*/ 	.word	0x0000c620


	//   ....[21]....
        /*0128*/ 	.word	0x0000c660


	//   ....[22]....
        /*012c*/ 	.word	0x0000c6a0


	//----- nvinfo : EIATTR_MAX_THREADS
	.align		4
.L_583:
        /*0130*/ 	.byte	0x04, 0x05
        /*0132*/ 	.short	(.L_585 - .L_584)
.L_584:
        /*0134*/ 	.word	0x00000080
        /*0138*/ 	.word	0x00000001
        /*013c*/ 	.word	0x00000001


	//----- nvinfo : EIATTR_CRS_STACK_SIZE
	.align		4
.L_585:
        /*0140*/ 	.byte	0x04, 0x1e
        /*0142*/ 	.short	(.L_587 - .L_586)
.L_586:
        /*0144*/ 	.word	0x00000000
.L_587:


//--------------------- .nv.info._ZN2at6native18elementwise_kernelILi128ELi4EZNS0_22gpu_kernel_impl_nocastINS0_13BinaryFunctorIN3c104HalfES5_S5_ZZZNS0_20copysign_kernel_cudaERNS_18TensorIteratorBaseEENKUlvE_clEvENKUlvE2_clEvEUlS5_S5_E_EEEEvS7_RKT_EUliE_EEviT1_ --------------------------
	.section	.nv.info._ZN2at6native18elementwise_kernelILi128ELi4EZNS0_22gpu_kernel_impl_nocastINS0_13BinaryFunctorIN3c104HalfES5_S5_ZZZNS0_20copysign_kernel_cudaERNS_18TensorIteratorBaseEENKUlvE_clEvENKUlvE2_clEvEUlS5_S5_E_EEEEvS7_RKT_EUliE_EEviT1_,"",@"SHT_CUDA_INFO"
	.sectionflags	@""
	.align	4


	//----- nvinfo : EIATTR_CUDA_API_VERSION
	.align		4
        /*0000*/ 	.byte	0x04, 0x37
        /*0002*/ 	.short	(.L_589 - .L_588)
.L_588:
        /*0004*/ 	.word	0x00000082


	//----- nvinfo : EIATTR_SW2861232_WAR
	.align		4
.L_589:
        /*0008*/ 	.byte	0x01, 0x35
	.zero		2


	//----- nvinfo : EIATTR_PARAM_CBANK
	.align		4
        /*000c*/ 	.byte	0x04, 0x0a
        /*000e*/ 	.short	(.L_591 - .L_590)
	.align		4
.L_590:
        /*0010*/ 	.word	index@(.nv.constant0._ZN2at6native18elementwise_kernelILi128ELi4EZNS0_22gpu_kernel_impl_nocastINS0_13BinaryFunctorIN3c104HalfES5_S5_ZZZNS0_20copysign_kernel_cudaERNS_18TensorIteratorBaseEENKUlvE_clEvENKUlvE2_clEvEUlS5_S5_E_EEEEvS7_RKT_EUliE_EEviT1_)
        /*0014*/ 	.short	0x0160
        /*0016*/ 	.short	0x0290


	//----- nvinfo : EIATTR_CBANK_PARAM_SIZE
	.align		4
.L_591:
        /*0018*/ 	.byte	0x03, 0x19
        /*001a*/ 	.short	0x0290


	//----- nvinfo : EIATTR_KPARAM_INFO
	.align		4
        /*001c*/ 	.byte	0x04, 0x17
        /*001e*/ 	.short	(.L_593 - .L_592)
.L_592:
        /*0020*/ 	.word	0x00000000
        /*0024*/ 	.short	0x0001
        /*0026*/ 	.short	0x0008
        /*0028*/ 	.byte	0x00, 0xf0, 0x21, 0x0a


	//----- nvinfo : EIATTR_KPARAM_INFO
	.align		4
.L_593:
        /*002c*/ 	.byte	0x04, 0x17
        /*002e*/ 	.short	(.L_595 - .L_594)
.L_594:
        /*0030*/ 	.word	0x00000000
        /*0034*/ 	.short	0x0000
        /*0036*/ 	.short	0x0000
        /*0038*/ 	.byte	0x00, 0xf0, 0x11, 0x00


	//----- nvinfo : EIATTR_MAXREG_COUNT
	.align		4
.L_595:
        /*003c*/ 	.byte	0x03, 0x1b
        /*003e*/ 	.short	0x0080


	//----- nvinfo : EIATTR_MERCURY_ISA_VERSION
	.align		4
        /*0040*/ 	.byte	0x03, 0x5f
        /*0042*/ 	.short	0x0000


	//----- nvinfo : EIATTR_EXIT_INSTR_OFFSETS
	.align		4
        /*0044*/ 	.byte	0x04, 0x1c
        /*0046*/ 	.short	(.L_597 - .L_596)


	//   ....[0]....
.L_596:
        /*0048*/ 	.word	0x00003310


	//   ....[1]....
        /*004c*/ 	.word	0x000043c0


	//----- nvinfo : EIATTR_MAX_THREADS
	.align		4
.L_597:
        /*0050*/ 	.byte	0x04, 0x05
        /*0052*/ 	.short	(.L_599 - .L_598)
.L_598:
        /*0054*/ 	.word	0x00000080
        /*0058*/ 	.word	0x00000001
        /*005c*/ 	.word	0x00000001


	//----- nvinfo : EIATTR_CRS_STACK_SIZE
	.align		4
.L_599:
        /*0060*/ 	.byte	0x04, 0x1e
        /*0062*/ 	.short	(.L_601 - .L_600)
.L_600:
        /*0064*/ 	.word	0x00000000
.L_601:


//--------------------- .nv.info._ZN2at6native27unrolled_elementwise_kernelINS0_13BinaryFunctorIN3c104HalfES4_S4_ZZZNS0_20copysign_kernel_cudaERNS_18TensorIteratorBaseEENKUlvE_clEvENKUlvE2_clEvEUlS4_S4_E_EESt5arrayIPcLm3EELi4E23TrivialOffsetCalculatorILi2EjESE_ILi1EjENS0_6memory15LoadWithoutCastENSH_16StoreWithoutCastEEEviT_T0_T2_T3_T4_T5_ --------------------------
	.section	.nv.info._ZN2at6native27unrolled_elementwise_kernelINS0_13BinaryFunctorIN3c104HalfES4_S4_ZZZNS0_20copysign_kernel_cudaERNS_18TensorIteratorBaseEENKUlvE_clEvENKUlvE2_clEvEUlS4_S4_E_EESt5arrayIPcLm3EELi4E23TrivialOffsetCalculatorILi2EjESE_ILi1EjENS0_6memory15LoadWithoutCastENSH_16StoreWithoutCastEEEviT_T0_T2_T3_T4_T5_,"",@"SHT_CUDA_INFO"
	.sectionflags	@""
	.align	4


	//----- nvinfo : EIATTR_CUDA_API_VERSION
	.align		4
        /*0000*/ 	.byte	0x04, 0x37
        /*0002*/ 	.short	(.L_603 - .L_602)
.L_602:
        /*0004*/ 	.word	0x00000082


	//----- nvinfo : EIATTR_SW2861232_WAR
	.align		4
.L_603:
        /*0008*/ 	.byte	0x01, 0x35
	.zero		2


	//----- nvinfo : EIATTR_PARAM_CBANK
	.align		4
        /*000c*/ 	.byte	0x04, 0x0a
        /*000e*/ 	.short	(.L_605 - .L_604)
	.align		4
.L_604:
        /*0010*/ 	.word	index@(.nv.constant0._ZN2at6native27unrolled_elementwise_kernelINS0_13BinaryFunctorIN3c104HalfES4_S4_ZZZNS0_20copysign_kernel_cudaERNS_18TensorIteratorBaseEENKUlvE_clEvENKUlvE2_clEvEUlS4_S4_E_EESt5arrayIPcLm3EELi4E23TrivialOffsetCalculatorILi2EjESE_ILi1EjENS0_6memory15LoadWithoutCastENSH_16StoreWithoutCastEEEviT_T0_T2_T3_T4_T5_)
        /*0014*/ 	.short	0x0160
        /*0016*/ 	.short	0x0024


	//----- nvinfo : EIATTR_CBANK_PARAM_SIZE
	.align		4
.L_605:
        /*0018*/ 	.byte	0x03, 0x19
        /*001a*/ 	.short	0x0024


	//----- nvinfo : EIATTR_KPARAM_INFO
	.align		4
        /*001c*/ 	.byte	0x04, 0x17
        /*001e*/ 	.short	(.L_607 - .L_606)
.L_606:
        /*0020*/ 	.word	0x00000000
        /*0024*/ 	.short	0x0006
        /*0026*/ 	.short	0x0023
        /*0028*/ 	.byte	0x00, 0xf0, 0x05, 0x00


	//----- nvinfo : EIATTR_KPARAM_INFO
	.align		4
.L_607:
        /*002c*/ 	.byte	0x04, 0x17
        /*002e*/ 	.short	(.L_609 - .L_608)
.L_608:
        /*0030*/ 	.word	0x00000000
        /*0034*/ 	.short	0x0005
        /*0036*/ 	.short	0x0022
        /*0038*/ 	.byte	0x00, 0xf0, 0x05, 0x00


	//----- nvinfo : EIATTR_KPARAM_INFO
	.align		4
.L_609:
        /*003c*/ 	.byte	0x04, 0x17
        /*003e*/ 	.short	(.L_611 - .L_610)
.L_610:
        /*0040*/ 	.word	0x00000000
        /*0044*/ 	.short	0x0004
        /*0046*/ 	.short	0x0021
        /*0048*/ 	.byte	0x00, 0xf0, 0x05, 0x00


	//----- nvinfo : EIATTR_KPARAM_INFO
	.align		4
.L_611:
        /*004c*/ 	.byte	0x04, 0x17
        /*004e*/ 	.short	(.L_613 - .L_612)
.L_612:
        /*0050*/ 	.word	0x00000000
        /*0054*/ 	.short	0x0003
        /*0056*/ 	.short	0x0020
        /*0058*/ 	.byte	0x00, 0xf0, 0x05, 0x00


	//----- nvinfo : EIATTR_KPARAM_INFO
	.align		4
.L_613:
        /*005c*/ 	.byte	0x04, 0x17
        /*005e*/ 	.short	(.L_615 - .L_614)
.L_614:
        /*0060*/ 	.word	0x00000000
        /*0064*/ 	.short	0x0002
        /*0066*/ 	.short	0x0008
        /*0068*/ 	.byte	0x00, 0xf0, 0x61, 0x00


	//----- nvinfo : EIATTR_KPARAM_INFO
	.align		4
.L_615:
        /*006c*/ 	.byte	0x04, 0x17
        /*006e*/ 	.short	(.L_617 - .L_616)
.L_616:
        /*0070*/ 	.word	0x00000000
        /*0074*/ 	.short	0x0001
        /*0076*/ 	.short	0x0004
        /*0078*/ 	.byte	0x00, 0xf0, 0x05, 0x00


	//----- nvinfo : EIATTR_KPARAM_INFO
	.align		4
.L_617:
        /*007c*/ 	.byte	0x04, 0x17
        /*007e*/ 	.short	(.L_619 - .L_618)
.L_618:
        /*0080*/ 	.word	0x00000000
        /*0084*/ 	.short	0x0000
        /*0086*/ 	.short	0x0000
        /*0088*/ 	.byte	0x00, 0xf0, 0x11, 0x00


	//----- nvinfo : EIATTR_MAXREG_COUNT
	.align		4
.L_619:
        /*008c*/ 	.byte	0x03, 0x1b
        /*008e*/ 	.short	0x00ff


	//----- nvinfo : EIATTR_MERCURY_ISA_VERSION
	.align		4
        /*0090*/ 	.byte	0x03, 0x5f
        /*0092*/ 	.short	0x0000


	//----- nvinfo : EIATTR_EXIT_INSTR_OFFSETS
	.align		4
        /*0094*/ 	.byte	0x04, 0x1c
        /*0096*/ 	.short	(.L_621 - .L_620)


	//   ....[0]....
.L_620:
        /*0098*/ 	.word	0x000005b0


	//   ....[1]....
        /*009c*/ 	.word	0x00000600


	//----- nvinfo : EIATTR_MAX_THREADS
	.align		4
.L_621:
        /*00a0*/ 	.byte	0x04, 0x05
        /*00a2*/ 	.short	(.L_623 - .L_622)
.L_622:
        /*00a4*/ 	.word	0x00000080
        /*00a8*/ 	.word	0x00000001
        /*00ac*/ 	.word	0x00000001


	//----- nvinfo : EIATTR_CRS_STACK_SIZE
	.align		4
.L_623:
        /*00b0*/ 	.byte	0x04, 0x1e
        /*00b2*/ 	.short	(.L_625 - .L_624)
.L_624:
        /*00b4*/ 	.word	0x00000000
.L_625:


//--------------------- .nv.info._ZN2at6native29vectorized_elementwise_kernelILi2ENS0_13BinaryFunctorIN3c104HalfES4_S4_ZZZNS0_20copysign_kernel_cudaERNS_18TensorIteratorBaseEENKUlvE_clEvENKUlvE2_clEvEUlS4_S4_E_EESt5arrayIPcLm3EEEEviT0_T1_ --------------------------
	.section	.nv.info._ZN2at6native29vectorized_elementwise_kernelILi2ENS0_13BinaryFunctorIN3c104HalfES4_S4_ZZZNS0_20copysign_kernel_cudaERNS_18TensorIteratorBaseEENKUlvE_clEvENKUlvE2_clEvEUlS4_S4_E_EESt5arrayIPcLm3EEEEviT0_T1_,"",@"SHT_CUDA_INFO"
	.sectionflags	@""
	.align	4


	//----- nvinfo : EIATTR_CUDA_API_VERSION
	.align		4
        /*0000*/ 	.byte	0x04, 0x37
        /*0002*/ 	.short	(.L_627 - .L_626)
.L_626:
        /*0004*/ 	.word	0x00000082


	//----- nvinfo : EIATTR_SW2861232_WAR
	.align		4
.L_627:
        /*0008*/ 	.byte	0x01, 0x35
	.zero		2


	//----- nvinfo : EIATTR_PARAM_CBANK
	.align		4
        /*000c*/ 	.byte	0x04, 0x0a
        /*000e*/ 	.short	(.L_629 - .L_628)
	.align		4
.L_628:
        /*0010*/ 	.word	index@(.nv.constant0._ZN2at6native29vectorized_elementwise_kernelILi2ENS0_13BinaryFunctorIN3c104HalfES4_S4_ZZZNS0_20copysign_kernel_cudaERNS_18TensorIteratorBaseEENKUlvE_clEvENKUlvE2_clEvEUlS4_S4_E_EESt5arrayIPcLm3EEEEviT0_T1_)
        /*0014*/ 	.short	0x0160
        /*0016*/ 	.short	0x0020


	//----- nvinfo : EIATTR_CBANK_PARAM_SIZE
	.align		4
.L_629:
        /*0018*/ 	.byte	0x03, 0x19
        /*001a*/ 	.short	0x0020


	//----- nvinfo : EIATTR_KPARAM_INFO
	.align		4
        /*001c*/ 	.byte	0x04, 0x17
        /*001e*/ 	.short	(.L_631 - .L_630)
.L_630:
        /*0020*/ 	.word	0x00000000
        /*0024*/ 	.short	0x0002
        /*0026*/ 	.short	0x0008
        /*0028*/ 	.byte	0x00, 0xf0, 0x61, 0x00


	//----- nvinfo : EIATTR_KPARAM_INFO
	.align		4
.L_631:
        /*002c*/ 	.byte	0x04, 0x17
        /*002e*/ 	.short	(.L_633 - .L_632)
.L_632:
        /*0030*/ 	.word	0x00000000
        /*0034*/ 	.short	0x0001
        /*0036*/ 	.short	0x0004
        /*0038*/ 	.byte	0x00, 0xf0, 0x05, 0x00


	//----- nvinfo : EIATTR_KPARAM_INFO
	.align		4
.L_633:
        /*003c*/ 	.byte	0x04, 0x17
        /*003e*/ 	.short	(.L_635 - .L_634)
.L_634:
        /*0040*/ 	.word	0x00000000
        /*0044*/ 	.short	0x0000
        /*0046*/ 	.short	0x0000
        /*0048*/ 	.byte	0x00, 0xf0, 0x11, 0x00


	//----- nvinfo : EIATTR_MAXREG_COUNT
	.align		4
.L_635:
        /*004c*/ 	.byte	0x03, 0x1b
        /*004e*/ 	.short	0x00ff


	//----- nvinfo : EIATTR_MERCURY_ISA_VERSION
	.align		4
        /*0050*/ 	.byte	0x03, 0x5f
        /*0052*/ 	.short	0x0000


	//----- nvinfo : EIATTR_EXIT_INSTR_OFFSETS
	.align		4
        /*0054*/ 	.byte	0x04, 0x1c
        /*0056*/ 	.short	(.L_637 - .L_636)


	//   ....[0]....
.L_636:
        /*0058*/ 	.word	0x00000370


	//   ....[1]....
        /*005c*/ 	.word	0x00000ee0


	//   ....[2]....
        /*0060*/ 	.word	0x00000f40


	//----- nvinfo : EIATTR_MAX_THREADS
	.align		4
.L_637:
        /*0064*/ 	.byte	0x04, 0x05
        /*0066*/ 	.short	(.L_639 - .L_638)
.L_638:
        /*0068*/ 	.word	0x00000080
        /*006c*/ 	.word	0x00000001
        /*0070*/ 	.word	0x00000001


	//----- nvinfo : EIATTR_CRS_STACK_SIZE
	.align		4
.L_639:
        /*0074*/ 	.byte	0x04, 0x1e
        /*0076*/ 	.short	(.L_641 - .L_640)
.L_640:
        /*0078*/ 	.word	0x00000000
.L_641:


//--------------------- .nv.info._ZN2at6native29vectorized_elementwise_kernelILi4ENS0_13BinaryFunctorIN3c104HalfES4_S4_ZZZNS0_20copysign_kernel_cudaERNS_18TensorIteratorBaseEENKUlvE_clEvENKUlvE2_clEvEUlS4_S4_E_EESt5arrayIPcLm3EEEEviT0_T1_ --------------------------
	.section	.nv.info._ZN2at6native29vectorized_elementwise_kernelILi4ENS0_13BinaryFunctorIN3c104HalfES4_S4_ZZZNS0_20copysign_kernel_cudaERNS_18TensorIteratorBaseEENKUlvE_clEvENKUlvE2_clEvEUlS4_S4_E_EESt5arrayIPcLm3EEEEviT0_T1_,"",@"SHT_CUDA_INFO"
	.sectionflags	@""
	.align	4


	//----- nvinfo : EIATTR_CUDA_API_VERSION
	.align		4
        /*0000*/ 	.byte	0x04, 0x37
        /*0002*/ 	.short	(.L_643 - .L_642)
.L_642:
        /*0004*/ 	.word	0x00000082


	//----- nvinfo : EIATTR_SW2861232_WAR
	.align		4
.L_643:
        /*0008*/ 	.byte	0x01, 0x35
	.zero		2


	//----- nvinfo : EIATTR_PARAM_CBANK
	.align		4
        /*000c*/ 	.byte	0x04, 0x0a
        /*000e*/ 	.short	(.L_645 - .L_644)
	.align		4
.L_644:
        /*0010*/ 	.word	index@(.nv.constant0._ZN2at6native29vectorized_elementwise_kernelILi4ENS0_13BinaryFunctorIN3c104HalfES4_S4_ZZZNS0_20copysign_kernel_cudaERNS_18TensorIteratorBaseEENKUlvE_clEvENKUlvE2_clEvEUlS4_S4_E_EESt5arrayIPcLm3EEEEviT0_T1_)
        /*0014*/ 	.short	0x0160
        /*0016*/ 	.short	0x0020


	//----- nvinfo : EIATTR_CBANK_PARAM_SIZE
	.align		4
.L_645:
        /*0018*/ 	.byte	0x03, 0x19
        /*001a*/ 	.short	0x0020


	//----- nvinfo : EIATTR_KPARAM_INFO
	.align		4
        /*001c*/ 	.byte	0x04, 0x17
        /*001e*/ 	.short	(.L_647 - .L_646)
.L_646:
        /*0020*/ 	.word	0x00000000
        /*0024*/ 	.short	0x0002
        /*0026*/ 	.short	0x0008
        /*0028*/ 	.byte	0x00, 0xf0, 0x61, 0x00


	//----- nvinfo : EIATTR_KPARAM_INFO
	.align		4
.L_647:
        /*002c*/ 	.byte	0x04, 0x17
        /*002e*/ 	.short	(.L_649 - .L_648)
.L_648:
        /*0030*/ 	.word	0x00000000
        /*0034*/ 	.short	0x0001
        /*0036*/ 	.short	0x0004
        /*0038*/ 	.byte	0x00, 0xf0, 0x05, 0x00


	//----- nvinfo : EIATTR_KPARAM_INFO
	.align		4
.L_649:
        /*003c*/ 	.byte	0x04, 0x17
        /*003e*/ 	.short	(.L_651 - .L_650)
.L_650:
        /*0040*/ 	.word	0x00000000
        /*0044*/ 	.short	0x0000
        /*0046*/ 	.short	0x0000
        /*0048*/ 	.byte	0x00, 0xf0, 0x11, 0x00


	//----- nvinfo : EIATTR_MAXREG_COUNT
	.align		4
.L_651:
        /*004c*/ 	.byte	0x03, 0x1b
        /*004e*/ 	.short	0x00ff


	//----- nvinfo : EIATTR_MERCURY_ISA_VERSION
	.align		4
        /*0050*/ 	.byte	0x03, 0x5f
        /*0052*/ 	.short	0x0000


	//----- nvinfo : EIATTR_EXIT_INSTR_OFFSETS
	.align		4
        /*0054*/ 	.byte	0x04, 0x1c
        /*0056*/ 	.short	(.L_653 - .L_652)


	//   ....[0]....
.L_652:
        /*0058*/ 	.word	0x00000310


	//   ....[1]....
        /*005c*/ 	.word	0x00000e80


	//   ....[2]....
        /*0060*/ 	.word	0x00000ee0


	//----- nvinfo : EIATTR_MAX_THREADS
	.align		4
.L_653:
        /*0064*/ 	.byte	0x04, 0x05
        /*0066*/ 	.short	(.L_655 - .L_654)
.L_654:
        /*0068*/ 	.word	0x00000080
        /*006c*/ 	.word	0x00000001
        /*0070*/ 	.word	0x00000001


	//----- nvinfo : EIATTR_CRS_STACK_SIZE
	.align		4
.L_655:
        /*0074*/ 	.byte	0x04, 0x1e
        /*0076*/ 	.short	(.L_657 - .L_656)
.L_656:
        /*0078*/ 	.word	0x00000000
.L_657:


//--------------------- .nv.info._ZN2at6native29vectorized_elementwise_kernelILi8ENS0_13BinaryFunctorIN3c104HalfES4_S4_ZZZNS0_20copysign_kernel_cudaERNS_18TensorIteratorBaseEENKUlvE_clEvENKUlvE2_clEvEUlS4_S4_E_EESt5arrayIPcLm3EEEEviT0_T1_ --------------------------
	.section	.nv.info._ZN2at6native29vectorized_elementwise_kernelILi8ENS0_13BinaryFunctorIN3c104HalfES4_S4_ZZZNS0_20copysign_kernel_cudaERNS_18TensorIteratorBaseEENKUlvE_clEvENKUlvE2_clEvEUlS4_S4_E_EESt5arrayIPcLm3EEEEviT0_T1_,"",@"SHT_CUDA_INFO"
	.sectionflags	@""
	.align	4


	//----- nvinfo : EIATTR_CUDA_API_VERSION
	.align		4
        /*0000*/ 	.byte	0x04, 0x37
        /*0002*/ 	.short	(.L_659 - .L_658)
.L_658:
        /*0004*/ 	.word	0x00000082


	//----- nvinfo : EIATTR_SW2861232_WAR
	.align		4
.L_659:
        /*0008*/ 	.byte	0x01, 0x35
	.zero		2


	//----- nvinfo : EIATTR_PARAM_CBANK
	.align		4
        /*000c*/ 	.byte	0x04, 0x0a
        /*000e*/ 	.short	(.L_661 - .L_660)
	.align		4
.L_660:
        /*0010*/ 	.word	index@(.nv.constant0._ZN2at6native29vectorized_elementwise_kernelILi8ENS0_13BinaryFunctorIN3c104HalfES4_S4_ZZZNS0_20copysign_kernel_cudaERNS_18TensorIteratorBaseEENKUlvE_clEvENKUlvE2_clEvEUlS4_S4_E_EESt5arrayIPcLm3EEEEviT0_T1_)
        /*0014*/ 	.short	0x0160
        /*0016*/ 	.short	0x0020


	//----- nvinfo : EIATTR_CBANK_PARAM_SIZE
	.align		4
.L_661:
        /*0018*/ 	.byte	0x03, 0x19
        /*001a*/ 	.short	0x0020


	//----- nvinfo : EIATTR_KPARAM_INFO
	.align		4
        /*001c*/ 	.byte	0x04, 0x17
        /*001e*/ 	.short	(.L_663 - .L_662)
.L_662:
        /*0020*/ 	.word	0x00000000
        /*0024*/ 	.short	0x0002
        /*0026*/ 	.short	0x0008
        /*0028*/ 	.byte	0x00, 0xf0, 0x61, 0x00


	//----- nvinfo : EIATTR_KPARAM_INFO
	.align		4
.L_663:
        /*002c*/ 	.byte	0x04, 0x17
        /*002e*/ 	.short	(.L_665 - .L_664)
.L_664:
        /*0030*/ 	.word	0x00000000
        /*0034*/ 	.short	0x0001
        /*0036*/ 	.short	0x0004
        /*0038*/ 	.byte	0x00, 0xf0, 0x05, 0x00


	//----- nvinfo : EIATTR_KPARAM_INFO
	.align		4
.L_665:
        /*003c*/ 	.byte	0x04, 0x17
        /*003e*/ 	.short	(.L_667 - .L_666)
.L_666:
        /*0040*/ 	.word	0x00000000
        /*0044*/ 	.short	0x0000
        /*0046*/ 	.short	0x0000
        /*0048*/ 	.byte	0x00, 0xf0, 0x11, 0x00


	//----- nvinfo : EIATTR_MAXREG_COUNT
	.align		4
.L_667:
        /*004c*/ 	.byte	0x03, 0x1b
        /*004e*/ 	.short	0x00ff


	//----- nvinfo : EIATTR_MERCURY_ISA_VERSION
	.align		4
        /*0050*/ 	.byte	0x03, 0x5f
        /*0052*/ 	.short	0x0000


	//----- nvinfo : EIATTR_EXIT_INSTR_OFFSETS
	.align		4
        /*0054*/ 	.byte	0x04, 0x1c
        /*0056*/ 	.short	(.L_669 - .L_668)


	//   ....[0]....
.L_668:
        /*0058*/ 	.word	0x00000010


	//----- nvinfo : EIATTR_MAX_THREADS
	.align		4
.L_669:
        /*005c*/ 	.byte	0x04, 0x05
        /*005e*/ 	.short	(.L_671 - .L_670)
.L_670:
        /*0060*/ 	.word	0x00000080
        /*0064*/ 	.word	0x00000001
        /*0068*/ 	.word	0x00000001
.L_671:


//--------------------- .nv.info._ZN2at6native18elementwise_kernelILi128ELi4EZNS0_15gpu_kernel_implINS0_13BUnaryFunctorIN3c104HalfES5_S5_ZZZNS0_20copysign_kernel_cudaERNS_18TensorIteratorBaseEENKUlvE_clEvENKUlvE2_clEvEUlS5_S5_E_EEEEvS7_RKT_EUliE_EEviT1_ --------------------------
	.section	.nv.info._ZN2at6native18elementwise_kernelILi128ELi4EZNS0_15gpu_kernel_implINS0_13BUnaryFunctorIN3c104HalfES5_S5_ZZZNS0_20copysign_kernel_cudaERNS_18TensorIteratorBaseEENKUlvE_clEvENKUlvE2_clEvEUlS5_S5_E_EEEEvS7_RKT_EUliE_EEviT1_,"",@"SHT_CUDA_INFO"
	.sectionflags	@""
	.align	4


	//----- nvinfo : EIATTR_CUDA_API_VERSION
	.align		4
        /*0000*/ 	.byte	0x04, 0x37
        /*0002*/ 	.short	(.L_673 - .L_672)
.L_672:
        /*0004*/ 	.word	0x00000082


	//----- nvinfo : EIATTR_SW2861232_WAR
	.align		4
.L_673:
        /*0008*/ 	.byte	0x01, 0x35
	.zero		2


	//----- nvinfo : EIATTR_PARAM_CBANK
	.align		4
        /*000c*/ 	.byte	0x04, 0x0a
        /*000e*/ 	.short	(.L_675 - .L_674)
	.align		4
.L_674:
        /*0010*/ 	.word	index@(.nv.constant0._ZN2at6native18elementwise_kernelILi128ELi4EZNS0_15gpu_kernel_implINS0_13BUnaryFunctorIN3c104HalfES5_S5_ZZZNS0_20copysign_kernel_cudaERNS_18TensorIteratorBaseEENKUlvE_clEvENKUlvE2_clEvEUlS5_S5_E_EEEEvS7_RKT_EUliE_EEviT1_)
        /*0014*/ 	.short	0x0160
        /*0016*/ 	.short	0x0220


	//----- nvinfo : EIATTR_CBANK_PARAM_SIZE
	.align		4
.L_675:
        /*0018*/ 	.byte	0x03, 0x19
        /*001a*/ 	.short	0x0220


	//----- nvinfo : EIATTR_KPARAM_INFO
	.align		4
        /*001c*/ 	.byte	0x04, 0x17
        /*001e*/ 	.short	(.L_677 - .L_676)
.L_676:
        /*0020*/ 	.word	0x00000000
        /*0024*/ 	.short	0x0001
        /*0026*/ 	.short	0x0008
        /*0028*/ 	.byte	0x00, 0xf0, 0x61, 0x08


	//----- nvinfo : EIATTR_KPARAM_INFO
	.align		4
.L_677:
        /*002c*/ 	.byte	0x04, 0x17
        /*002e*/ 	.short	(.L_679 - .L_678)
.L_678:
        /*0030*/ 	.word	0x00000000
        /*0034*/ 	.short	0x0000
        /*0036*/ 	.short	0x0000
        /*0038*/ 	.byte	0x00, 0xf0, 0x11, 0x00


	//----- nvinfo : EIATTR_MAXREG_COUNT
	.align		4
.L_679:
        /*003c*/ 	.byte	0x03, 0x1b
        /*003e*/ 	.short	0x0080


	//----- nvinfo : EIATTR_EXTERNS
	.align		4
        /*0040*/ 	.byte	0x04, 0x0f
        /*0042*/ 	.short	(.L_681 - .L_680)


	//   ....[0]....
	.align		4
.L_680:
        /*0044*/ 	.word	index@(__assertfail)


	//----- nvinfo : EIATTR_MERCURY_ISA_VERSION
	.align		4
.L_681:
        /*0048*/ 	.byte	0x03, 0x5f
        /*004a*/ 	.short	0x0000


	//----- nvinfo : EIATTR_SYSCALL_OFFSETS
	.align		4
        /*004c*/ 	.byte	0x04, 0x46
        /*004e*/ 	.short	(.L_683 - .L_682)


	//   ....[0]....
.L_682:
        /*0050*/ 	.word	0x00001dc0


	//   ....[1]....
        /*0054*/ 	.word	0x00002da0


	//   ....[2]....
        /*0058*/ 	.word	0x00004bc0


	//   ....[3]....
        /*005c*/ 	.word	0x00005ba0


	//   ....[4]....
        /*0060*/ 	.word	0x00007990


	//   ....[5]....
        /*0064*/ 	.word	0x00008970


	//   ....[6]....
        /*0068*/ 	.word	0x0000a770


	//   ....[7]....
        /*006c*/ 	.word	0x0000b750


	//----- nvinfo : EIATTR_EXIT_INSTR_OFFSETS
	.align		4
.L_683:
        /*0070*/ 	.byte	0x04, 0x1c
        /*0072*/ 	.short	(.L_685 - .L_684)


	//   ....[0]....
.L_684:
        /*0074*/ 	.word	0x00008a30


	//   ....[1]....
        /*0078*/ 	.word	0x0000a950


	//   ....[2]....
        /*007c*/ 	.word	0x0000a990


	//   ....[3]....
        /*0080*/ 	.word	0x0000aa30


	//   ....[4]....
        /*0084*/ 	.word	0x0000aa70


	//   ....[5]....
        /*0088*/ 	.word	0x0000aab0


	//   ....[6]....
        /*008c*/ 	.word	0x0000ab40


	//   ....[7]....
        /*0090*/ 	.word	0x0000ab60


	//   ....[8]....
        /*0094*/ 	.word	0x0000ac00


	//   ....[9]....
        /*0098*/ 	.word	0x0000ac50


	//   ....[10]....
        /*009c*/ 	.word	0x0000aca0


	//   ....[11]....
        /*00a0*/ 	.word	0x0000ad70


	//   ....[12]....
        /*00a4*/ 	.word	0x0000add0


	//   ....[13]....
        /*00a8*/ 	.word	0x0000af60


	//   ....[14]....
        /*00ac*/ 	.word	0x0000b0c0


	//   ....[15]....
        /*00b0*/ 	.word	0x0000b100


	//   ....[16]....
        /*00b4*/ 	.word	0x0000b1c0


	//   ....[17]....
        /*00b8*/ 	.word	0x0000b340


	//   ....[18]....
        /*00bc*/ 	.word	0x0000b4c0


	//   ....[19]....
        /*00c0*/ 	.word	0x0000b620


	//   ....[20]....
        /*00c4*/ 	.word	0x0000b760


	//   ....[21]....
        /*00c8*/ 	.word	0x0000b7a0


	//   ....[22]....
        /*00cc*/ 	.word	0x0000b7e0


	//----- nvinfo : EIATTR_MAX_THREADS
	.align		4
.L_685:
        /*00d0*/ 	.byte	0x04, 0x05
        /*00d2*/ 	.short	(.L_687 - .L_686)
.L_686:
        /*00d4*/ 	.word	0x00000080
        /*00d8*/ 	.word	0x00000001
        /*00dc*/ 	.word	0x00000001


	//----- nvinfo : EIATTR_CRS_STACK_SIZE
	.align		4
.L_687:
        /*00e0*/ 	.byte	0x04, 0x1e
        /*00e2*/ 	.short	(.L_689 - .L_688)
.L_688:
        /*00e4*/ 	.word	0x00000000
.L_689:


//--------------------- .nv.info._ZN2at6native27unrolled_elementwise_kernelINS0_13BUnaryFunctorIN3c104HalfES4_S4_ZZZNS0_20copysign_kernel_cudaERNS_18TensorIteratorBaseEENKUlvE_clEvENKUlvE2_clEvEUlS4_S4_E_EESt5arrayIPcLm2EELi4E23TrivialOffsetCalculatorILi1EjESF_NS0_6memory12LoadWithCastILi1EEENSG_13StoreWithCastILi1EEEEEviT_T0_T2_T3_T4_T5_ --------------------------
	.section	.nv.info._ZN2at6native27unrolled_elementwise_kernelINS0_13BUnaryFunctorIN3c104HalfES4_S4_ZZZNS0_20copysign_kernel_cudaERNS_18TensorIteratorBaseEENKUlvE_clEvENKUlvE2_clEvEUlS4_S4_E_EESt5arrayIPcLm2EELi4E23TrivialOffsetCalculatorILi1EjESF_NS0_6memory12LoadWithCastILi1EEENSG_13StoreWithCastILi1EEEEEviT_T0_T2_T3_T4_T5_,"",@"SHT_CUDA_INFO"
	.sectionflags	@""
	.align	4


	//----- nvinfo : EIATTR_CUDA_API_VERSION
	.align		4
        /*0000*/ 	.byte	0x04, 0x37
        /*0002*/ 	.short	(.L_691 - .L_690)
.L_690:
        /*0004*/ 	.word	0x00000082


	//----- nvinfo : EIATTR_SW2861232_WAR
	.align		4
.L_691:
        /*0008*/ 	.byte	0x01, 0x35
	.zero		2


	//----- nvinfo : EIATTR_PARAM_CBANK
	.align		4
        /*000c*/ 	.byte	0x04, 0x0a
        /*000e*/ 	.short	(.L_693 - .L_692)
	.align		4
.L_692:
        /*0010*/ 	.word	index@(.nv.constant0._ZN2at6native27unrolled_elementwise_kernelINS0_13BUnaryFunctorIN3c104HalfES4_S4_ZZZNS0_20copysign_kernel_cudaERNS_18TensorIteratorBaseEENKUlvE_clEvENKUlvE2_clEvEUlS4_S4_E_EESt5arrayIPcLm2EELi4E23TrivialOffsetCalculatorILi1EjESF_NS0_6memory12LoadWithCastILi1EEENSG_13StoreWithCastILi1EEEEEviT_T0_T2_T3_T4_T5_)
        /*0014*/ 	.short	0x0160
        /*0016*/ 	.short	0x002c


	//----- nvinfo : EIATTR_CBANK_PARAM_SIZE
	.align		4
.L_693:
        /*0018*/ 	.byte	0x03, 0x19
        /*001a*/ 	.short	0x002c


	//----- nvinfo : EIATTR_KPARAM_INFO
	.align		4
        /*001c*/ 	.byte	0x04, 0x17
        /*001e*/ 	.short	(.L_695 - .L_694)
.L_694:
        /*0020*/ 	.word	0x00000000
        /*0024*/ 	.short	0x0006
        /*0026*/ 	.short	0x0024
        /*0028*/ 	.byte	0x00, 0xf0, 0x21, 0x00


	//----- nvinfo : EIATTR_KPARAM_INFO
	.align		4
.L_695:
        /*002c*/ 	.byte	0x04, 0x17
        /*002e*/ 	.short	(.L_697 - .L_696)
.L_696:
        /*0030*/ 	.word	0x00000000
        /*0034*/ 	.short	0x0005
        /*0036*/ 	.short	0x001c
        /*0038*/ 	.byte	0x00, 0xf0, 0x21, 0x00


	//----- nvinfo : EIATTR_KPARAM_INFO
	.align		4
.L_697:
        /*003c*/ 	.byte	0x04, 0x17
        /*003e*/ 	.short	(.L_699 - .L_698)
.L_698:
        /*0040*/ 	.word	0x00000000
        /*0044*/ 	.short	0x0004
        /*0046*/ 	.short	0x0019
        /*0048*/ 	.byte	0x00, 0xf0, 0x05, 0x00


	//----- nvinfo : EIATTR_KPARAM_INFO
	.align		4
.L_699:
        /*004c*/ 	.byte	0x04, 0x17
        /*004e*/ 	.short	(.L_701 - .L_700)
.L_700:
        /*0050*/ 	.word	0x00000000
        /*0054*/ 	.short	0x0003
        /*0056*/ 	.short	0x0018
        /*0058*/ 	.byte	0x00, 0xf0, 0x05, 0x00


	//----- nvinfo : EIATTR_KPARAM_INFO
	.align		4
.L_701:
        /*005c*/ 	.byte	0x04, 0x17
        /*005e*/ 	.short	(.L_703 - .L_702)
.L_702:
        /*0060*/ 	.word	0x00000000
        /*0064*/ 	.short	0x0002
        /*0066*/ 	.short	0x0008
        /*0068*/ 	.byte	0x00, 0xf0, 0x41, 0x00


	//----- nvinfo : EIATTR_KPARAM_INFO
	.align		4
.L_703:
        /*006c*/ 	.byte	0x04, 0x17
        /*006e*/ 	.short	(.L_705 - .L_704)
.L_704:
        /*0070*/ 	.word	0x00000000
        /*0074*/ 	.short	0x0001
        /*0076*/ 	.short	0x0004
        /*0078*/ 	.byte	0x00, 0xf0, 0x11, 0x00


	//----- nvinfo : EIATTR_KPARAM_INFO
	.align		4
.L_705:
        /*007c*/ 	.byte	0x04, 0x17
        /*007e*/ 	.short	(.L_707 - .L_706)
.L_706:
        /*0080*/ 	.word	0x00000000
        /*0084*/ 	.short	0x0000
        /*0086*/ 	.short	0x0000
        /*0088*/ 	.byte	0x00, 0xf0, 0x11, 0x00


	//----- nvinfo : EIATTR_MAXREG_COUNT
	.align		4
.L_707:
        /*008c*/ 	.byte	0x03, 0x1b
        /*008e*/ 	.short	0x00ff


	//----- nvinfo : EIATTR_EXTERNS
	.align		4
        /*0090*/ 	.byte	0x04, 0x0f
        /*0092*/ 	.short	(.L_709 - .L_708)


	//   ....[0]....
	.align		4
.L_708:
        /*0094*/ 	.word	index@(__assertfail)


	//----- nvinfo : EIATTR_MERCURY_ISA_VERSION
	.align		4
.L_709:
        /*0098*/ 	.byte	0x03, 0x5f
        /*009a*/ 	.short	0x0000


	//----- nvinfo : EIATTR_SYSCALL_OFFSETS
	.align		4
        /*009c*/ 	.byte	0x04, 0x46
        /*009e*/ 	.short	(.L_711 - .L_710)


	//   ....[0]....
.L_710:
        /*00a0*/ 	.word	0x00001070


	//   ....[1]....
        /*00a4*/ 	.word	0x00002140


	//   ....[2]....
        /*00a8*/ 	.word	0x00003220


	//   ....[3]....
        /*00ac*/ 	.word	0x000042d0


	//   ....[4]....
        /*00b0*/ 	.word	0x000055e0


	//   ....[5]....
        /*00b4*/ 	.word	0x00006610


	//   ....[6]....
        /*00b8*/ 	.word	0x00007600


	//   ....[7]....
        /*00bc*/ 	.word	0x000085f0


	//----- nvinfo : EIATTR_EXIT_INSTR_OFFSETS
	.align		4
.L_711:
        /*00c0*/ 	.byte	0x04, 0x1c
        /*00c2*/ 	.short	(.L_713 - .L_712)


	//   ....[0]....
.L_712:
        /*00c4*/ 	.word	0x000076c0


	//   ....[1]....
        /*00c8*/ 	.word	0x000077f0


	//   ....[2]....
        /*00cc*/ 	.word	0x00007830


	//   ....[3]....
        /*00d0*/ 	.word	0x000078d0


	//   ....[4]....
        /*00d4*/ 	.word	0x00007910


	//   ....[5]....
        /*00d8*/ 	.word	0x00007950


	//   ....[6]....
        /*00dc*/ 	.word	0x000079e0


	//   ....[7]....
        /*00e0*/ 	.word	0x00007a00


	//   ....[8]....
        /*00e4*/ 	.word	0x00007aa0


	//   ....[9]....
        /*00e8*/ 	.word	0x00007af0


	//   ....[10]....
        /*00ec*/ 	.word	0x00007b40


	//   ....[11]....
        /*00f0*/ 	.word	0x00007c10


	//   ....[12]....
        /*00f4*/ 	.word	0x00007c70


	//   ....[13]....
        /*00f8*/ 	.word	0x00007e00


	//   ....[14]....
        /*00fc*/ 	.word	0x00007f60


	//   ....[15]....
        /*0100*/ 	.word	0x00007fa0


	//   ....[16]....
        /*0104*/ 	.word	0x00008060


	//   ....[17]....
        /*0108*/ 	.word	0x000081e0


	//   ....[18]....
        /*010c*/ 	.word	0x00008360


	//   ....[19]....
        /*0110*/ 	.word	0x000084c0


	//   ....[20]....
        /*0114*/ 	.word	0x00008600


	//   ....[21]....
        /*0118*/ 	.word	0x00008640


	//   ....[22]....
        /*011c*/ 	.word	0x00008680


	//----- nvinfo : EIATTR_MAX_THREADS
	.align		4
.L_713:
        /*0120*/ 	.byte	0x04, 0x05
        /*0122*/ 	.short	(.L_715 - .L_714)
.L_714:
        /*0124*/ 	.word	0x00000080
        /*0128*/ 	.word	0x00000001
        /*012c*/ 	.word	0x00000001


	//----- nvinfo : EIATTR_CRS_STACK_SIZE
	.align		4
.L_715:
        /*0130*/ 	.byte	0x04, 0x1e
        /*0132*/ 	.short	(.L_717 - .L_716)
.L_716:
        /*0134*/ 	.word	0x00000000
.L_717:


//--------------------- .nv.info._ZN2at6native18elementwise_kernelILi128ELi4EZNS0_22gpu_kernel_impl_nocastINS0_13BUnaryFunctorIN3c104HalfES5_S5_ZZZNS0_20copysign_kernel_cudaERNS_18TensorIteratorBaseEENKUlvE_clEvENKUlvE2_clEvEUlS5_S5_E_EEEEvS7_RKT_EUliE_EEviT1_ --------------------------
	.section	.nv.info._ZN2at6native18elementwise_kernelILi128ELi4EZNS0_22gpu_kernel_impl_nocastINS0_13BUnaryFunctorIN3c104HalfES5_S5_ZZZNS0_20copysign_kernel_cudaERNS_18TensorIteratorBaseEENKUlvE_clEvENKUlvE2_clEvEUlS5_S5_E_EEEEvS7_RKT_EUliE_EEviT1_,"",@"SHT_CUDA_INFO"
	.sectionflags	@""
	.align	4


	//----- nvinfo : EIATTR_CUDA_API_VERSION
	.align		4
        /*0000*/ 	.byte	0x04, 0x37
        /*0002*/ 	.short	(.L_719 - .L_718)
.L_718:
        /*0004*/ 	.word	0x00000082


	//----- nvinfo : EIATTR_SW2861232_WAR
	.align		4
.L_719:
        /*0008*/ 	.byte	0x01, 0x35
	.zero		2


	//----- nvinfo : EIATTR_PARAM_CBANK
	.align		4
        /*000c*/ 	.byte	0x04, 0x0a
        /*000e*/ 	.short	(.L_721 - .L_720)
	.align		4
.L_720:
        /*0010*/ 	.word	index@(.nv.constant0._ZN2at6native18elementwise_kernelILi128ELi4EZNS0_22gpu_kernel_impl_nocastINS0_13BUnaryFunctorIN3c104HalfES5_S5_ZZZNS0_20copysign_kernel_cudaERNS_18TensorIteratorBaseEENKUlvE_clEvENKUlvE2_clEvEUlS5_S5_E_EEEEvS7_RKT_EUliE_EEviT1_)
        /*0014*/ 	.short	0x0160
        /*0016*/ 	.short	0x0220


	//----- nvinfo : EIATTR_CBANK_PARAM_SIZE
	.align		4
.L_721:
        /*0018*/ 	.byte	0x03, 0x19
        /*001a*/ 	.short	0x0220


	//----- nvinfo : EIATTR_KPARAM_INFO
	.align		4
        /*001c*/ 	.byte	0x04, 0x17
        /*001e*/ 	.short	(.L_723 - .L_722)
.L_722:
        /*0020*/ 	.word	0x00000000
        /*0024*/ 	.short	0x0001
        /*0026*/ 	.short	0x0008
        /*0028*/ 	.byte	0x00, 0xf0, 0x61, 0x08


	//----- nvinfo : EIATTR_KPARAM_INFO
	.align		4
.L_723:
        /*002c*/ 	.byte	0x04, 0x17
        /*002e*/ 	.short	(.L_725 - .L_724)
.L_724:
        /*0030*/ 	.word	0x00000000
        /*0034*/ 	.short	0x0000
        /*0036*/ 	.short	0x0000
        /*0038*/ 	.byte	0x00, 0xf0, 0x11, 0x00


	//----- nvinfo : EIATTR_MAXREG_COUNT
	.align		4
.L_725:
        /*003c*/ 	.byte	0x03, 0x1b
        /*003e*/ 	.short	0x0080


	//----- nvinfo : EIATTR_MERCURY_ISA_VERSION
	.align		4
        /*0040*/ 	.byte	0x03, 0x5f
        /*0042*/ 	.short	0x0000


	//----- nvinfo : EIATTR_EXIT_INSTR_OFFSETS
	.align		4
        /*0044*/ 	.byte	0x04, 0x1c
        /*0046*/ 	.short	(.L_727 - .L_726)


	//   ....[0]....
.L_726:
        /*0048*/ 	.word	0x00002dd0


	//   ....[1]....
        /*004c*/ 	.word	0x00003cc0


	//----- nvinfo : EIATTR_MAX_THREADS
	.align		4
.L_727:
        /*0050*/ 	.byte	0x04, 0x05
        /*0052*/ 	.short	(.L_729 - .L_728)
.L_728:
        /*0054*/ 	.word	0x00000080
        /*0058*/ 	.word	0x00000001
        /*005c*/ 	.word	0x00000001


	//----- nvinfo : EIATTR_CRS_STACK_SIZE
	.align		4
.L_729:
        /*0060*/ 	.byte	0x04, 0x1e
        /*0062*/ 	.short	(.L_731 - .L_730)
.L_730:
        /*0064*/ 	.word	0x00000000
.L_731:


//--------------------- .nv.info._ZN2at6native27unrolled_elementwise_kernelINS0_13BUnaryFunctorIN3c104HalfES4_S4_ZZZNS0_20copysign_kernel_cudaERNS_18TensorIteratorBaseEENKUlvE_clEvENKUlvE2_clEvEUlS4_S4_E_EESt5arrayIPcLm2EELi4E23TrivialOffsetCalculatorILi1EjESF_NS0_6memory15LoadWithoutCastENSG_16StoreWithoutCastEEEviT_T0_T2_T3_T4_T5_ --------------------------
	.section	.nv.info._ZN2at6native27unrolled_elementwise_kernelINS0_13BUnaryFunctorIN3c104HalfES4_S4_ZZZNS0_20copysign_kernel_cudaERNS_18TensorIteratorBaseEENKUlvE_clEvENKUlvE2_clEvEUlS4_S4_E_EESt5arrayIPcLm2EELi4E23TrivialOffsetCalculatorILi1EjESF_NS0_6memory15LoadWithoutCastENSG_16StoreWithoutCastEEEviT_T0_T2_T3_T4_T5_,"",@"SHT_CUDA_INFO"
	.sectionflags	@""
	.align	4


	//----- nvinfo : EIATTR_CUDA_API_VERSION
	.align		4
        /*0000*/ 	.byte	0x04, 0x37
        /*0002*/ 	.short	(.L_733 - .L_732)
.L_732:
        /*0004*/ 	.word	0x00000082


	//----- nvinfo : EIATTR_SW2861232_WAR
	.align		4
.L_733:
        /*0008*/ 	.byte	0x01, 0x35
	.zero		2


	//----- nvinfo : EIATTR_PARAM_CBANK
	.align		4
        /*000c*/ 	.byte	0x04, 0x0a
        /*000e*/ 	.short	(.L_735 - .L_734)
	.align		4
.L_734:
        /*0010*/ 	.word	index@(.nv.constant0._ZN2at6native27unrolled_elementwise_kernelINS0_13BUnaryFunctorIN3c104HalfES4_S4_ZZZNS0_20copysign_kernel_cudaERNS_18TensorIteratorBaseEENKUlvE_clEvENKUlvE2_clEvEUlS4_S4_E_EESt5arrayIPcLm2EELi4E23TrivialOffsetCalculatorILi1EjESF_NS0_6memory15LoadWithoutCastENSG_16StoreWithoutCastEEEviT_T0_T2_T3_T4_T5_)
        /*0014*/ 	.short	0x0160
        /*0016*/ 	.short	0x001c


	//----- nvinfo : EIATTR_CBANK_PARAM_SIZE
	.align		4
.L_735:
        /*0018*/ 	.byte	0x03, 0x19
        /*001a*/ 	.short	0x001c


	//----- nvinfo : EIATTR_KPARAM_INFO
	.align		4
        /*001c*/ 	.byte	0x04, 0x17
        /*001e*/ 	.short	(.L_737 - .L_736)
.L_736:
        /*0020*/ 	.word	0x00000000
        /*0024*/ 	.short	0x0006
        /*0026*/ 	.short	0x001b
        /*0028*/ 	.byte	0x00, 0xf0, 0x05, 0x00


	//----- nvinfo : EIATTR_KPARAM_INFO
	.align		4
.L_737:
        /*002c*/ 	.byte	0x04, 0x17
        /*002e*/ 	.short	(.L_739 - .L_738)
.L_738:
        /*0030*/ 	.word	0x00000000
        /*0034*/ 	.short	0x0005
        /*0036*/ 	.short	0x001a
        /*0038*/ 	.byte	0x00, 0xf0, 0x05, 0x00


	//----- nvinfo : EIATTR_KPARAM_INFO
	.align		4
.L_739:
        /*003c*/ 	.byte	0x04, 0x17
        /*003e*/ 	.short	(.L_741 - .L_740)
.L_740:
        /*0040*/ 	.word	0x00000000
        /*0044*/ 	.short	0x0004
        /*0046*/ 	.short	0x0019
        /*0048*/ 	.byte	0x00, 0xf0, 0x05, 0x00


	//----- nvinfo : EIATTR_KPARAM_INFO
	.align		4
.L_741:
        /*004c*/ 	.byte	0x04, 0x17
        /*004e*/ 	.short	(.L_743 - .L_742)
.L_742:
        /*0050*/ 	.word	0x00000000
        /*0054*/ 	.short	0x0003
        /*0056*/ 	.short	0x0018
        /*0058*/ 	.byte	0x00, 0xf0, 0x05, 0x00


	//----- nvinfo : EIATTR_KPARAM_INFO
	.align		4
.L_743:
        /*005c*/ 	.byte	0x04, 0x17
        /*005e*/ 	.short	(.L_745 - .L_744)
.L_744:
        /*0060*/ 	.word	0x00000000
        /*0064*/ 	.short	0x0002
        /*0066*/ 	.short	0x0008
        /*0068*/ 	.byte	0x00, 0xf0, 0x41, 0x00


	//----- nvinfo : EIATTR_KPARAM_INFO
	.align		4
.L_745:
        /*006c*/ 	.byte	0x04, 0x17
        /*006e*/ 	.short	(.L_747 - .L_746)
.L_746:
        /*0070*/ 	.word	0x00000000
        /*0074*/ 	.short	0x0001
        /*0076*/ 	.short	0x0004
        /*0078*/ 	.byte	0x00, 0xf0, 0x11, 0x00


	//----- nvinfo : EIATTR_KPARAM_INFO
	.align		4
.L_747:
        /*007c*/ 	.byte	0x04, 0x17
        /*007e*/ 	.short	(.L_749 - .L_748)
.L_748:
        /*0080*/ 	.word	0x00000000
        /*0084*/ 	.short	0x0000
        /*0086*/ 	.short	0x0000
        /*0088*/ 	.byte	0x00, 0xf0, 0x11, 0x00


	//----- nvinfo : EIATTR_MAXREG_COUNT
	.align		4
.L_749:
        /*008c*/ 	.byte	0x03, 0x1b
        /*008e*/ 	.short	0x00ff


	//----- nvinfo : EIATTR_MERCURY_ISA_VERSION
	.align		4
        /*0090*/ 	.byte	0x03, 0x5f
        /*0092*/ 	.short	0x0000


	//----- nvinfo : EIATTR_EXIT_INSTR_OFFSETS
	.align		4
        /*0094*/ 	.byte	0x04, 0x1c
        /*0096*/ 	.short	(.L_751 - .L_750)


	//   ....[0]....
.L_750:
        /*0098*/ 	.word	0x00000530


	//   ....[1]....
        /*009c*/ 	.word	0x00000580


	//----- nvinfo : EIATTR_MAX_THREADS
	.align		4
.L_751:
        /*00a0*/ 	.byte	0x04, 0x05
        /*00a2*/ 	.short	(.L_753 - .L_752)
.L_752:
        /*00a4*/ 	.word	0x00000080
        /*00a8*/ 	.word	0x00000001
        /*00ac*/ 	.word	0x00000001


	//----- nvinfo : EIATTR_CRS_STACK_SIZE
	.align		4
.L_753:
        /*00b0*/ 	.byte	0x04, 0x1e
        /*00b2*/ 	.short	(.L_755 - .L_754)
.L_754:
        /*00b4*/ 	.word	0x00000000
.L_755:


//--------------------- .nv.info._ZN2at6native29vectorized_elementwise_kernelILi2ENS0_13BUnaryFunctorIN3c104HalfES4_S4_ZZZNS0_20copysign_kernel_cudaERNS_18TensorIteratorBaseEENKUlvE_clEvENKUlvE2_clEvEUlS4_S4_E_EESt5arrayIPcLm2EEEEviT0_T1_ --------------------------
	.section	.nv.info._ZN2at6native29vectorized_elementwise_kernelILi2ENS0_13BUnaryFunctorIN3c104HalfES4_S4_ZZZNS0_20copysign_kernel_cudaERNS_18TensorIteratorBaseEENKUlvE_clEvENKUlvE2_clEvEUlS4_S4_E_EESt5arrayIPcLm2EEEEviT0_T1_,"",@"SHT_CUDA_INFO"
	.sectionflags	@""
	.align	4


	//----- nvinfo : EIATTR_CUDA_API_VERSION
	.align		4
        /*0000*/ 	.byte	0x04, 0x37
        /*0002*/ 	.short	(.L_757 - .L_756)
.L_756:
        /*0004*/ 	.word	0x00000082


	//----- nvinfo : EIATTR_SW2861232_WAR
	.align		4
.L_757:
        /*0008*/ 	.byte	0x01, 0x35
	.zero		2


	//----- nvinfo : EIATTR_PARAM_CBANK
	.align		4
        /*000c*/ 	.byte	0x04, 0x0a
        /*000e*/ 	.short	(.L_759 - .L_758)
	.align		4
.L_758:
        /*0010*/ 	.word	index@(.nv.constant0._ZN2at6native29vectorized_elementwise_kernelILi2ENS0_13BUnaryFunctorIN3c104HalfES4_S4_ZZZNS0_20copysign_kernel_cudaERNS_18TensorIteratorBaseEENKUlvE_clEvENKUlvE2_clEvEUlS4_S4_E_EESt5arrayIPcLm2EEEEviT0_T1_)
        /*0014*/ 	.short	0x0160
        /*0016*/ 	.short	0x0018


	//----- nvinfo : EIATTR_CBANK_PARAM_SIZE
	.align		4
.L_759:
        /*0018*/ 	.byte	0x03, 0x19
        /*001a*/ 	.short	0x0018


	//----- nvinfo : EIATTR_KPARAM_INFO
	.align		4
        /*001c*/ 	.byte	0x04, 0x17
        /*001e*/ 	.short	(.L_761 - .L_760)
.L_760:
        /*0020*/ 	.word	0x00000000
        /*0024*/ 	.short	0x0002
        /*0026*/ 	.short	0x0008
        /*0028*/ 	.byte	0x00, 0xf0, 0x41, 0x00


	//----- nvinfo : EIATTR_KPARAM_INFO
	.align		4
.L_761:
        /*002c*/ 	.byte	0x04, 0x17
        /*002e*/ 	.short	(.L_763 - .L_762)
.L_762:
        /*0030*/ 	.word	0x00000000
        /*0034*/ 	.short	0x0001
        /*0036*/ 	.short	0x0004
        /*0038*/ 	.byte	0x00, 0xf0, 0x11, 0x00


	//----- nvinfo : EIATTR_KPARAM_INFO
	.align		4
.L_763:
        /*003c*/ 	.byte	0x04, 0x17
        /*003e*/ 	.short	(.L_765 - .L_764)
.L_764:
        /*0040*/ 	.word	0x00000000
        /*0044*/ 	.short	0x0000
        /*0046*/ 	.short	0x0000
        /*0048*/ 	.byte	0x00, 0xf0, 0x11, 0x00


	//----- nvinfo : EIATTR_MAXREG_COUNT
	.align		4
.L_765:
        /*004c*/ 	.byte	0x03, 0x1b
        /*004e*/ 	.short	0x00ff


	//----- nvinfo : EIATTR_MERCURY_ISA_VERSION
	.align		4
        /*0050*/ 	.byte	0x03, 0x5f
        /*0052*/ 	.short	0x0000


	//----- nvinfo : EIATTR_EXIT_INSTR_OFFSETS
	.align		4
        /*0054*/ 	.byte	0x04, 0x1c
        /*0056*/ 	.short	(.L_767 - .L_766)


	//   ....[0]....
.L_766:
        /*0058*/ 	.word	0x000002b0


	//   ....[1]....
        /*005c*/ 	.word	0x00000d10


	//   ....[2]....
        /*0060*/ 	.word	0x00000d70


	//----- nvinfo : EIATTR_MAX_THREADS
	.align		4
.L_767:
        /*0064*/ 	.byte	0x04, 0x05
        /*0066*/ 	.short	(.L_769 - .L_768)
.L_768:
        /*0068*/ 	.word	0x00000080
        /*006c*/ 	.word	0x00000001
        /*0070*/ 	.word	0x00000001


	//----- nvinfo : EIATTR_CRS_STACK_SIZE
	.align		4
.L_769:
        /*0074*/ 	.byte	0x04, 0x1e
        /*0076*/ 	.short	(.L_771 - .L_770)
.L_770:
        /*0078*/ 	.word	0x00000000
.L_771:


//--------------------- .nv.info._ZN2at6native29vectorized_elementwise_kernelILi4ENS0_13BUnaryFunctorIN3c104HalfES4_S4_ZZZNS0_20copysign_kernel_cudaERNS_18TensorIteratorBaseEENKUlvE_clEvENKUlvE2_clEvEUlS4_S4_E_EESt5arrayIPcLm2EEEEviT0_T1_ --------------------------
	.section	.nv.info._ZN2at6native29vectorized_elementwise_kernelILi4ENS0_13BUnaryFunctorIN3c104HalfES4_S4_ZZZNS0_20copysign_kernel_cudaERNS_18TensorIteratorBaseEENKUlvE_clEvENKUlvE2_clEvEUlS4_S4_E_EESt5arrayIPcLm2EEEEviT0_T1_,"",@"SHT_CUDA_INFO"
	.sectionflags	@""
	.align	4


	//----- nvinfo : EIATTR_CUDA_API_VERSION
	.align		4
        /*0000*/ 	.byte	0x04, 0x37
        /*0002*/ 	.short	(.L_773 - .L_772)
.L_772:
        /*0004*/ 	.word	0x00000082


	//----- nvinfo : EIATTR_SW2861232_WAR
	.align		4
.L_773:
        /*0008*/ 	.byte	0x01, 0x35
	.zero		2


	//----- nvinfo : EIATTR_PARAM_CBANK
	.align		4
        /*000c*/ 	.byte	0x04, 0x0a
        /*000e*/ 	.short	(.L_775 - .L_774)
	.align		4
.L_774:
        /*0010*/ 	.word	index@(.nv.constant0._ZN2at6native29vectorized_elementwise_kernelILi4ENS0_13BUnaryFunctorIN3c104HalfES4_S4_ZZZNS0_20copysign_kernel_cudaERNS_18TensorIteratorBaseEENKUlvE_clEvENKUlvE2_clEvEUlS4_S4_E_EESt5arrayIPcLm2EEEEviT0_T1_)
        /*0014*/ 	.short	0x0160
        /*0016*/ 	.short	0x0018


	//----- nvinfo : EIATTR_CBANK_PARAM_SIZE
	.align		4
.L_775:
        /*0018*/ 	.byte	0x03, 0x19
        /*001a*/ 	.short	0x0018


	//----- nvinfo : EIATTR_KPARAM_INFO
	.align		4
        /*001c*/ 	.byte	0x04, 0x17
        /*001e*/ 	.short	(.L_777 - .L_776)
.L_776:
        /*0020*/ 	.word	0x00000000
        /*0024*/ 	.short	0x0002
        /*0026*/ 	.short	0x0008
        /*0028*/ 	.byte	0x00, 0xf0, 0x41, 0x00


	//----- nvinfo : EIATTR_KPARAM_INFO
	.align		4
.L_777:
        /*002c*/ 	.byte	0x04, 0x17
        /*002e*/ 	.short	(.L_779 - .L_778)
.L_778:
        /*0030*/ 	.word	0x00000000
        /*0034*/ 	.short	0x0001
        /*0036*/ 	.short	0x0004
        /*0038*/ 	.byte	0x00, 0xf0, 0x11, 0x00


	//----- nvinfo : EIATTR_KPARAM_INFO
	.align		4
.L_779:
        /*003c*/ 	.byte	0x04, 0x17
        /*003e*/ 	.short	(.L_781 - .L_780)
.L_780:
        /*0040*/ 	.word	0x00000000
        /*0044*/ 	.short	0x0000
        /*0046*/ 	.short	0x0000
        /*0048*/ 	.byte	0x00, 0xf0, 0x11, 0x00


	//----- nvinfo : EIATTR_MAXREG_COUNT
	.align		4
.L_781:
        /*004c*/ 	.byte	0x03, 0x1b
        /*004e*/ 	.short	0x00ff


	//----- nvinfo : EIATTR_MERCURY_ISA_VERSION
	.align		4
        /*0050*/ 	.byte	0x03, 0x5f
        /*0052*/ 	.short	0x0000


	//----- nvinfo : EIATTR_EXIT_INSTR_OFFSETS
	.align		4
        /*0054*/ 	.byte	0x04, 0x1c
        /*0056*/ 	.short	(.L_783 - .L_782)


	//   ....[0]....
.L_782:
        /*0058*/ 	.word	0x00000270


	//   ....[1]....
        /*005c*/ 	.word	0x00000cd0


	//   ....[2]....
        /*0060*/ 	.word	0x00000d30


	//----- nvinfo : EIATTR_MAX_THREADS
	.align		4
.L_783:
        /*0064*/ 	.byte	0x04, 0x05
        /*0066*/ 	.short	(.L_785 - .L_784)
.L_784:
        /*0068*/ 	.word	0x00000080
        /*006c*/ 	.word	0x00000001
        /*0070*/ 	.word	0x00000001


	//----- nvinfo : EIATTR_CRS_STACK_SIZE
	.align		4
.L_785:
        /*0074*/ 	.byte	0x04, 0x1e
        /*0076*/ 	.short	(.L_787 - .L_786)
.L_786:
        /*0078*/ 	.word	0x00000000
.L_787:


//--------------------- .nv.info._ZN2at6native29vectorized_elementwise_kernelILi8ENS0_13BUnaryFunctorIN3c104HalfES4_S4_ZZZNS0_20copysign_kernel_cudaERNS_18TensorIteratorBaseEENKUlvE_clEvENKUlvE2_clEvEUlS4_S4_E_EESt5arrayIPcLm2EEEEviT0_T1_ --------------------------
	.section	.nv.info._ZN2at6native29vectorized_elementwise_kernelILi8ENS0_13BUnaryFunctorIN3c104HalfES4_S4_ZZZNS0_20copysign_kernel_cudaERNS_18TensorIteratorBaseEENKUlvE_clEvENKUlvE2_clEvEUlS4_S4_E_EESt5arrayIPcLm2EEEEviT0_T1_,"",@"SHT_CUDA_INFO"
	.sectionflags	@""
	.align	4


	//----- nvinfo : EIATTR_CUDA_API_VERSION
	.align		4
        /*0000*/ 	.byte	0x04, 0x37
        /*0002*/ 	.short	(.L_789 - .L_788)
.L_788:
        /*0004*/ 	.word	0x00000082


	//----- nvinfo : EIATTR_SW2861232_WAR
	.align		4
.L_789:
        /*0008*/ 	.byte	0x01, 0x35
	.zero		2


	//----- nvinfo : EIATTR_PARAM_CBANK
	.align		4
        /*000c*/ 	.byte	0x04, 0x0a
        /*000e*/ 	.short	(.L_791 - .L_790)
	.align		4
.L_790:
        /*0010*/ 	.word	index@(.nv.constant0._ZN2at6native29vectorized_elementwise_kernelILi8ENS0_13BUnaryFunctorIN3c104HalfES4_S4_ZZZNS0_20copysign_kernel_cudaERNS_18TensorIteratorBaseEENKUlvE_clEvENKUlvE2_clEvEUlS4_S4_E_EESt5arrayIPcLm2EEEEviT0_T1_)
        /*0014*/ 	.short	0x0160
        /*0016*/ 	.short	0x0018


	//----- nvinfo : EIATTR_CBANK_PARAM_SIZE
	.align		4
.L_791:
        /*0018*/ 	.byte	0x03, 0x19
        /*001a*/ 	.short	0x0018


	//----- nvinfo : EIATTR_KPARAM_INFO
	.align		4
        /*001c*/ 	.byte	0x04, 0x17
        /*001e*/ 	.short	(.L_793 - .L_792)
.L_792:
        /*0020*/ 	.word	0x00000000
        /*0024*/ 	.short	0x0002
        /*0026*/ 	.short	0x0008
        /*0028*/ 	.byte	0x00, 0xf0, 0x41, 0x00


	//----- nvinfo : EIATTR_KPARAM_INFO
	.align		4
.L_793:
        /*002c*/ 	.byte	0x04, 0x17
        /*002e*/ 	.short	(.L_795 - .L_794)
.L_794:
        /*0030*/ 	.word	0x00000000
        /*0034*/ 	.short	0x0001
        /*0036*/ 	.short	0x0004
        /*0038*/ 	.byte	0x00, 0xf0, 0x11, 0x00


	//----- nvinfo : EIATTR_KPARAM_INFO
	.align		4
.L_795:
        /*003c*/ 	.byte	0x04, 0x17
        /*003e*/ 	.short	(.L_797 - .L_796)
.L_796:
        /*0040*/ 	.word	0x00000000
        /*0044*/ 	.short	0x0000
        /*0046*/ 	.short	0x0000
        /*0048*/ 	.byte	0x00, 0xf0, 0x11, 0x00


	//----- nvinfo : EIATTR_MAXREG_COUNT
	.align		4
.L_797:
        /*004c*/ 	.byte	0x03, 0x1b
        /*004e*/ 	.short	0x00ff


	//----- nvinfo : EIATTR_MERCURY_ISA_VERSION
	.align		4
        /*0050*/ 	.byte	0x03, 0x5f
        /*0052*/ 	.short	0x0000


	//----- nvinfo : EIATTR_EXIT_INSTR_OFFSETS
	.align		4
        /*0054*/ 	.byte	0x04, 0x1c
        /*0056*/ 	.short	(.L_799 - .L_798)


	//   ....[0]....
.L_798:
        /*0058*/ 	.word	0x00000010


	//----- nvinfo : EIATTR_MAX_THREADS
	.align		4
.L_799:
        /*005c*/ 	.byte	0x04, 0x05
        /*005e*/ 	.short	(.L_801 - .L_800)
.L_800:
        /*0060*/ 	.word	0x00000080
        /*0064*/ 	.word	0x00000001
        /*0068*/ 	.word	0x00000001
.L_801:


//--------------------- .nv.info._ZN2at6native18elementwise_kernelILi128ELi4EZNS0_15gpu_kernel_implINS0_13AUnaryFunctorIN3c104HalfES5_S5_ZZZNS0_20copysign_kernel_cudaERNS_18TensorIteratorBaseEENKUlvE_clEvENKUlvE2_clEvEUlS5_S5_E_EEEEvS7_RKT_EUliE_EEviT1_ --------------------------
	.section	.nv.info._ZN2at6native18elementwise_kernelILi128ELi4EZNS0_15gpu_kernel_implINS0_13AUnaryFunctorIN3c104HalfES5_S5_ZZZNS0_20copysign_kernel_cudaERNS_18TensorIteratorBaseEENKUlvE_clEvENKUlvE2_clEvEUlS5_S5_E_EEEEvS7_RKT_EUliE_EEviT1_,"",@"SHT_CUDA_INFO"
	.sectionflags	@""
	.align	4


	//----- nvinfo : EIATTR_CUDA_API_VERSION
	.align		4
        /*0000*/ 	.byte	0x04, 0x37
        /*0002*/ 	.short	(.L_803 - .L_802)
.L_802:
        /*0004*/ 	.word	0x00000082


	//----- nvinfo : EIATTR_SW2861232_WAR
	.align		4
.L_803:
        /*0008*/ 	.byte	0x01, 0x35
	.zero		2


	//----- nvinfo : EIATTR_PARAM_CBANK
	.align		4
        /*000c*/ 	.byte	0x04, 0x0a
        /*000e*/ 	.short	(.L_805 - .L_804)
	.align		4
.L_804:
        /*0010*/ 	.word	index@(.nv.constant0._ZN2at6native18elementwise_kernelILi128ELi4EZNS0_15gpu_kernel_implINS0_13AUnaryFunctorIN3c104HalfES5_S5_ZZZNS0_20copysign_kernel_cudaERNS_18TensorIteratorBaseEENKUlvE_clEvENKUlvE2_clEvEUlS5_S5_E_EEEEvS7_RKT_EUliE_EEviT1_)
        /*0014*/ 	.short	0x0160
        /*0016*/ 	.short	0x0220


	//----- nvinfo : EIATTR_CBANK_PARAM_SIZE
	.align		4
.L_805:
        /*0018*/ 	.byte	0x03, 0x19
        /*001a*/ 	.short	0x0220


	//----- nvinfo : EIATTR_KPARAM_INFO
	.align		4
        /*001c*/ 	.byte	0x04, 0x17
        /*001e*/ 	.short	(.L_807 - .L_806)
.L_806:
        /*0020*/ 	.word	0x00000000
        /*0024*/ 	.short	0x0001
        /*0026*/ 	.short	0x0008
        /*0028*/ 	.byte	0x00, 0xf0, 0x61, 0x08


	//----- nvinfo : EIATTR_KPARAM_INFO
	.align		4
.L_807:
        /*002c*/ 	.byte	0x04, 0x17
        /*002e*/ 	.short	(.L_809 - .L_808)
.L_808:
        /*0030*/ 	.word	0x00000000
        /*0034*/ 	.short	0x0000
        /*0036*/ 	.short	0x0000
        /*0038*/ 	.byte	0x00, 0xf0, 0x11, 0x00


	//----- nvinfo : EIATTR_MAXREG_COUNT
	.align		4
.L_809:
        /*003c*/ 	.byte	0x03, 0x1b
        /*003e*/ 	.short	0x0080


	//----- nvinfo : EIATTR_EXTERNS
	.align		4
        /*0040*/ 	.byte	0x04, 0x0f
        /*0042*/ 	.short	(.L_811 - .L_810)


	//   ....[0]....
	.align		4
.L_810:
        /*0044*/ 	.word	index@(__assertfail)


	//----- nvinfo : EIATTR_MERCURY_ISA_VERSION
	.align		4
.L_811:
        /*0048*/ 	.byte	0x03, 0x5f
        /*004a*/ 	.short	0x0000


	//----- nvinfo : EIATTR_SYSCALL_OFFSETS
	.align		4
        /*004c*/ 	.byte	0x04, 0x46
        /*004e*/ 	.short	(.L_813 - .L_812)


	//   ....[0]....
.L_812:
        /*0050*/ 	.word	0x00001dc0


	//   ....[1]....
        /*0054*/ 	.word	0x00002da0


	//   ....[2]....
        /*0058*/ 	.word	0x00004bc0


	//   ....[3]....
        /*005c*/ 	.word	0x00005ba0


	//   ....[4]....
        /*0060*/ 	.word	0x00007990


	//   ....[5]....
        /*0064*/ 	.word	0x00008970


	//   ....[6]....
        /*0068*/ 	.word	0x0000a770


	//   ....[7]....
        /*006c*/ 	.word	0x0000b750


	//----- nvinfo : EIATTR_EXIT_INSTR_OFFSETS
	.align		4
.L_813:
        /*0070*/ 	.byte	0x04, 0x1c
        /*0072*/ 	.short	(.L_815 - .L_814)


	//   ....[0]....
.L_814:
        /*0074*/ 	.word	0x00008a30


	//   ....[1]....
        /*0078*/ 	.word	0x0000a950


	//   ....[2]....
        /*007c*/ 	.word	0x0000a990


	//   ....[3]....
        /*0080*/ 	.word	0x0000aa30


	//   ....[4]....
        /*0084*/ 	.word	0x0000aa70


	//   ....[5]....
        /*0088*/ 	.word	0x0000aab0


	//   ....[6]....
        /*008c*/ 	.word	0x0000ab40


	//   ....[7]....
        /*0090*/ 	.word	0x0000ab60


	//   ....[8]....
        /*0094*/ 	.word	0x0000ac00


	//   ....[9]....
        /*0098*/ 	.word	0x0000ac50


	//   ....[10]....
        /*009c*/ 	.word	0x0000aca0


	//   ....[11]....
        /*00a0*/ 	.word	0x0000ad70


	//   ....[12]....
        /*00a4*/ 	.word	0x0000add0


	//   ....[13]....
        /*00a8*/ 	.word	0x0000af60


	//   ....[14]....
        /*00ac*/ 	.word	0x0000b0c0


	//   ....[15]....
        /*00b0*/ 	.word	0x0000b100


	//   ....[16]....
        /*00b4*/ 	.word	0x0000b1c0


	//   ....[17]....
        /*00b8*/ 	.word	0x0000b340


	//   ....[18]....
        /*00bc*/ 	.word	0x0000b4c0


	//   ....[19]....
        /*00c0*/ 	.word	0x0000b620


	//   ....[20]....
        /*00c4*/ 	.word	0x0000b760


	//   ....[21]....
        /*00c8*/ 	.word	0x0000b7a0


	//   ....[22]....
        /*00cc*/ 	.word	0x0000b7e0


	//----- nvinfo : EIATTR_MAX_THREADS
	.align		4
.L_815:
        /*00d0*/ 	.byte	0x04, 0x05
        /*00d2*/ 	.short	(.L_817 - .L_816)
.L_816:
        /*00d4*/ 	.word	0x00000080
        /*00d8*/ 	.word	0x00000001
        /*00dc*/ 	.word	0x00000001


	//----- nvinfo : EIATTR_CRS_STACK_SIZE
	.align		4
.L_817:
        /*00e0*/ 	.byte	0x04, 0x1e
        /*00e2*/ 	.short	(.L_819 - .L_818)
.L_818:
        /*00e4*/ 	.word	0x00000000
.L_819:


//--------------------- .nv.info._ZN2at6native27unrolled_elementwise_kernelINS0_13AUnaryFunctorIN3c104HalfES4_S4_ZZZNS0_20copysign_kernel_cudaERNS_18TensorIteratorBaseEENKUlvE_clEvENKUlvE2_clEvEUlS4_S4_E_EESt5arrayIPcLm2EELi4E23TrivialOffsetCalculatorILi1EjESF_NS0_6memory12LoadWithCastILi1EEENSG_13StoreWithCastILi1EEEEEviT_T0_T2_T3_T4_T5_ --------------------------
	.section	.nv.info._ZN2at6native27unrolled_elementwise_kernelINS0_13AUnaryFunctorIN3c104HalfES4_S4_ZZZNS0_20copysign_kernel_cudaERNS_18TensorIteratorBaseEENKUlvE_clEvENKUlvE2_clEvEUlS4_S4_E_EESt5arrayIPcLm2EELi4E23TrivialOffsetCalculatorILi1EjESF_NS0_6memory12LoadWithCastILi1EEENSG_13StoreWithCastILi1EEEEEviT_T0_T2_T3_T4_T5_,"",@"SHT_CUDA_INFO"
	.sectionflags	@""
	.align	4


	//----- nvinfo : EIATTR_CUDA_API_VERSION
	.align		4
        /*0000*/ 	.byte	0x04, 0x37
        /*0002*/ 	.short	(.L_821 - .L_820)
.L_820:
        /*0004*/ 	.word	0x00000082


	//----- nvinfo : EIATTR_SW2861232_WAR
	.align		4
.L_821:
        /*0008*/ 	.byte	0x01, 0x35
	.zero		2


	//----- nvinfo : EIATTR_PARAM_CBANK
	.align		4
        /*000c*/ 	.byte	0x04, 0x0a
        /*000e*/ 	.short	(.L_823 - .L_822)
	.align		4
.L_822:
        /*0010*/ 	.word	index@(.nv.constant0._ZN2at6native27unrolled_elementwise_kernelINS0_13AUnaryFunctorIN3c104HalfES4_S4_ZZZNS0_20copysign_kernel_cudaERNS_18TensorIteratorBaseEENKUlvE_clEvENKUlvE2_clEvEUlS4_S4_E_EESt5arrayIPcLm2EELi4E23TrivialOffsetCalculatorILi1EjESF_NS0_6memory12LoadWithCastILi1EEENSG_13StoreWithCastILi1EEEEEviT_T0_T2_T3_T4_T5_)
        /*0014*/ 	.short	0x0160
        /*0016*/ 	.short	0x002c


	//----- nvinfo : EIATTR_CBANK_PARAM_SIZE
	.align		4
.L_823:
        /*0018*/ 	.byte	0x03, 0x19
        /*001a*/ 	.short	0x002c


	//----- nvinfo : EIATTR_KPARAM_INFO
	.align		4
        /*001c*/ 	.byte	0x04, 0x17
        /*001e*/ 	.short	(.L_825 - .L_824)
.L_824:
        /*0020*/ 	.word	0x00000000
        /*0024*/ 	.short	0x0006
        /*0026*/ 	.short	0x0024
        /*0028*/ 	.byte	0x00, 0xf0, 0x21, 0x00


	//----- nvinfo : EIATTR_KPARAM_INFO
	.align		4
.L_825:
        /*002c*/ 	.byte	0x04, 0x17
        /*002e*/ 	.short	(.L_827 - .L_826)
.L_826:
        /*0030*/ 	.word	0x00000000
        /*0034*/ 	.short	0x0005
        /*0036*/ 	.short	0x001c
        /*0038*/ 	.byte	0x00, 0xf0, 0x21, 0x00


	//----- nvinfo : EIATTR_KPARAM_INFO
	.align		4
.L_827:
        /*003c*/ 	.byte	0x04, 0x17
        /*003e*/ 	.short	(.L_829 - .L_828)
.L_828:
        /*0040*/ 	.word	0x00000000
        /*0044*/ 	.short	0x0004
        /*0046*/ 	.short	0x0019
        /*0048*/ 	.byte	0x00, 0xf0, 0x05, 0x00


	//----- nvinfo : EIATTR_KPARAM_INFO
	.align		4
.L_829:
        /*004c*/ 	.byte	0x04, 0x17
        /*004e*/ 	.short	(.L_831 - .L_830)
.L_830:
        /*0050*/ 	.word	0x00000000
        /*0054*/ 	.short	0x0003
        /*0056*/ 	.short	0x0018
        /*0058*/ 	.byte	0x00, 0xf0, 0x05, 0x00


	//----- nvinfo : EIATTR_KPARAM_INFO
	.align		4
.L_831:
        /*005c*/ 	.byte	0x04, 0x17
        /*005e*/ 	.short	(.L_833 - .L_832)
.L_832:
        /*0060*/ 	.word	0x00000000
        /*0064*/ 	.short	0x0002
        /*0066*/ 	.short	0x0008
        /*0068*/ 	.byte	0x00, 0xf0, 0x41, 0x00


	//----- nvinfo : EIATTR_KPARAM_INFO
	.align		4
.L_833:
        /*006c*/ 	.byte	0x04, 0x17
        /*006e*/ 	.short	(.L_835 - .L_834)
.L_834:
        /*0070*/ 	.word	0x00000000
        /*0074*/ 	.short	0x0001
        /*0076*/ 	.short	0x0004
        /*0078*/ 	.byte	0x00, 0xf0, 0x11, 0x00


	//----- nvinfo : EIATTR_KPARAM_INFO
	.align		4
.L_835:
        /*007c*/ 	.byte	0x04, 0x17
        /*007e*/ 	.short	(.L_837 - .L_836)
.L_836:
        /*0080*/ 	.word	0x00000000
        /*0084*/ 	.short	0x0000
        /*0086*/ 	.short	0x0000
        /*0088*/ 	.byte	0x00, 0xf0, 0x11, 0x00


	//----- nvinfo : EIATTR_MAXREG_COUNT
	.align		4
.L_837:
        /*008c*/ 	.byte	0x03, 0x1b
        /*008e*/ 	.short	0x00ff


	//----- nvinfo : EIATTR_EXTERNS
	.align		4
        /*0090*/ 	.byte	0x04, 0x0f
        /*0092*/ 	.short	(.L_839 - .L_838)


	//   ....[0]....
	.align		4
.L_838:
        /*0094*/ 	.word	index@(__assertfail)


	//----- nvinfo : EIATTR_MERCURY_ISA_VERSION
	.align		4
.L_839:
        /*0098*/ 	.byte	0x03, 0x5f
        /*009a*/ 	.short	0x0000


	//----- nvinfo : EIATTR_SYSCALL_OFFSETS
	.align		4
        /*009c*/ 	.byte	0x04, 0x46
        /*009e*/ 	.short	(.L_841 - .L_840)


	//   ....[0]....
.L_840:
        /*00a0*/ 	.word	0x00001070


	//   ....[1]....
        /*00a4*/ 	.word	0x00002140


	//   ....[2]....
        /*00a8*/ 	.word	0x00003220


	//   ....[3]....
        /*00ac*/ 	.word	0x000042d0


	//   ....[4]....
        /*00b0*/ 	.word	0x000055e0


	//   ....[5]....
        /*00b4*/ 	.word	0x00006610


	//   ....[6]....
        /*00b8*/ 	.word	0x00007600


	//   ....[7]....
        /*00bc*/ 	.word	0x000085f0


	//----- nvinfo : EIATTR_EXIT_INSTR_OFFSETS
	.align		4
.L_841:
        /*00c0*/ 	.byte	0x04, 0x1c
        /*00c2*/ 	.short	(.L_843 - .L_842)


	//   ....[0]....
.L_842:
        /*00c4*/ 	.word	0x000076c0


	//   ....[1]....
        /*00c8*/ 	.word	0x000077f0


	//   ....[2]....
        /*00cc*/ 	.word	0x00007830


	//   ....[3]....
        /*00d0*/ 	.word	0x000078d0


	//   ....[4]....
        /*00d4*/ 	.word	0x00007910


	//   ....[5]....
        /*00d8*/ 	.word	0x00007950


	//   ....[6]....
        /*00dc*/ 	.word	0x000079e0


	//   ....[7]....
        /*00e0*/ 	.word	0x00007a00


	//   ....[8]....
        /*00e4*/ 	.word	0x00007aa0


	//   ....[9]....
        /*00e8*/ 	.word	0x00007af0


	//   ....[10]....
        /*00ec*/ 	.word	0x00007b40


	//   ....[11]....
        /*00f0*/ 	.word	0x00007c10


	//   ....[12]....
        /*00f4*/ 	.word	0x00007c70


	//   ....[13]....
        /*00f8*/ 	.word	0x00007e00


	//   ....[14]....
        /*00fc*/ 	.word	0x00007f60


	//   ....[15]....
        /*0100*/ 	.word	0x00007fa0


	//   ....[16]....
        /*0104*/ 	.word	0x00008060


	//   ....[17]....
        /*0108*/ 	.word	0x000081e0


	//   ....[18]....
        /*010c*/ 	.word	0x00008360


	//   ....[19]....
        /*0110*/ 	.word	0x000084c0


	//   ....[20]....
        /*0114*/ 	.word	0x00008600


	//   ....[21]....
        /*0118*/ 	.word	0x00008640


	//   ....[22]....
        /*011c*/ 	.word	0x00008680


	//----- nvinfo : EIATTR_MAX_THREADS
	.align		4
.L_843:
        /*0120*/ 	.byte	0x04, 0x05
        /*0122*/ 	.short	(.L_845 - .L_844)
.L_844:
        /*0124*/ 	.word	0x00000080
        /*0128*/ 	.word	0x00000001
        /*012c*/ 	.word	0x00000001


	//----- nvinfo : EIATTR_CRS_STACK_SIZE
	.align		4
.L_845:
        /*0130*/ 	.byte	0x04, 0x1e
        /*0132*/ 	.short	(.L_847 - .L_846)
.L_846:
        /*0134*/ 	.word	0x00000000
.L_847:


//--------------------- .nv.info._ZN2at6native18elementwise_kernelILi128ELi4EZNS0_22gpu_kernel_impl_nocastINS0_13AUnaryFunctorIN3c104HalfES5_S5_ZZZNS0_20copysign_kernel_cudaERNS_18TensorIteratorBaseEENKUlvE_clEvENKUlvE2_clEvEUlS5_S5_E_EEEEvS7_RKT_EUliE_EEviT1_ --------------------------
	.section	.nv.info._ZN2at6native18elementwise_kernelILi128ELi4EZNS0_22gpu_kernel_impl_nocastINS0_13AUnaryFunctorIN3c104HalfES5_S5_ZZZNS0_20copysign_kernel_cudaERNS_18TensorIteratorBaseEENKUlvE_clEvENKUlvE2_clEvEUlS5_S5_E_EEEEvS7_RKT_EUliE_EEviT1_,"",@"SHT_CUDA_INFO"
	.sectionflags	@""
	.align	4


	//----- nvinfo : EIATTR_CUDA_API_VERSION
	.align		4
        /*0000*/ 	.byte	0x04, 0x37
        /*0002*/ 	.short	(.L_849 - .L_848)
.L_848:
        /*0004*/ 	.word	0x00000082


	//----- nvinfo : EIATTR_SW2861232_WAR
	.align		4
.L_849:
        /*0008*/ 	.byte	0x01, 0x35
	.zero		2


	//----- nvinfo : EIATTR_PARAM_CBANK
	.align		4
        /*000c*/ 	.byte	0x04, 0x0a
        /*000e*/ 	.short	(.L_851 - .L_850)
	.align		4
.L_850:
        /*0010*/ 	.word	index@(.nv.constant0._ZN2at6native18elementwise_kernelILi128ELi4EZNS0_22gpu_kernel_impl_nocastINS0_13AUnaryFunctorIN3c104HalfES5_S5_ZZZNS0_20copysign_kernel_cudaERNS_18TensorIteratorBaseEENKUlvE_clEvENKUlvE2_clEvEUlS5_S5_E_EEEEvS7_RKT_EUliE_EEviT1_)
        /*0014*/ 	.short	0x0160
        /*0016*/ 	.short	0x0220


	//----- nvinfo : EIATTR_CBANK_PARAM_SIZE
	.align		4
.L_851:
        /*0018*/ 	.byte	0x03, 0x19
        /*001a*/ 	.short	0x0220


	//----- nvinfo : EIATTR_KPARAM_INFO
	.align		4
        /*001c*/ 	.byte	0x04, 0x17
        /*001e*/ 	.short	(.L_853 - .L_852)
.L_852:
        /*0020*/ 	.word	0x00000000
        /*0024*/ 	.short	0x0001
        /*0026*/ 	.short	0x0008
        /*0028*/ 	.byte	0x00, 0xf0, 0x61, 0x08


	//----- nvinfo : EIATTR_KPARAM_INFO
	.align		4
.L_853:
        /*002c*/ 	.byte	0x04, 0x17
        /*002e*/ 	.short	(.L_855 - .L_854)
.L_854:
        /*0030*/ 	.word	0x00000000
        /*0034*/ 	.short	0x0000
        /*0036*/ 	.short	0x0000
        /*0038*/ 	.byte	0x00, 0xf0, 0x11, 0x00


	//----- nvinfo : EIATTR_MAXREG_COUNT
	.align		4
.L_855:
        /*003c*/ 	.byte	0x03, 0x1b
        /*003e*/ 	.short	0x0080


	//----- nvinfo : EIATTR_MERCURY_ISA_VERSION
	.align		4
        /*0040*/ 	.byte	0x03, 0x5f
        /*0042*/ 	.short	0x0000


	//----- nvinfo : EIATTR_EXIT_INSTR_OFFSETS
	.align		4
        /*0044*/ 	.byte	0x04, 0x1c
        /*0046*/ 	.short	(.L_857 - .L_856)


	//   ....[0]....
.L_856:
        /*0048*/ 	.word	0x00002dd0


	//   ....[1]....
        /*004c*/ 	.word	0x00003cc0


	//----- nvinfo : EIATTR_MAX_THREADS
	.align		4
.L_857:
        /*0050*/ 	.byte	0x04, 0x05
        /*0052*/ 	.short	(.L_859 - .L_858)
.L_858:
        /*0054*/ 	.word	0x00000080
        /*0058*/ 	.word	0x00000001
        /*005c*/ 	.word	0x00000001


	//----- nvinfo : EIATTR_CRS_STACK_SIZE
	.align		4
.L_859:
        /*0060*/ 	.byte	0x04, 0x1e
        /*0062*/ 	.short	(.L_861 - .L_860)
.L_860:
        /*0064*/ 	.word	0x00000000
.L_861:


//--------------------- .nv.info._ZN2at6native27unrolled_elementwise_kernelINS0_13AUnaryFunctorIN3c104HalfES4_S4_ZZZNS0_20copysign_kernel_cudaERNS_18TensorIteratorBaseEENKUlvE_clEvENKUlvE2_clEvEUlS4_S4_E_EESt5arrayIPcLm2EELi4E23TrivialOffsetCalculatorILi1EjESF_NS0_6memory15LoadWithoutCastENSG_16StoreWithoutCastEEEviT_T0_T2_T3_T4_T5_ --------------------------
	.section	.nv.info._ZN2at6native27unrolled_elementwise_kernelINS0_13AUnaryFunctorIN3c104HalfES4_S4_ZZZNS0_20copysign_kernel_cudaERNS_18TensorIteratorBaseEENKUlvE_clEvENKUlvE2_clEvEUlS4_S4_E_EESt5arrayIPcLm2EELi4E23TrivialOffsetCalculatorILi1EjESF_NS0_6memory15LoadWithoutCastENSG_16StoreWithoutCastEEEviT_T0_T2_T3_T4_T5_,"",@"SHT_CUDA_INFO"
	.sectionflags	@""
	.align	4


	//----- nvinfo : EIATTR_CUDA_API_VERSION
	.align		4
        /*0000*/ 	.byte	0x04, 0x37
        /*0002*/ 	.short	(.L_863 - .L_862)
.L_862:
        /*0004*/ 	.word	0x00000082


	//----- nvinfo : EIATTR_SW2861232_WAR
	.align		4
.L_863:
        /*0008*/ 	.byte	0x01, 0x35
	.zero		2


	//----- nvinfo : EIATTR_PARAM_CBANK
	.align		4
        /*000c*/ 	.byte	0x04, 0x0a
        /*000e*/ 	.short	(.L_865 - .L_864)
	.align		4
.L_864:
        /*0010*/ 	.word	index@(.nv.constant0._ZN2at6native27unrolled_elementwise_kernelINS0_13AUnaryFunctorIN3c104HalfES4_S4_ZZZNS0_20copysign_kernel_cudaERNS_18TensorIteratorBaseEENKUlvE_clEvENKUlvE2_clEvEUlS4_S4_E_EESt5arrayIPcLm2EELi4E23TrivialOffsetCalculatorILi1EjESF_NS0_6memory15LoadWithoutCastENSG_16StoreWithoutCastEEEviT_T0_T2_T3_T4_T5_)
        /*0014*/ 	.short	0x0160
        /*0016*/ 	.short	0x001c


	//----- nvinfo : EIATTR_CBANK_PARAM_SIZE
	.align		4
.L_865:
        /*0018*/ 	.byte	0x03, 0x19
        /*001a*/ 	.short	0x001c


	//----- nvinfo : EIATTR_KPARAM_INFO
	.align		4
        /*001c*/ 	.byte	0x04, 0x17
        /*001e*/ 	.short	(.L_867 - .L_866)
.L_866:
        /*0020*/ 	.word	0x00000000
        /*0024*/ 	.short	0x0006
        /*0026*/ 	.short	0x001b
        /*0028*/ 	.byte	0x00, 0xf0, 0x05, 0x00


	//----- nvinfo : EIATTR_KPARAM_INFO
	.align		4
.L_867:
        /*002c*/ 	.byte	0x04, 0x17
        /*002e*/ 	.short	(.L_869 - .L_868)
.L_868:
        /*0030*/ 	.word	0x00000000
        /*0034*/ 	.short	0x0005
        /*0036*/ 	.short	0x001a
        /*0038*/ 	.byte	0x00, 0xf0, 0x05, 0x00


	//----- nvinfo : EIATTR_KPARAM_INFO
	.align		4
.L_869:
        /*003c*/ 	.byte	0x04, 0x17
        /*003e*/ 	.short	(.L_871 - .L_870)
.L_870:
        /*0040*/ 	.word	0x00000000
        /*0044*/ 	.short	0x0004
        /*0046*/ 	.short	0x0019
        /*0048*/ 	.byte	0x00, 0xf0, 0x05, 0x00


	//----- nvinfo : EIATTR_KPARAM_INFO
	.align		4
.L_871:
        /*004c*/ 	.byte	0x04, 0x17
        /*004e*/ 	.short	(.L_873 - .L_872)
.L_872:
        /*0050*/ 	.word	0x00000000
        /*0054*/ 	.short	0x0003
        /*0056*/ 	.short	0x0018
        /*0058*/ 	.byte	0x00, 0xf0, 0x05, 0x00


	//----- nvinfo : EIATTR_KPARAM_INFO
	.align		4
.L_873:
        /*005c*/ 	.byte	0x04, 0x17
        /*005e*/ 	.short	(.L_875 - .L_874)
.L_874:
        /*0060*/ 	.word	0x00000000
        /*0064*/ 	.short	0x0002
        /*0066*/ 	.short	0x0008
        /*0068*/ 	.byte	0x00, 0xf0, 0x41, 0x00


	//----- nvinfo : EIATTR_KPARAM_INFO
	.align		4
.L_875:
        /*006c*/ 	.byte	0x04, 0x17
        /*006e*/ 	.short	(.L_877 - .L_876)
.L_876:
        /*0070*/ 	.word	0x00000000
        /*0074*/ 	.short	0x0001
        /*0076*/ 	.short	0x0004
        /*0078*/ 	.byte	0x00, 0xf0, 0x11, 0x00


	//----- nvinfo : EIATTR_KPARAM_INFO
	.align		4
.L_877:
        /*007c*/ 	.byte	0x04, 0x17
        /*007e*/ 	.short	(.L_879 - .L_878)
.L_878:
        /*0080*/ 	.word	0x00000000
        /*0084*/ 	.short	0x0000
        /*0086*/ 	.short	0x0000
        /*0088*/ 	.byte	0x00, 0xf0, 0x11, 0x00


	//----- nvinfo : EIATTR_MAXREG_COUNT
	.align		4
.L_879:
        /*008c*/ 	.byte	0x03, 0x1b
        /*008e*/ 	.short	0x00ff


	//----- nvinfo : EIATTR_MERCURY_ISA_VERSION
	.align		4
        /*0090*/ 	.byte	0x03, 0x5f
        /*0092*/ 	.short	0x0000


	//----- nvinfo : EIATTR_EXIT_INSTR_OFFSETS
	.align		4
        /*0094*/ 	.byte	0x04, 0x1c
        /*0096*/ 	.short	(.L_881 - .L_880)


	//   ....[0]....
.L_880:
        /*0098*/ 	.word	0x00000530


	//   ....[1]....
        /*009c*/ 	.word	0x00000580


	//----- nvinfo : EIATTR_MAX_THREADS
	.align		4
.L_881:
        /*00a0*/ 	.byte	0x04, 0x05
        /*00a2*/ 	.short	(.L_883 - .L_882)
.L_882:
        /*00a4*/ 	.word	0x00000080
        /*00a8*/ 	.word	0x00000001
        /*00ac*/ 	.word	0x00000001


	//----- nvinfo : EIATTR_CRS_STACK_SIZE
	.align		4
.L_883:
        /*00b0*/ 	.byte	0x04, 0x1e
        /*00b2*/ 	.short	(.L_885 - .L_884)
.L_884:
        /*00b4*/ 	.word	0x00000000
.L_885:


//--------------------- .nv.info._ZN2at6native29vectorized_elementwise_kernelILi2ENS0_13AUnaryFunctorIN3c104HalfES4_S4_ZZZNS0_20copysign_kernel_cudaERNS_18TensorIteratorBaseEENKUlvE_clEvENKUlvE2_clEvEUlS4_S4_E_EESt5arrayIPcLm2EEEEviT0_T1_ --------------------------
	.section	.nv.info._ZN2at6native29vectorized_elementwise_kernelILi2ENS0_13AUnaryFunctorIN3c104HalfES4_S4_ZZZNS0_20copysign_kernel_cudaERNS_18TensorIteratorBaseEENKUlvE_clEvENKUlvE2_clEvEUlS4_S4_E_EESt5arrayIPcLm2EEEEviT0_T1_,"",@"SHT_CUDA_INFO"
	.sectionflags	@""
	.align	4


	//----- nvinfo : EIATTR_CUDA_API_VERSION
	.align		4
        /*0000*/ 	.byte	0x04, 0x37
        /*0002*/ 	.short	(.L_887 - .L_886)
.L_886:
        /*0004*/ 	.word	0x00000082


	//----- nvinfo : EIATTR_SW2861232_WAR
	.align		4
.L_887:
        /*0008*/ 	.byte	0x01, 0x35
	.zero		2


	//----- nvinfo : EIATTR_PARAM_CBANK
	.align		4
        /*000c*/ 	.byte	0x04, 0x0a
        /*000e*/ 	.short	(.L_889 - .L_888)
	.align		4
.L_888:
        /*0010*/ 	.word	index@(.nv.constant0._ZN2at6native29vectorized_elementwise_kernelILi2ENS0_13AUnaryFunctorIN3c104HalfES4_S4_ZZZNS0_20copysign_kernel_cudaERNS_18TensorIteratorBaseEENKUlvE_clEvENKUlvE2_clEvEUlS4_S4_E_EESt5arrayIPcLm2EEEEviT0_T1_)
        /*0014*/ 	.short	0x0160
        /*0016*/ 	.short	0x0018


	//----- nvinfo : EIATTR_CBANK_PARAM_SIZE
	.align		4
.L_889:
        /*0018*/ 	.byte	0x03, 0x19
        /*001a*/ 	.short	0x0018


	//----- nvinfo : EIATTR_KPARAM_INFO
	.align		4
        /*001c*/ 	.byte	0x04, 0x17
        /*001e*/ 	.short	(.L_891 - .L_890)
.L_890:
        /*0020*/ 	.word	0x00000000
        /*0024*/ 	.short	0x0002
        /*0026*/ 	.short	0x0008
        /*0028*/ 	.byte	0x00, 0xf0, 0x41, 0x00


	//----- nvinfo : EIATTR_KPARAM_INFO
	.align		4
.L_891:
        /*002c*/ 	.byte	0x04, 0x17
        /*002e*/ 	.short	(.L_893 - .L_892)
.L_892:
        /*0030*/ 	.word	0x00000000
        /*0034*/ 	.short	0x0001
        /*0036*/ 	.short	0x0004
        /*0038*/ 	.byte	0x00, 0xf0, 0x11, 0x00


	//----- nvinfo : EIATTR_KPARAM_INFO
	.align		4
.L_893:
        /*003c*/ 	.byte	0x04, 0x17
        /*003e*/ 	.short	(.L_895 - .L_894)
.L_894:
        /*0040*/ 	.word	0x00000000
        /*0044*/ 	.short	0x0000
        /*0046*/ 	.short	0x0000
        /*0048*/ 	.byte	0x00, 0xf0, 0x11, 0x00


	//----- nvinfo : EIATTR_MAXREG_COUNT
	.align		4
.L_895:
        /*004c*/ 	.byte	0x03, 0x1b
        /*004e*/ 	.short	0x00ff


	//----- nvinfo : EIATTR_MERCURY_ISA_VERSION
	.align		4
        /*0050*/ 	.byte	0x03, 0x5f
        /*0052*/ 	.short	0x0000


	//----- nvinfo : EIATTR_EXIT_INSTR_OFFSETS
	.align		4
        /*0054*/ 	.byte	0x04, 0x1c
        /*0056*/ 	.short	(.L_897 - .L_896)


	//   ....[0]....
.L_896:
        /*0058*/ 	.word	0x000002b0


	//   ....[1]....
        /*005c*/ 	.word	0x00000d10


	//   ....[2]....
        /*0060*/ 	.word	0x00000d70


	//----- nvinfo : EIATTR_MAX_THREADS
	.align		4
.L_897:
        /*0064*/ 	.byte	0x04, 0x05
        /*0066*/ 	.short	(.L_899 - .L_898)
.L_898:
        /*0068*/ 	.word	0x00000080
        /*006c*/ 	.word	0x00000001
        /*0070*/ 	.word	0x00000001


	//----- nvinfo : EIATTR_CRS_STACK_SIZE
	.align		4
.L_899:
        /*0074*/ 	.byte	0x04, 0x1e
        /*0076*/ 	.short	(.L_901 - .L_900)
.L_900:
        /*0078*/ 	.word	0x00000000
.L_901:


//--------------------- .nv.info._ZN2at6native29vectorized_elementwise_kernelILi4ENS0_13AUnaryFunctorIN3c104HalfES4_S4_ZZZNS0_20copysign_kernel_cudaERNS_18TensorIteratorBaseEENKUlvE_clEvENKUlvE2_clEvEUlS4_S4_E_EESt5arrayIPcLm2EEEEviT0_T1_ --------------------------
	.section	.nv.info._ZN2at6native29vectorized_elementwise_kernelILi4ENS0_13AUnaryFunctorIN3c104HalfES4_S4_ZZZNS0_20copysign_kernel_cudaERNS_18TensorIteratorBaseEENKUlvE_clEvENKUlvE2_clEvEUlS4_S4_E_EESt5arrayIPcLm2EEEEviT0_T1_,"",@"SHT_CUDA_INFO"
	.sectionflags	@""
	.align	4


	//----- nvinfo : EIATTR_CUDA_API_VERSION
	.align		4
        /*0000*/ 	.byte	0x04, 0x37
        /*0002*/ 	.short	(.L_903 - .L_902)
.L_902:
        /*0004*/ 	.word	0x00000082


	//----- nvinfo : EIATTR_SW2861232_WAR
	.align		4
.L_903:
        /*0008*/ 	.byte	0x01, 0x35
	.zero		2


	//----- nvinfo : EIATTR_PARAM_CBANK
	.align		4
        /*000c*/ 	.byte	0x04, 0x0a
        /*000e*/ 	.short	(.L_905 - .L_904)
	.align		4
.L_904:
        /*0010*/ 	.word	index@(.nv.constant0._ZN2at6native29vectorized_elementwise_kernelILi4ENS0_13AUnaryFunctorIN3c104HalfES4_S4_ZZZNS0_20copysign_kernel_cudaERNS_18TensorIteratorBaseEENKUlvE_clEvENKUlvE2_clEvEUlS4_S4_E_EESt5arrayIPcLm2EEEEviT0_T1_)
        /*0014*/ 	.short	0x0160
        /*0016*/ 	.short	0x0018


	//----- nvinfo : EIATTR_CBANK_PARAM_SIZE
	.align		4
.L_905:
        /*0018*/ 	.byte	0x03, 0x19
        /*001a*/ 	.short	0x0018


	//----- nvinfo : EIATTR_KPARAM_INFO
	.align		4
        /*001c*/ 	.byte	0x04, 0x17
        /*001e*/ 	.short	(.L_907 - .L_906)
.L_906:
        /*0020*/ 	.word	0x00000000
        /*0024*/ 	.short	0x0002
        /*0026*/ 	.short	0x0008
        /*0028*/ 	.byte	0x00, 0xf0, 0x41, 0x00


	//----- nvinfo : EIATTR_KPARAM_INFO
	.align		4
.L_907:
        /*002c*/ 	.byte	0x04, 0x17
        /*002e*/ 	.short	(.L_909 - .L_908)
.L_908:
        /*0030*/ 	.word	0x00000000
        /*0034*/ 	.short	0x0001
        /*0036*/ 	.short	0x0004
        /*0038*/ 	.byte	0x00, 0xf0, 0x11, 0x00


	//----- nvinfo : EIATTR_KPARAM_INFO
	.align		4
.L_909:
        /*003c*/ 	.byte	0x04, 0x17
        /*003e*/ 	.short	(.L_911 - .L_910)
.L_910:
        /*0040*/ 	.word	0x00000000
        /*0044*/ 	.short	0x0000
        /*0046*/ 	.short	0x0000
        /*0048*/ 	.byte	0x00, 0xf0, 0x11, 0x00


	//----- nvinfo : EIATTR_MAXREG_COUNT
	.align		4
.L_911:
        /*004c*/ 	.byte	0x03, 0x1b
        /*004e*/ 	.short	0x00ff


	//----- nvinfo : EIATTR_MERCURY_ISA_VERSION
	.align		4
        /*0050*/ 	.byte	0x03, 0x5f
        /*0052*/ 	.short	0x0000


	//----- nvinfo : EIATTR_EXIT_INSTR_OFFSETS
	.align		4
        /*0054*/ 	.byte	0x04, 0x1c
        /*0056*/ 	.short	(.L_913 - .L_912)


	//   ....[0]....
.L_912:
        /*0058*/ 	.word	0x00000270


	//   ....[1]....
        /*005c*/ 	.word	0x00000cd0


	//   ....[2]....
        /*0060*/ 	.word	0x00000d30


	//----- nvinfo : EIATTR_MAX_THREADS
	.align		4
.L_913:
        /*0064*/ 	.byte	0x04, 0x05
        /*0066*/ 	.short	(.L_915 - .L_914)
.L_914:
        /*0068*/ 	.word	0x00000080
        /*006c*/ 	.word	0x00000001
        /*0070*/ 	.word	0x00000001


	//----- nvinfo : EIATTR_CRS_STACK_SIZE
	.align		4
.L_915:
        /*0074*/ 	.byte	0x04, 0x1e
        /*0076*/ 	.short	(.L_917 - .L_916)
.L_916:
        /*0078*/ 	.word	0x00000000
.L_917:


//--------------------- .nv.info._ZN2at6native29vectorized_elementwise_kernelILi8ENS0_13AUnaryFunctorIN3c104HalfES4_S4_ZZZNS0_20copysign_kernel_cudaERNS_18TensorIteratorBaseEENKUlvE_clEvENKUlvE2_clEvEUlS4_S4_E_EESt5arrayIPcLm2EEEEviT0_T1_ --------------------------
	.section	.nv.info._ZN2at6native29vectorized_elementwise_kernelILi8ENS0_13AUnaryFunctorIN3c104HalfES4_S4_ZZZNS0_20copysign_kernel_cudaERNS_18TensorIteratorBaseEENKUlvE_clEvENKUlvE2_clEvEUlS4_S4_E_EESt5arrayIPcLm2EEEEviT0_T1_,"",@"SHT_CUDA_INFO"
	.sectionflags	@""
	.align	4


	//----- nvinfo : EIATTR_CUDA_API_VERSION
	.align		4
        /*0000*/ 	.byte	0x04, 0x37
        /*0002*/ 	.short	(.L_919 - .L_918)
.L_918:
        /*0004*/ 	.word	0x00000082


	//----- nvinfo : EIATTR_SW2861232_WAR
	.align		4
.L_919:
        /*0008*/ 	.byte	0x01, 0x35
	.zero		2


	//----- nvinfo : EIATTR_PARAM_CBANK
	.align		4
        /*000c*/ 	.byte	0x04, 0x0a
        /*000e*/ 	.short	(.L_921 - .L_920)
	.align		4
.L_920:
        /*0010*/ 	.word	index@(.nv.constant0._ZN2at6native29vectorized_elementwise_kernelILi8ENS0_13AUnaryFunctorIN3c104HalfES4_S4_ZZZNS0_20copysign_kernel_cudaERNS_18TensorIteratorBaseEENKUlvE_clEvENKUlvE2_clEvEUlS4_S4_E_EESt5arrayIPcLm2EEEEviT0_T1_)
        /*0014*/ 	.short	0x0160
        /*0016*/ 	.short	0x0018


	//----- nvinfo : EIATTR_CBANK_PARAM_SIZE
	.align		4
.L_921:
        /*0018*/ 	.byte	0x03, 0x19
        /*001a*/ 	.short	0x0018


	//----- nvinfo : EIATTR_KPARAM_INFO
	.align		4
        /*001c*/ 	.byte	0x04, 0x17
        /*001e*/ 	.short	(.L_923 - .L_922)
.L_922:
        /*0020*/ 	.word	0x00000000
        /*0024*/ 	.short	0x0002
        /*0026*/ 	.short	0x0008
        /*0028*/ 	.byte	0x00, 0xf0, 0x41, 0x00


	//----- nvinfo : EIATTR_KPARAM_INFO
	.align		4
.L_923:
        /*002c*/ 	.byte	0x04, 0x17
        /*002e*/ 	.short	(.L_925 - .L_924)
.L_924:
        /*0030*/ 	.word	0x00000000
        /*0034*/ 	.short	0x0001
        /*0036*/ 	.short	0x0004
        /*0038*/ 	.byte	0x00, 0xf0, 0x11, 0x00


	//----- nvinfo : EIATTR_KPARAM_INFO
	.align		4
.L_925:
        /*003c*/ 	.byte	0x04, 0x17
        /*003e*/ 	.short	(.L_927 - .L_926)
.L_926:
        /*0040*/ 	.word	0x00000000
        /*0044*/ 	.short	0x0000
        /*0046*/ 	.short	0x0000
        /*0048*/ 	.byte	0x00, 0xf0, 0x11, 0x00


	//----- nvinfo : EIATTR_MAXREG_COUNT
	.align		4
.L_927:
        /*004c*/ 	.byte	0x03, 0x1b
        /*004e*/ 	.short	0x00ff


	//----- nvinfo : EIATTR_MERCURY_ISA_VERSION
	.align		4
        /*0050*/ 	.byte	0x03, 0x5f
        /*0052*/ 	.short	0x0000


	//----- nvinfo : EIATTR_EXIT_INSTR_OFFSETS
	.align		4
        /*0054*/ 	.byte	0x04, 0x1c
        /*0056*/ 	.short	(.L_929 - .L_928)


	//   ....[0]....
.L_928:
        /*0058*/ 	.word	0x00000010


	//----- nvinfo : EIATTR_MAX_THREADS
	.align		4
.L_929:
        /*005c*/ 	.byte	0x04, 0x05
        /*005e*/ 	.short	(.L_931 - .L_930)
.L_930:
        /*0060*/ 	.word	0x00000080
        /*0064*/ 	.word	0x00000001
        /*0068*/ 	.word	0x00000001
.L_931:


//--------------------- .nv.info._ZN2at6native18elementwise_kernelILi128ELi4EZNS0_15gpu_kernel_implINS0_13BinaryFunctorIN3c108BFloat16ES5_S5_ZZZNS0_20copysign_kernel_cudaERNS_18TensorIteratorBaseEENKUlvE_clEvENKUlvE1_clEvEUlS5_S5_E_EEEEvS7_RKT_EUliE_EEviT1_ --------------------------
	.section	.nv.info._ZN2at6native18elementwise_kernelILi128ELi4EZNS0_15gpu_kernel_implINS0_13BinaryFunctorIN3c108BFloat16ES5_S5_ZZZNS0_20copysign_kernel_cudaERNS_18TensorIteratorBaseEENKUlvE_clEvENKUlvE1_clEvEUlS5_S5_E_EEEEvS7_RKT_EUliE_EEviT1_,"",@"SHT_CUDA_INFO"
	.sectionflags	@""
	.align	4


	//----- nvinfo : EIATTR_CUDA_API_VERSION
	.align		4
        /*0000*/ 	.byte	0x04, 0x37
        /*0002*/ 	.short	(.L_933 - .L_932)
.L_932:
        /*0004*/ 	.word	0x00000082


	//----- nvinfo : EIATTR_SW2861232_WAR
	.align		4
.L_933:
        /*0008*/ 	.byte	0x01, 0x35
	.zero		2


	//----- nvinfo : EIATTR_PARAM_CBANK
	.align		4
        /*000c*/ 	.byte	0x04, 0x0a
        /*000e*/ 	.short	(.L_935 - .L_934)
	.align		4
.L_934:
        /*0010*/ 	.word	index@(.nv.constant0._ZN2at6native18elementwise_kernelILi128ELi4EZNS0_15gpu_kernel_implINS0_13BinaryFunctorIN3c108BFloat16ES5_S5_ZZZNS0_20copysign_kernel_cudaERNS_18TensorIteratorBaseEENKUlvE_clEvENKUlvE1_clEvEUlS5_S5_E_EEEEvS7_RKT_EUliE_EEviT1_)
        /*0014*/ 	.short	0x0160
        /*0016*/ 	.short	0x0290


	//----- nvinfo : EIATTR_CBANK_PARAM_SIZE
	.align		4
.L_935:
        /*0018*/ 	.byte	0x03, 0x19
        /*001a*/ 	.short	0x0290


	//----- nvinfo : EIATTR_KPARAM_INFO
	.align		4
        /*001c*/ 	.byte	0x04, 0x17
        /*001e*/ 	.short	(.L_937 - .L_936)
.L_936:
        /*0020*/ 	.word	0x00000000
        /*0024*/ 	.short	0x0001
        /*0026*/ 	.short	0x0008
        /*0028*/ 	.byte	0x00, 0xf0, 0x21, 0x0a


	//----- nvinfo : EIATTR_KPARAM_INFO
	.align		4
.L_937:
        /*002c*/ 	.byte	0x04, 0x17
        /*002e*/ 	.short	(.L_939 - .L_938)
.L_938:
        /*0030*/ 	.word	0x00000000
        /*0034*/ 	.short	0x0000
        /*0036*/ 	.short	0x0000
        /*0038*/ 	.byte	0x00, 0xf0, 0x11, 0x00


	//----- nvinfo : EIATTR_MAXREG_COUNT
	.align		4
.L_939:
        /*003c*/ 	.byte	0x03, 0x1b
        /*003e*/ 	.short	0x0080


	//----- nvinfo : EIATTR_EXTERNS
	.align		4
        /*0040*/ 	.byte	0x04, 0x0f
        /*0042*/ 	.short	(.L_941 - .L_940)


	//   ....[0]....
	.align		4
.L_940:
        /*0044*/ 	.word	index@(__assertfail)


	//----- nvinfo : EIATTR_MERCURY_ISA_VERSION
	.align		4
.L_941:
        /*0048*/ 	.byte	0x03, 0x5f
        /*004a*/ 	.short	0x0000


	//----- nvinfo : EIATTR_SYSCALL_OFFSETS
	.align		4
        /*004c*/ 	.byte	0x04, 0x46
        /*004e*/ 	.short	(.L_943 - .L_942)


	//   ....[0]....
.L_942:
        /*0050*/ 	.word	0x00002050


	//   ....[1]....
        /*0054*/ 	.word	0x00003000


	//   ....[2]....
        /*0058*/ 	.word	0x00003fd0


	//   ....[3]....
        /*005c*/ 	.word	0x00006090


	//   ....[4]....
        /*0060*/ 	.word	0x00007040


	//   ....[5]....
        /*0064*/ 	.word	0x00008010


	//   ....[6]....
        /*0068*/ 	.word	0x0000a0a0


	//   ....[7]....
        /*006c*/ 	.word	0x0000b050


	//   ....[8]....
        /*0070*/ 	.word	0x0000c020


	//   ....[9]....
        /*0074*/ 	.word	0x0000e0c0


	//   ....[10]....
        /*0078*/ 	.word	0x0000f070


	//   ....[11]....
        /*007c*/ 	.word	0x00010040


	//----- nvinfo : EIATTR_EXIT_INSTR_OFFSETS
	.align		4
.L_943:
        /*0080*/ 	.byte	0x04, 0x1c
        /*0082*/ 	.short	(.L_945 - .L_944)


	//   ....[0]....
.L_944:
        /*0084*/ 	.word	0x0000c0e0


	//   ....[1]....
        /*0088*/ 	.word	0x0000f240


	//   ....[2]....
        /*008c*/ 	.word	0x0000f280


	//   ....[3]....
        /*0090*/ 	.word	0x0000f320


	//   ....[4]....
        /*0094*/ 	.word	0x0000f360


	//   ....[5]....
        /*0098*/ 	.word	0x0000f3a0


	//   ....[6]....
        /*009c*/ 	.word	0x0000f430


	//   ....[7]....
        /*00a0*/ 	.word	0x0000f470


	//   ....[8]....
        /*00a4*/ 	.word	0x0000f510


	//   ....[9]....
        /*00a8*/ 	.word	0x0000f560


	//   ....[10]....
        /*00ac*/ 	.word	0x0000f5b0


	//   ....[11]....
        /*00b0*/ 	.word	0x0000f680


	//   ....[12]....
        /*00b4*/ 	.word	0x0000f6e0


	//   ....[13]....
        /*00b8*/ 	.word	0x0000f870


	//   ....[14]....
        /*00bc*/ 	.word	0x0000f9d0


	//   ....[15]....
        /*00c0*/ 	.word	0x0000f9f0


	//   ....[16]....
        /*00c4*/ 	.word	0x0000fab0


	//   ....[17]....
        /*00c8*/ 	.word	0x0000fc30


	//   ....[18]....
        /*00cc*/ 	.word	0x0000fdb0


	//   ....[19]....
        /*00d0*/ 	.word	0x0000ff10


	//   ....[20]....
        /*00d4*/ 	.word	0x00010050


	//   ....[21]....
        /*00d8*/ 	.word	0x00010090


	//   ....[22]....
        /*00dc*/ 	.word	0x000100d0


	//----- nvinfo : EIATTR_MAX_THREADS
	.align		4
.L_945:
        /*00e0*/ 	.byte	0x04, 0x05
        /*00e2*/ 	.short	(.L_947 - .L_946)
.L_946:
        /*00e4*/ 	.word	0x00000080
        /*00e8*/ 	.word	0x00000001
        /*00ec*/ 	.word	0x00000001


	//----- nvinfo : EIATTR_CRS_STACK_SIZE
	.align		4
.L_947:
        /*00f0*/ 	.byte	0x04, 0x1e
        /*00f2*/ 	.short	(.L_949 - .L_948)
.L_948:
        /*00f4*/ 	.word	0x00000000
.L_949:


//--------------------- .nv.info._ZN2at6native27unrolled_elementwise_kernelINS0_13BinaryFunctorIN3c108BFloat16ES4_S4_ZZZNS0_20copysign_kernel_cudaERNS_18TensorIteratorBaseEENKUlvE_clEvENKUlvE1_clEvEUlS4_S4_E_EESt5arrayIPcLm3EELi4E23TrivialOffsetCalculatorILi2EjESE_ILi1EjENS0_6memory12LoadWithCastILi2EEENSH_13StoreWithCastILi1EEEEEviT_T0_T2_T3_T4_T5_ --------------------------
	.section	.nv.info._ZN2at6native27unrolled_elementwise_kernelINS0_13BinaryFunctorIN3c108BFloat16ES4_S4_ZZZNS0_20copysign_kernel_cudaERNS_18TensorIteratorBaseEENKUlvE_clEvENKUlvE1_clEvEUlS4_S4_E_EESt5arrayIPcLm3EELi4E23TrivialOffsetCalculatorILi2EjESE_ILi1EjENS0_6memory12LoadWithCastILi2EEENSH_13StoreWithCastILi1EEEEEviT_T0_T2_T3_T4_T5_,"",@"SHT_CUDA_INFO"
	.sectionflags	@""
	.align	4


	//----- nvinfo : EIATTR_CUDA_API_VERSION
	.align		4
        /*0000*/ 	.byte	0x04, 0x37
        /*0002*/ 	.short	(.L_951 - .L_950)
.L_950:
        /*0004*/ 	.word	0x00000082


	//----- nvinfo : EIATTR_SW2861232_WAR
	.align		4
.L_951:
        /*0008*/ 	.byte	0x01, 0x35
	.zero		2


	//----- nvinfo : EIATTR_PARAM_CBANK
	.align		4
        /*000c*/ 	.byte	0x04, 0x0a
        /*000e*/ 	.short	(.L_953 - .L_952)
	.align		4
.L_952:
        /*0010*/ 	.word	index@(.nv.constant0._ZN2at6native27unrolled_elementwise_kernelINS0_13BinaryFunctorIN3c108BFloat16ES4_S4_ZZZNS0_20copysign_kernel_cudaERNS_18TensorIteratorBaseEENKUlvE_clEvENKUlvE1_clEvEUlS4_S4_E_EESt5arrayIPcLm3EELi4E23TrivialOffsetCalculatorILi2EjESE_ILi1EjENS0_6memory12LoadWithCastILi2EEENSH_13StoreWithCastILi1EEEEEviT_T0_T2_T3_T4_T5_)
        /*0014*/ 	.short	0x0160
        /*0016*/ 	.short	0x0038


	//----- nvinfo : EIATTR_CBANK_PARAM_SIZE
	.align		4
.L_953:
        /*0018*/ 	.byte	0x03, 0x19
        /*001a*/ 	.short	0x0038


	//----- nvinfo : EIATTR_KPARAM_INFO
	.align		4
        /*001c*/ 	.byte	0x04, 0x17
        /*001e*/ 	.short	(.L_955 - .L_954)
.L_954:
        /*0020*/ 	.word	0x00000000
        /*0024*/ 	.short	0x0006
        /*0026*/ 	.short	0x0030
        /*0028*/ 	.byte	0x00, 0xf0, 0x21, 0x00


	//----- nvinfo : EIATTR_KPARAM_INFO
	.align		4
.L_955:
        /*002c*/ 	.byte	0x04, 0x17
        /*002e*/ 	.short	(.L_957 - .L_956)
.L_956:
        /*0030*/ 	.word	0x00000000
        /*0034*/ 	.short	0x0005
        /*0036*/ 	.short	0x0024
        /*0038*/ 	.byte	0x00, 0xf0, 0x31, 0x00


	//----- nvinfo : EIATTR_KPARAM_INFO
	.align		4
.L_957:
        /*003c*/ 	.byte	0x04, 0x17
        /*003e*/ 	.short	(.L_959 - .L_958)
.L_958:
        /*0040*/ 	.word	0x00000000
        /*0044*/ 	.short	0x0004
        /*0046*/ 	.short	0x0021
        /*0048*/ 	.byte	0x00, 0xf0, 0x05, 0x00


	//----- nvinfo : EIATTR_KPARAM_INFO
	.align		4
.L_959:
        /*004c*/ 	.byte	0x04, 0x17
        /*004e*/ 	.short	(.L_961 - .L_960)
.L_960:
        /*0050*/ 	.word	0x00000000
        /*0054*/ 	.short	0x0003
        /*0056*/ 	.short	0x0020
        /*0058*/ 	.byte	0x00, 0xf0, 0x05, 0x00


	//----- nvinfo : EIATTR_KPARAM_INFO
	.align		4
.L_961:
        /*005c*/ 	.byte	0x04, 0x17
        /*005e*/ 	.short	(.L_963 - .L_962)
.L_962:
        /*0060*/ 	.word	0x00000000
        /*0064*/ 	.short	0x0002
        /*0066*/ 	.short	0x0008
        /*0068*/ 	.byte	0x00, 0xf0, 0x61, 0x00


	//----- nvinfo : EIATTR_KPARAM_INFO
	.align		4
.L_963:
        /*006c*/ 	.byte	0x04, 0x17
        /*006e*/ 	.short	(.L_965 - .L_964)
.L_964:
        /*0070*/ 	.word	0x00000000
        /*0074*/ 	.short	0x0001
        /*0076*/ 	.short	0x0004
        /*0078*/ 	.byte	0x00, 0xf0, 0x05, 0x00


	//----- nvinfo : EIATTR_KPARAM_INFO
	.align		4
.L_965:
        /*007c*/ 	.byte	0x04, 0x17
        /*007e*/ 	.short	(.L_967 - .L_966)
.L_966:
        /*0080*/ 	.word	0x00000000
        /*0084*/ 	.short	0x0000
        /*0086*/ 	.short	0x0000
        /*0088*/ 	.byte	0x00, 0xf0, 0x11, 0x00


	//----- nvinfo : EIATTR_MAXREG_COUNT
	.align		4
.L_967:
        /*008c*/ 	.byte	0x03, 0x1b
        /*008e*/ 	.short	0x00ff


	//----- nvinfo : EIATTR_EXTERNS
	.align		4
        /*0090*/ 	.byte	0x04, 0x0f
        /*0092*/ 	.short	(.L_969 - .L_968)


	//   ....[0]....
	.align		4
.L_968:
        /*0094*/ 	.word	index@(__assertfail)


	//----- nvinfo : EIATTR_MERCURY_ISA_VERSION
	.align		4
.L_969:
        /*0098*/ 	.byte	0x03, 0x5f
        /*009a*/ 	.short	0x0000


	//----- nvinfo : EIATTR_SYSCALL_OFFSETS
	.align		4
        /*009c*/ 	.byte	0x04, 0x46
        /*009e*/ 	.short	(.L_971 - .L_970)


	//   ....[0]....
.L_970:
        /*00a0*/ 	.word	0x000010b0


	//   ....[1]....
        /*00a4*/ 	.word	0x00002130


	//   ....[2]....
        /*00a8*/ 	.word	0x00003230


	//   ....[3]....
        /*00ac*/ 	.word	0x000042b0


	//   ....[4]....
        /*00b0*/ 	.word	0x000053c0


	//   ....[5]....
        /*00b4*/ 	.word	0x00006430


	//   ....[6]....
        /*00b8*/ 	.word	0x00007520


	//   ....[7]....
        /*00bc*/ 	.word	0x000084c0


	//   ....[8]....
        /*00c0*/ 	.word	0x00009770


	//   ....[9]....
        /*00c4*/ 	.word	0x0000a7a0


	//   ....[10]....
        /*00c8*/ 	.word	0x0000b790


	//   ....[11]....
        /*00cc*/ 	.word	0x0000c780


	//----- nvinfo : EIATTR_EXIT_INSTR_OFFSETS
	.align		4
.L_971:
        /*00d0*/ 	.byte	0x04, 0x1c
        /*00d2*/ 	.short	(.L_973 - .L_972)


	//   ....[0]....
.L_972:
        /*00d4*/ 	.word	0x0000b850


	//   ....[1]....
        /*00d8*/ 	.word	0x0000b980


	//   ....[2]....
        /*00dc*/ 	.word	0x0000b9c0


	//   ....[3]....
        /*00e0*/ 	.word	0x0000ba60


	//   ....[4]....
        /*00e4*/ 	.word	0x0000baa0


	//   ....[5]....
        /*00e8*/ 	.word	0x0000bae0


	//   ....[6]....
        /*00ec*/ 	.word	0x0000bb70


	//   ....[7]....
        /*00f0*/ 	.word	0x0000bbb0


	//   ....[8]....
        /*00f4*/ 	.word	0x0000bc50


	//   ....[9]....
        /*00f8*/ 	.word	0x0000bca0


	//   ....[10]....
        /*00fc*/ 	.word	0x0000bcf0


	//   ....[11]....
        /*0100*/ 	.word	0x0000bdc0


	//   ....[12]....
        /*0104*/ 	.word	0x0000be20


	//   ....[13]....
        /*0108*/ 	.word	0x0000bfb0


	//   ....[14]....
        /*010c*/ 	.word	0x0000c110


	//   ....[15]....
        /*0110*/ 	.word	0x0000c130


	//   ....[16]....
        /*0114*/ 	.word	0x0000c1f0


	//   ....[17]....
        /*0118*/ 	.word	0x0000c370


	//   ....[18]....
        /*011c*/ 	.word	0x0000c4f0


	//   ....[19]....
        /*0120*/ 	.word	0x0000c650


	//   ....[20]....
        /*0124*/ 	.word	0x0000c790


	//   ....[21]....
        /*0128*/ 	.word	0x0000c7d0


	//   ....[22]....
        /*012c*/ 	.word	0x0000c810


	//----- nvinfo : EIATTR_MAX_THREADS
	.align		4
.L_973:
        /*0130*/ 	.byte	0x04, 0x05
        /*0132*/ 	.short	(.L_975 - .L_974)
.L_974:
        /*0134*/ 	.word	0x00000080
        /*0138*/ 	.word	0x00000001
        /*013c*/ 	.word	0x00000001


	//----- nvinfo : EIATTR_CRS_STACK_SIZE
	.align		4
.L_975:
        /*0140*/ 	.byte	0x04, 0x1e
        /*0142*/ 	.short	(.L_977 - .L_976)
.L_976:
        /*0144*/ 	.word	0x00000000
.L_977:


//--------------------- .nv.info._ZN2at6native18elementwise_kernelILi128ELi4EZNS0_22gpu_kernel_impl_nocastINS0_13BinaryFunctorIN3c108BFloat16ES5_S5_ZZZNS0_20copysign_kernel_cudaERNS_18TensorIteratorBaseEENKUlvE_clEvENKUlvE1_clEvEUlS5_S5_E_EEEEvS7_RKT_EUliE_EEviT1_ --------------------------
	.section	.nv.info._ZN2at6native18elementwise_kernelILi128ELi4EZNS0_22gpu_kernel_impl_nocastINS0_13BinaryFunctorIN3c108BFloat16ES5_S5_ZZZNS0_20copysign_kernel_cudaERNS_18TensorIteratorBaseEENKUlvE_clEvENKUlvE1_clEvEUlS5_S5_E_EEEEvS7_RKT_EUliE_EEviT1_,"",@"SHT_CUDA_INFO"
	.sectionflags	@""
	.align	4


	//----- nvinfo : EIATTR_CUDA_API_VERSION
	.align		4
        /*0000*/ 	.byte	0x04, 0x37
        /*0002*/ 	.short	(.L_979 - .L_978)
.L_978:
        /*0004*/ 	.word	0x00000082


	//----- nvinfo : EIATTR_SW2861232_WAR
	.align		4
.L_979:
        /*0008*/ 	.byte	0x01, 0x35
	.zero		2


	//----- nvinfo : EIATTR_PARAM_CBANK
	.align		4
        /*000c*/ 	.byte	0x04, 0x0a
        /*000e*/ 	.short	(.L_981 - .L_980)
	.align		4
.L_980:
        /*0010*/ 	.word	index@(.nv.constant0._ZN2at6native18elementwise_kernelILi128ELi4EZNS0_22gpu_kernel_impl_nocastINS0_13BinaryFunctorIN3c108BFloat16ES5_S5_ZZZNS0_20copysign_kernel_cudaERNS_18TensorIteratorBaseEENKUlvE_clEvENKUlvE1_clEvEUlS5_S5_E_EEEEvS7_RKT_EUliE_EEviT1_)
        /*0014*/ 	.short	0x0160
        /*0016*/ 	.short	0x0290


	//----- nvinfo : EIATTR_CBANK_PARAM_SIZE
	.align		4
.L_981:
        /*0018*/ 	.byte	0x03, 0x19
        /*001a*/ 	.short	0x0290


	//----- nvinfo : EIATTR_KPARAM_INFO
	.align		4
        /*001c*/ 	.byte	0x04, 0x17
        /*001e*/ 	.short	(.L_983 - .L_982)
.L_982:
        /*0020*/ 	.word	0x00000000
        /*0024*/ 	.short	0x0001
        /*0026*/ 	.short	0x0008
        /*0028*/ 	.byte	0x00, 0xf0, 0x21, 0x0a


	//----- nvinfo : EIATTR_KPARAM_INFO
	.align		4
.L_983:
        /*002c*/ 	.byte	0x04, 0x17
        /*002e*/ 	.short	(.L_985 - .L_984)
.L_984:
        /*0030*/ 	.word	0x00000000
        /*0034*/ 	.short	0x0000
        /*0036*/ 	.short	0x0000
        /*0038*/ 	.byte	0x00, 0xf0, 0x11, 0x00


	//----- nvinfo : EIATTR_MAXREG_COUNT
	.align		4
.L_985:
        /*003c*/ 	.byte	0x03, 0x1b
        /*003e*/ 	.short	0x0080


	//----- nvinfo : EIATTR_MERCURY_ISA_VERSION
	.align		4
        /*0040*/ 	.byte	0x03, 0x5f
        /*0042*/ 	.short	0x0000


	//----- nvinfo : EIATTR_EXIT_INSTR_OFFSETS
	.align		4
        /*0044*/ 	.byte	0x04, 0x1c
        /*0046*/ 	.short	(.L_987 - .L_986)


	//   ....[0]....
.L_986:
        /*0048*/ 	.word	0x00003310


	//   ....[1]....
        /*004c*/ 	.word	0x000043c0


	//----- nvinfo : EIATTR_MAX_THREADS
	.align		4
.L_987:
        /*0050*/ 	.byte	0x04, 0x05
        /*0052*/ 	.short	(.L_989 - .L_988)
.L_988:
        /*0054*/ 	.word	0x00000080
        /*0058*/ 	.word	0x00000001
        /*005c*/ 	.word	0x00000001


	//----- nvinfo : EIATTR_CRS_STACK_SIZE
	.align		4
.L_989:
        /*0060*/ 	.byte	0x04, 0x1e
        /*0062*/ 	.short	(.L_991 - .L_990)
.L_990:
        /*0064*/ 	.word	0x00000000
.L_991:


//--------------------- .nv.info._ZN2at6native27unrolled_elementwise_kernelINS0_13BinaryFunctorIN3c108BFloat16ES4_S4_ZZZNS0_20copysign_kernel_cudaERNS_18TensorIteratorBaseEENKUlvE_clEvENKUlvE1_clEvEUlS4_S4_E_EESt5arrayIPcLm3EELi4E23TrivialOffsetCalculatorILi2EjESE_ILi1EjENS0_6memory15LoadWithoutCastENSH_16StoreWithoutCastEEEviT_T0_T2_T3_T4_T5_ --------------------------
	.section	.nv.info._ZN2at6native27unrolled_elementwise_kernelINS0_13BinaryFunctorIN3c108BFloat16ES4_S4_ZZZNS0_20copysign_kernel_cudaERNS_18TensorIteratorBaseEENKUlvE_clEvENKUlvE1_clEvEUlS4_S4_E_EESt5arrayIPcLm3EELi4E23TrivialOffsetCalculatorILi2EjESE_ILi1EjENS0_6memory15LoadWithoutCastENSH_16StoreWithoutCastEEEviT_T0_T2_T3_T4_T5_,"",@"SHT_CUDA_INFO"
	.sectionflags	@""
	.align	4


	//----- nvinfo : EIATTR_CUDA_API_VERSION
	.align		4
        /*0000*/ 	.byte	0x04, 0x37
        /*0002*/ 	.short	(.L_993 - .L_992)
.L_992:
        /*0004*/ 	.word	0x00000082


	//----- nvinfo : EIATTR_SW2861232_WAR
	.align		4
.L_993:
        /*0008*/ 	.byte	0x01, 0x35
	.zero		2


	//----- nvinfo : EIATTR_PARAM_CBANK
	.align		4
        /*000c*/ 	.byte	0x04, 0x0a
        /*000e*/ 	.short	(.L_995 - .L_994)
	.align		4
.L_994:
        /*0010*/ 	.word	index@(.nv.constant0._ZN2at6native27unrolled_elementwise_kernelINS0_13BinaryFunctorIN3c108BFloat16ES4_S4_ZZZNS0_20copysign_kernel_cudaERNS_18TensorIteratorBaseEENKUlvE_clEvENKUlvE1_clEvEUlS4_S4_E_EESt5arrayIPcLm3EELi4E23TrivialOffsetCalculatorILi2EjESE_ILi1EjENS0_6memory15LoadWithoutCastENSH_16StoreWithoutCastEEEviT_T0_T2_T3_T4_T5_)
        /*0014*/ 	.short	0x0160
        /*0016*/ 	.short	0x0024


	//----- nvinfo : EIATTR_CBANK_PARAM_SIZE
	.align		4
.L_995:
        /*0018*/ 	.byte	0x03, 0x19
        /*001a*/ 	.short	0x0024


	//----- nvinfo : EIATTR_KPARAM_INFO
	.align		4
        /*001c*/ 	.byte	0x04, 0x17
        /*001e*/ 	.short	(.L_997 - .L_996)
.L_996:
        /*0020*/ 	.word	0x00000000
        /*0024*/ 	.short	0x0006
        /*0026*/ 	.short	0x0023
        /*0028*/ 	.byte	0x00, 0xf0, 0x05, 0x00


	//----- nvinfo : EIATTR_KPARAM_INFO
	.align		4
.L_997:
        /*002c*/ 	.byte	0x04, 0x17
        /*002e*/ 	.short	(.L_999 - .L_998)
.L_998:
        /*0030*/ 	.word	0x00000000
        /*0034*/ 	.short	0x0005
        /*0036*/ 	.short	0x0022
        /*0038*/ 	.byte	0x00, 0xf0, 0x05, 0x00


	//----- nvinfo : EIATTR_KPARAM_INFO
	.align		4
.L_999:
        /*003c*/ 	.byte	0x04, 0x17
        /*003e*/ 	.short	(.L_1001 - .L_1000)
.L_1000:
        /*0040*/ 	.word	0x00000000
        /*0044*/ 	.short	0x0004
        /*0046*/ 	.short	0x0021
        /*0048*/ 	.byte	0x00, 0xf0, 0x05, 0x00


	//----- nvinfo : EIATTR_KPARAM_INFO
	.align		4
.L_1001:
        /*004c*/ 	.byte	0x04, 0x17
        /*004e*/ 	.short	(.L_1003 - .L_1002)
.L_1002:
        /*0050*/ 	.word	0x00000000
        /*0054*/ 	.short	0x0003
        /*0056*/ 	.short	0x0020
        /*0058*/ 	.byte	0x00, 0xf0, 0x05, 0x00


	//----- nvinfo : EIATTR_KPARAM_INFO
	.align		4
.L_1003:
        /*005c*/ 	.byte	0x04, 0x17
        /*005e*/ 	.short	(.L_1005 - .L_1004)
.L_1004:
        /*0060*/ 	.word	0x00000000
        /*0064*/ 	.short	0x0002
        /*0066*/ 	.short	0x0008
        /*0068*/ 	.byte	0x00, 0xf0, 0x61, 0x00


	//----- nvinfo : EIATTR_KPARAM_INFO
	.align		4
.L_1005:
        /*006c*/ 	.byte	0x04, 0x17
        /*006e*/ 	.short	(.L_1007 - .L_1006)
.L_1006:
        /*0070*/ 	.word	0x00000000
        /*0074*/ 	.short	0x0001
        /*0076*/ 	.short	0x0004
        /*0078*/ 	.byte	0x00, 0xf0, 0x05, 0x00


	//----- nvinfo : EIATTR_KPARAM_INFO
	.align		4
.L_1007:
        /*007c*/ 	.byte	0x04, 0x17
        /*007e*/ 	.short	(.L_1009 - .L_1008)
.L_1008:
        /*0080*/ 	.word	0x00000000
        /*0084*/ 	.short	0x0000
        /*0086*/ 	.short	0x0000
        /*0088*/ 	.byte	0x00, 0xf0, 0x11, 0x00


	//----- nvinfo : EIATTR_MAXREG_COUNT
	.align		4
.L_1009:
        /*008c*/ 	.byte	0x03, 0x1b
        /*008e*/ 	.short	0x00ff


	//----- nvinfo : EIATTR_MERCURY_ISA_VERSION
	.align		4
        /*0090*/ 	.byte	0x03, 0x5f
        /*0092*/ 	.short	0x0000


	//----- nvinfo : EIATTR_EXIT_INSTR_OFFSETS
	.align		4
        /*0094*/ 	.byte	0x04, 0x1c
        /*0096*/ 	.short	(.L_1011 - .L_1010)


	//   ....[0]....
.L_1010:
        /*0098*/ 	.word	0x000005a0


	//   ....[1]....
        /*009c*/ 	.word	0x000005f0


	//----- nvinfo : EIATTR_MAX_THREADS
	.align		4
.L_1011:
        /*00a0*/ 	.byte	0x04, 0x05
        /*00a2*/ 	.short	(.L_1013 - .L_1012)
.L_1012:
        /*00a4*/ 	.word	0x00000080
        /*00a8*/ 	.word	0x00000001
        /*00ac*/ 	.word	0x00000001


	//----- nvinfo : EIATTR_CRS_STACK_SIZE
	.align		4
.L_1013:
        /*00b0*/ 	.byte	0x04, 0x1e
        /*00b2*/ 	.short	(.L_1015 - .L_1014)
.L_1014:
        /*00b4*/ 	.word	0x00000000
.L_1015:


//--------------------- .nv.info._ZN2at6native29vectorized_elementwise_kernelILi2ENS0_13BinaryFunctorIN3c108BFloat16ES4_S4_ZZZNS0_20copysign_kernel_cudaERNS_18TensorIteratorBaseEENKUlvE_clEvENKUlvE1_clEvEUlS4_S4_E_EESt5arrayIPcLm3EEEEviT0_T1_ --------------------------
	.section	.nv.info._ZN2at6native29vectorized_elementwise_kernelILi2ENS0_13BinaryFunctorIN3c108BFloat16ES4_S4_ZZZNS0_20copysign_kernel_cudaERNS_18TensorIteratorBaseEENKUlvE_clEvENKUlvE1_clEvEUlS4_S4_E_EESt5arrayIPcLm3EEEEviT0_T1_,"",@"SHT_CUDA_INFO"
	.sectionflags	@""
	.align	4


	//----- nvinfo : EIATTR_CUDA_API_VERSION
	.align		4
        /*0000*/ 	.byte	0x04, 0x37
        /*0002*/ 	.short	(.L_1017 - .L_1016)
.L_1016:
        /*0004*/ 	.word	0x00000082


	//----- nvinfo : EIATTR_SW2861232_WAR
	.align		4
.L_1017:
        /*0008*/ 	.byte	0x01, 0x35
	.zero		2


	//----- nvinfo : EIATTR_PARAM_CBANK
	.align		4
        /*000c*/ 	.byte	0x04, 0x0a
        /*000e*/ 	.short	(.L_1019 - .L_1018)
	.align		4
.L_1018:
        /*0010*/ 	.word	index@(.nv.constant0._ZN2at6native29vectorized_elementwise_kernelILi2ENS0_13BinaryFunctorIN3c108BFloat16ES4_S4_ZZZNS0_20copysign_kernel_cudaERNS_18TensorIteratorBaseEENKUlvE_clEvENKUlvE1_clEvEUlS4_S4_E_EESt5arrayIPcLm3EEEEviT0_T1_)
        /*0014*/ 	.short	0x0160
        /*0016*/ 	.short	0x0020


	//----- nvinfo : EIATTR_CBANK_PARAM_SIZE
	.align		4
.L_1019:
        /*0018*/ 	.byte	0x03, 0x19
        /*001a*/ 	.short	0x0020


	//----- nvinfo : EIATTR_KPARAM_INFO
	.align		4
        /*001c*/ 	.byte	0x04, 0x17
        /*001e*/ 	.short	(.L_1021 - .L_1020)
.L_1020:
        /*0020*/ 	.word	0x00000000
        /*0024*/ 	.short	0x0002
        /*0026*/ 	.short	0x0008
        /*0028*/ 	.byte	0x00, 0xf0, 0x61, 0x00


	//----- nvinfo : EIATTR_KPARAM_INFO
	.align		4
.L_1021:
        /*002c*/ 	.byte	0x04, 0x17
        /*002e*/ 	.short	(.L_1023 - .L_1022)
.L_1022:
        /*0030*/ 	.word	0x00000000
        /*0034*/ 	.short	0x0001
        /*0036*/ 	.short	0x0004
        /*0038*/ 	.byte	0x00, 0xf0, 0x05, 0x00


	//----- nvinfo : EIATTR_KPARAM_INFO
	.align		4
.L_1023:
        /*003c*/ 	.byte	0x04, 0x17
        /*003e*/ 	.short	(.L_1025 - .L_1024)
.L_1024:
        /*0040*/ 	.word	0x00000000
        /*0044*/ 	.short	0x0000
        /*0046*/ 	.short	0x0000
        /*0048*/ 	.byte	0x00, 0xf0, 0x11, 0x00


	//----- nvinfo : EIATTR_MAXREG_COUNT
	.align		4
.L_1025:
        /*004c*/ 	.byte	0x03, 0x1b
        /*004e*/ 	.short	0x00ff


	//----- nvinfo : EIATTR_MERCURY_ISA_VERSION
	.align		4
        /*0050*/ 	.byte	0x03, 0x5f
        /*0052*/ 	.short	0x0000


	//----- nvinfo : EIATTR_EXIT_INSTR_OFFSETS
	.align		4
        /*0054*/ 	.byte	0x04, 0x1c
        /*0056*/ 	.short	(.L_1027 - .L_1026)


	//   ....[0]....
.L_1026:
        /*0058*/ 	.word	0x00000370


	//   ....[1]....
        /*005c*/ 	.word	0x00000ed0


	//   ....[2]....
        /*0060*/ 	.word	0x00000f20


	//----- nvinfo : EIATTR_MAX_THREADS
	.align		4
.L_1027:
        /*0064*/ 	.byte	0x04, 0x05
        /*0066*/ 	.short	(.L_1029 - .L_1028)
.L_1028:
        /*0068*/ 	.word	0x00000080
        /*006c*/ 	.word	0x00000001
        /*0070*/ 	.word	0x00000001


	//----- nvinfo : EIATTR_CRS_STACK_SIZE
	.align		4
.L_1029:
        /*0074*/ 	.byte	0x04, 0x1e
        /*0076*/ 	.short	(.L_1031 - .L_1030)
.L_1030:
        /*0078*/ 	.word	0x00000000
.L_1031:


//--------------------- .nv.info._ZN2at6native29vectorized_elementwise_kernelILi4ENS0_13BinaryFunctorIN3c108BFloat16ES4_S4_ZZZNS0_20copysign_kernel_cudaERNS_18TensorIteratorBaseEENKUlvE_clEvENKUlvE1_clEvEUlS4_S4_E_EESt5arrayIPcLm3EEEEviT0_T1_ --------------------------
	.section	.nv.info._ZN2at6native29vectorized_elementwise_kernelILi4ENS0_13BinaryFunctorIN3c108BFloat16ES4_S4_ZZZNS0_20copysign_kernel_cudaERNS_18TensorIteratorBaseEENKUlvE_clEvENKUlvE1_clEvEUlS4_S4_E_EESt5arrayIPcLm3EEEEviT0_T1_,"",@"SHT_CUDA_INFO"
	.sectionflags	@""
	.align	4


	//----- nvinfo : EIATTR_CUDA_API_VERSION
	.align		4
        /*0000*/ 	.byte	0x04, 0x37
        /*0002*/ 	.short	(.L_1033 - .L_1032)
.L_1032:
        /*0004*/ 	.word	0x00000082


	//----- nvinfo : EIATTR_SW2861232_WAR
	.align		4
.L_1033:
        /*0008*/ 	.byte	0x01, 0x35
	.zero		2


	//----- nvinfo : EIATTR_PARAM_CBANK
	.align		4
        /*000c*/ 	.byte	0x04, 0x0a
        /*000e*/ 	.short	(.L_1035 - .L_1034)
	.align		4
.L_1034:
        /*0010*/ 	.word	index@(.nv.constant0._ZN2at6native29vectorized_elementwise_kernelILi4ENS0_13BinaryFunctorIN3c108BFloat16ES4_S4_ZZZNS0_20copysign_kernel_cudaERNS_18TensorIteratorBaseEENKUlvE_clEvENKUlvE1_clEvEUlS4_S4_E_EESt5arrayIPcLm3EEEEviT0_T1_)
        /*0014*/ 	.short	0x0160
        /*0016*/ 	.short	0x0020


	//----- nvinfo : EIATTR_CBANK_PARAM_SIZE
	.align		4
.L_1035:
        /*0018*/ 	.byte	0x03, 0x19
        /*001a*/ 	.short	0x0020


	//----- nvinfo : EIATTR_KPARAM_INFO
	.align		4
        /*001c*/ 	.byte	0x04, 0x17
        /*001e*/ 	.short	(.L_1037 - .L_1036)
.L_1036:
        /*0020*/ 	.word	0x00000000
        /*0024*/ 	.short	0x0002
        /*0026*/ 	.short	0x0008
        /*0028*/ 	.byte	0x00, 0xf0, 0x61, 0x00


	//----- nvinfo : EIATTR_KPARAM_INFO
	.align		4
.L_1037:
        /*002c*/ 	.byte	0x04, 0x17
        /*002e*/ 	.short	(.L_1039 - .L_1038)
.L_1038:
        /*0030*/ 	.word	0x00000000
        /*0034*/ 	.short	0x0001
        /*0036*/ 	.short	0x0004
        /*0038*/ 	.byte	0x00, 0xf0, 0x05, 0x00


	//----- nvinfo : EIATTR_KPARAM_INFO
	.align		4
.L_1039:
        /*003c*/ 	.byte	0x04, 0x17
        /*003e*/ 	.short	(.L_1041 - .L_1040)
.L_1040:
        /*0040*/ 	.word	0x00000000
        /*0044*/ 	.short	0x0000
        /*0046*/ 	.short	0x0000
        /*0048*/ 	.byte	0x00, 0xf0, 0x11, 0x00


	//----- nvinfo : EIATTR_MAXREG_COUNT
	.align		4
.L_1041:
        /*004c*/ 	.byte	0x03, 0x1b
        /*004e*/ 	.short	0x00ff


	//----- nvinfo : EIATTR_MERCURY_ISA_VERSION
	.align		4
        /*0050*/ 	.byte	0x03, 0x5f
        /*0052*/ 	.short	0x0000


	//----- nvinfo : EIATTR_EXIT_INSTR_OFFSETS
	.align		4
        /*0054*/ 	.byte	0x04, 0x1c
        /*0056*/ 	.short	(.L_1043 - .L_1042)


	//   ....[0]....
.L_1042:
        /*0058*/ 	.word	0x00000310


	//   ....[1]....
        /*005c*/ 	.word	0x00000e70


	//   ....[2]....
        /*0060*/ 	.word	0x00000ec0


	//----- nvinfo : EIATTR_MAX_THREADS
	.align		4
.L_1043:
        /*0064*/ 	.byte	0x04, 0x05
        /*0066*/ 	.short	(.L_1045 - .L_1044)
.L_1044:
        /*0068*/ 	.word	0x00000080
        /*006c*/ 	.word	0x00000001
        /*0070*/ 	.word	0x00000001


	//----- nvinfo : EIATTR_CRS_STACK_SIZE
	.align		4
.L_1045:
        /*0074*/ 	.byte	0x04, 0x1e
        /*0076*/ 	.short	(.L_1047 - .L_1046)
.L_1046:
        /*0078*/ 	.word	0x00000000
.L_1047:


//--------------------- .nv.info._ZN2at6native29vectorized_elementwise_kernelILi8ENS0_13BinaryFunctorIN3c108BFloat16ES4_S4_ZZZNS0_20copysign_kernel_cudaERNS_18TensorIteratorBaseEENKUlvE_clEvENKUlvE1_clEvEUlS4_S4_E_EESt5arrayIPcLm3EEEEviT0_T1_ --------------------------
	.section	.nv.info._ZN2at6native29vectorized_elementwise_kernelILi8ENS0_13BinaryFunctorIN3c108BFloat16ES4_S4_ZZZNS0_20copysign_kernel_cudaERNS_18TensorIteratorBaseEENKUlvE_clEvENKUlvE1_clEvEUlS4_S4_E_EESt5arrayIPcLm3EEEEviT0_T1_,"",@"SHT_CUDA_INFO"
	.sectionflags	@""
	.align	4


	//----- nvinfo : EIATTR_CUDA_API_VERSION
	.align		4
        /*0000*/ 	.byte	0x04, 0x37
        /*0002*/ 	.short	(.L_1049 - .L_1048)
.L_1048:
        /*0004*/ 	.word	0x00000082


	//----- nvinfo : EIATTR_SW2861232_WAR
	.align		4
.L_1049:
        /*0008*/ 	.byte	0x01, 0x35
	.zero		2


	//----- nvinfo : EIATTR_PARAM_CBANK
	.align		4
        /*000c*/ 	.byte	0x04, 0x0a
        /*000e*/ 	.short	(.L_1051 - .L_1050)
	.align		4
.L_1050:
        /*0010*/ 	.word	index@(.nv.constant0._ZN2at6native29vectorized_elementwise_kernelILi8ENS0_13BinaryFunctorIN3c108BFloat16ES4_S4_ZZZNS0_20copysign_kernel_cudaERNS_18TensorIteratorBaseEENKUlvE_clEvENKUlvE1_clEvEUlS4_S4_E_EESt5arrayIPcLm3EEEEviT0_T1_)
        /*0014*/ 	.short	0x0160
        /*0016*/ 	.short	0x0020


	//----- nvinfo : EIATTR_CBANK_PARAM_SIZE
	.align		4
.L_1051:
        /*0018*/ 	.byte	0x03, 0x19
        /*001a*/ 	.short	0x0020


	//----- nvinfo : EIATTR_KPARAM_INFO
	.align		4
        /*001c*/ 	.byte	0x04, 0x17
        /*001e*/ 	.short	(.L_1053 - .L_1052)
.L_1052:
        /*0020*/ 	.word	0x00000000
        /*0024*/ 	.short	0x0002
        /*0026*/ 	.short	0x0008
        /*0028*/ 	.byte	0x00, 0xf0, 0x61, 0x00


	//----- nvinfo : EIATTR_KPARAM_INFO
	.align		4
.L_1053:
        /*002c*/ 	.byte	0x04, 0x17
        /*002e*/ 	.short	(.L_1055 - .L_1054)
.L_1054:
        /*0030*/ 	.word	0x00000000
        /*0034*/ 	.short	0x0001
        /*0036*/ 	.short	0x0004
        /*0038*/ 	.byte	0x00, 0xf0, 0x05, 0x00


	//----- nvinfo : EIATTR_KPARAM_INFO
	.align		4
.L_1055:
        /*003c*/ 	.byte	0x04, 0x17
        /*003e*/ 	.short	(.L_1057 - .L_1056)
.L_1056:
        /*0040*/ 	.word	0x00000000
        /*0044*/ 	.short	0x0000
        /*0046*/ 	.short	0x0000
        /*0048*/ 	.byte	0x00, 0xf0, 0x11, 0x00


	//----- nvinfo : EIATTR_MAXREG_COUNT
	.align		4
.L_1057:
        /*004c*/ 	.byte	0x03, 0x1b
        /*004e*/ 	.short	0x00ff


	//----- nvinfo : EIATTR_MERCURY_ISA_VERSION
	.align		4
        /*0050*/ 	.byte	0x03, 0x5f
        /*0052*/ 	.short	0x0000


	//----- nvinfo : EIATTR_EXIT_INSTR_OFFSETS
	.align		4
        /*0054*/ 	.byte	0x04, 0x1c
        /*0056*/ 	.short	(.L_1059 - .L_1058)


	//   ....[0]....
.L_1058:
        /*0058*/ 	.word	0x00000010


	//----- nvinfo : EIATTR_MAX_THREADS
	.align		4
.L_1059:
        /*005c*/ 	.byte	0x04, 0x05
        /*005e*/ 	.short	(.L_1061 - .L_1060)
.L_1060:
        /*0060*/ 	.word	0x00000080
        /*0064*/ 	.word	0x00000001
        /*0068*/ 	.word	0x00000001
.L_1061:


//--------------------- .nv.info._ZN2at6native18elementwise_kernelILi128ELi4EZNS0_15gpu_kernel_implINS0_13BUnaryFunctorIN3c108BFloat16ES5_S5_ZZZNS0_20copysign_kernel_cudaERNS_18TensorIteratorBaseEENKUlvE_clEvENKUlvE1_clEvEUlS5_S5_E_EEEEvS7_RKT_EUliE_EEviT1_ --------------------------
	.section	.nv.info._ZN2at6native18elementwise_kernelILi128ELi4EZNS0_15gpu_kernel_implINS0_13BUnaryFunctorIN3c108BFloat16ES5_S5_ZZZNS0_20copysign_kernel_cudaERNS_18TensorIteratorBaseEENKUlvE_clEvENKUlvE1_clEvEUlS5_S5_E_EEEEvS7_RKT_EUliE_EEviT1_,"",@"SHT_CUDA_INFO"
	.sectionflags	@""
	.align	4


	//----- nvinfo : EIATTR_CUDA_API_VERSION
	.align		4
        /*0000*/ 	.byte	0x04, 0x37
        /*0002*/ 	.short	(.L_1063 - .L_1062)
.L_1062:
        /*0004*/ 	.word	0x00000082


	//----- nvinfo : EIATTR_SW2861232_WAR
	.align		4
.L_1063:
        /*0008*/ 	.byte	0x01, 0x35
	.zero		2


	//----- nvinfo : EIATTR_PARAM_CBANK
	.align		4
        /*000c*/ 	.byte	0x04, 0x0a
        /*000e*/ 	.short	(.L_1065 - .L_1064)
	.align		4
.L_1064:
        /*0010*/ 	.word	index@(.nv.constant0._ZN2at6native18elementwise_kernelILi128ELi4EZNS0_15gpu_kernel_implINS0_13BUnaryFunctorIN3c108BFloat16ES5_S5_ZZZNS0_20copysign_kernel_cudaERNS_18TensorIteratorBaseEENKUlvE_clEvENKUlvE1_clEvEUlS5_S5_E_EEEEvS7_RKT_EUliE_EEviT1_)
        /*0014*/ 	.short	0x0160
        /*0016*/ 	.short	0x0220


	//----- nvinfo : EIATTR_CBANK_PARAM_SIZE
	.align		4
.L_1065:
        /*0018*/ 	.byte	0x03, 0x19
        /*001a*/ 	.short	0x0220


	//----- nvinfo : EIATTR_KPARAM_INFO
	.align		4
        /*001c*/ 	.byte	0x04, 0x17
        /*001e*/ 	.short	(.L_1067 - .L_1066)
.L_1066:
        /*0020*/ 	.word	0x00000000
        /*0024*/ 	.short	0x0001
        /*0026*/ 	.short	0x0008
        /*0028*/ 	.byte	0x00, 0xf0, 0x61, 0x08


	//----- nvinfo : EIATTR_KPARAM_INFO
	.align		4
.L_1067:
        /*002c*/ 	.byte	0x04, 0x17
        /*002e*/ 	.short	(.L_1069 - .L_1068)
.L_1068:
        /*0030*/ 	.word	0x00000000
        /*0034*/ 	.short	0x0000
        /*0036*/ 	.short	0x0000
        /*0038*/ 	.byte	0x00, 0xf0, 0x11, 0x00


	//----- nvinfo : EIATTR_MAXREG_COUNT
	.align		4
.L_1069:
        /*003c*/ 	.byte	0x03, 0x1b
        /*003e*/ 	.short	0x0080


	//----- nvinfo : EIATTR_EXTERNS
	.align		4
        /*0040*/ 	.byte	0x04, 0x0f
        /*0042*/ 	.short	(.L_1071 - .L_1070)


	//   ....[0]....
	.align		4
.L_1070:
        /*0044*/ 	.word	index@(__assertfail)


	//----- nvinfo : EIATTR_MERCURY_ISA_VERSION
	.align		4
.L_1071:
        /*0048*/ 	.byte	0x03, 0x5f
        /*004a*/ 	.short	0x0000


	//----- nvinfo : EIATTR_SYSCALL_OFFSETS
	.align		4
        /*004c*/ 	.byte	0x04, 0x46
        /*004e*/ 	.short	(.L_1073 - .L_1072)


	//   ....[0]....
.L_1072:
        /*0050*/ 	.word	0x00001de0


	//   ....[1]....
        /*0054*/ 	.word	0x00002dd0


	//   ....[2]....
        /*0058*/ 	.word	0x00004c10


	//   ....[3]....
        /*005c*/ 	.word	0x00005c00


	//   ....[4]....
        /*0060*/ 	.word	0x00007a10


	//   ....[5]....
        /*0064*/ 	.word	0x00008a00


	//   ....[6]....
        /*0068*/ 	.word	0x0000a820


	//   ....[7]....
        /*006c*/ 	.word	0x0000b810


	//----- nvinfo : EIATTR_EXIT_INSTR_OFFSETS
	.align		4
.L_1073:
        /*0070*/ 	.byte	0x04, 0x1c
        /*0072*/ 	.short	(.L_1075 - .L_1074)


	//   ....[0]....
.L_1074:
        /*0074*/ 	.word	0x00008ac0


	//   ....[1]....
        /*0078*/ 	.word	0x0000aa10


	//   ....[2]....
        /*007c*/ 	.word	0x0000aa50


	//   ....[3]....
        /*0080*/ 	.word	0x0000aaf0


	//   ....[4]....
        /*0084*/ 	.word	0x0000ab30


	//   ....[5]....
        /*0088*/ 	.word	0x0000ab70


	//   ....[6]....
        /*008c*/ 	.word	0x0000ac00


	//   ....[7]....
        /*0090*/ 	.word	0x0000ac40


	//   ....[8]....
        /*0094*/ 	.word	0x0000ace0


	//   ....[9]....
        /*0098*/ 	.word	0x0000ad30


	//   ....[10]....
        /*009c*/ 	.word	0x0000ad80


	//   ....[11]....
        /*00a0*/ 	.word	0x0000ae50


	//   ....[12]....
        /*00a4*/ 	.word	0x0000aeb0


	//   ....[13]....
        /*00a8*/ 	.word	0x0000b040


	//   ....[14]....
        /*00ac*/ 	.word	0x0000b1a0


	//   ....[15]....
        /*00b0*/ 	.word	0x0000b1c0


	//   ....[16]....
        /*00b4*/ 	.word	0x0000b280


	//   ....[17]....
        /*00b8*/ 	.word	0x0000b400


	//   ....[18]....
        /*00bc*/ 	.word	0x0000b580


	//   ....[19]....
        /*00c0*/ 	.word	0x0000b6e0


	//   ....[20]....
        /*00c4*/ 	.word	0x0000b820


	//   ....[21]....
        /*00c8*/ 	.word	0x0000b860


	//   ....[22]....
        /*00cc*/ 	.word	0x0000b8a0


	//----- nvinfo : EIATTR_MAX_THREADS
	.align		4
.L_1075:
        /*00d0*/ 	.byte	0x04, 0x05
        /*00d2*/ 	.short	(.L_1077 - .L_1076)
.L_1076:
        /*00d4*/ 	.word	0x00000080
        /*00d8*/ 	.word	0x00000001
        /*00dc*/ 	.word	0x00000001


	//----- nvinfo : EIATTR_CRS_STACK_SIZE
	.align		4
.L_1077:
        /*00e0*/ 	.byte	0x04, 0x1e
        /*00e2*/ 	.short	(.L_1079 - .L_1078)
.L_1078:
        /*00e4*/ 	.word	0x00000000
.L_1079:


//--------------------- .nv.info._ZN2at6native27unrolled_elementwise_kernelINS0_13BUnaryFunctorIN3c108BFloat16ES4_S4_ZZZNS0_20copysign_kernel_cudaERNS_18TensorIteratorBaseEENKUlvE_clEvENKUlvE1_clEvEUlS4_S4_E_EESt5arrayIPcLm2EELi4E23TrivialOffsetCalculatorILi1EjESF_NS0_6memory12LoadWithCastILi1EEENSG_13StoreWithCastILi1EEEEEviT_T0_T2_T3_T4_T5_ --------------------------
	.section	.nv.info._ZN2at6native27unrolled_elementwise_kernelINS0_13BUnaryFunctorIN3c108BFloat16ES4_S4_ZZZNS0_20copysign_kernel_cudaERNS_18TensorIteratorBaseEENKUlvE_clEvENKUlvE1_clEvEUlS4_S4_E_EESt5arrayIPcLm2EELi4E23TrivialOffsetCalculatorILi1EjESF_NS0_6memory12LoadWithCastILi1EEENSG_13StoreWithCastILi1EEEEEviT_T0_T2_T3_T4_T5_,"",@"SHT_CUDA_INFO"
	.sectionflags	@""
	.align	4


	//----- nvinfo : EIATTR_CUDA_API_VERSION
	.align		4
        /*0000*/ 	.byte	0x04, 0x37
        /*0002*/ 	.short	(.L_1081 - .L_1080)
.L_1080:
        /*0004*/ 	.word	0x00000082


	//----- nvinfo : EIATTR_SW2861232_WAR
	.align		4
.L_1081:
        /*0008*/ 	.byte	0x01, 0x35
	.zero		2


	//----- nvinfo : EIATTR_PARAM_CBANK
	.align		4
        /*000c*/ 	.byte	0x04, 0x0a
        /*000e*/ 	.short	(.L_1083 - .L_1082)
	.align		4
.L_1082:
        /*0010*/ 	.word	index@(.nv.constant0._ZN2at6native27unrolled_elementwise_kernelINS0_13BUnaryFunctorIN3c108BFloat16ES4_S4_ZZZNS0_20copysign_kernel_cudaERNS_18TensorIteratorBaseEENKUlvE_clEvENKUlvE1_clEvEUlS4_S4_E_EESt5arrayIPcLm2EELi4E23TrivialOffsetCalculatorILi1EjESF_NS0_6memory12LoadWithCastILi1EEENSG_13StoreWithCastILi1EEEEEviT_T0_T2_T3_T4_T5_)
        /*0014*/ 	.short	0x0160
        /*0016*/ 	.short	0x002c


	//----- nvinfo : EIATTR_CBANK_PARAM_SIZE
	.align		4
.L_1083:
        /*0018*/ 	.byte	0x03, 0x19
        /*001a*/ 	.short	0x002c


	//----- nvinfo : EIATTR_KPARAM_INFO
	.align		4
        /*001c*/ 	.byte	0x04, 0x17
        /*001e*/ 	.short	(.L_1085 - .L_1084)
.L_1084:
        /*0020*/ 	.word	0x00000000
        /*0024*/ 	.short	0x0006
        /*0026*/ 	.short	0x0024
        /*0028*/ 	.byte	0x00, 0xf0, 0x21, 0x00


	//----- nvinfo : EIATTR_KPARAM_INFO
	.align		4
.L_1085:
        /*002c*/ 	.byte	0x04, 0x17
        /*002e*/ 	.short	(.L_1087 - .L_1086)
.L_1086:
        /*0030*/ 	.word	0x00000000
        /*0034*/ 	.short	0x0005
        /*0036*/ 	.short	0x001c
        /*0038*/ 	.byte	0x00, 0xf0, 0x21, 0x00


	//----- nvinfo : EIATTR_KPARAM_INFO
	.align		4
.L_1087:
        /*003c*/ 	.byte	0x04, 0x17
        /*003e*/ 	.short	(.L_1089 - .L_1088)
.L_1088:
        /*0040*/ 	.word	0x00000000
        /*0044*/ 	.short	0x0004
        /*0046*/ 	.short	0x0019
        /*0048*/ 	.byte	0x00, 0xf0, 0x05, 0x00


	//----- nvinfo : EIATTR_KPARAM_INFO
	.align		4
.L_1089:
        /*004c*/ 	.byte	0x04, 0x17
        /*004e*/ 	.short	(.L_1091 - .L_1090)
.L_1090:
        /*0050*/ 	.word	0x00000000
        /*0054*/ 	.short	0x0003
        /*0056*/ 	.short	0x0018
        /*0058*/ 	.byte	0x00, 0xf0, 0x05, 0x00


	//----- nvinfo : EIATTR_KPARAM_INFO
	.align		4
.L_1091:
        /*005c*/ 	.byte	0x04, 0x17
        /*005e*/ 	.short	(.L_1093 - .L_1092)
.L_1092:
        /*0060*/ 	.word	0x00000000
        /*0064*/ 	.short	0x0002
        /*0066*/ 	.short	0x0008
        /*0068*/ 	.byte	0x00, 0xf0, 0x41, 0x00


	//----- nvinfo : EIATTR_KPARAM_INFO
	.align		4
.L_1093:
        /*006c*/ 	.byte	0x04, 0x17
        /*006e*/ 	.short	(.L_1095 - .L_1094)
.L_1094:
        /*0070*/ 	.word	0x00000000
        /*0074*/ 	.short	0x0001
        /*0076*/ 	.short	0x0004
        /*0078*/ 	.byte	0x00, 0xf0, 0x11, 0x00


	//----- nvinfo : EIATTR_KPARAM_INFO
	.align		4
.L_1095:
        /*007c*/ 	.byte	0x04, 0x17
        /*007e*/ 	.short	(.L_1097 - .L_1096)
.L_1096:
        /*0080*/ 	.word	0x00000000
        /*0084*/ 	.short	0x0000
        /*0086*/ 	.short	0x0000
        /*0088*/ 	.byte	0x00, 0xf0, 0x11, 0x00


	//----- nvinfo : EIATTR_MAXREG_COUNT
	.align		4
.L_1097:
        /*008c*/ 	.byte	0x03, 0x1b
        /*008e*/ 	.short	0x00ff


	//----- nvinfo : EIATTR_EXTERNS
	.align		4
        /*0090*/ 	.byte	0x04, 0x0f
        /*0092*/ 	.short	(.L_1099 - .L_1098)


	//   ....[0]....
	.align		4
.L_1098:
        /*0094*/ 	.word	index@(__assertfail)


	//----- nvinfo : EIATTR_MERCURY_ISA_VERSION
	.align		4
.L_1099:
        /*0098*/ 	.byte	0x03, 0x5f
        /*009a*/ 	.short	0x0000


	//----- nvinfo : EIATTR_SYSCALL_OFFSETS
	.align		4
        /*009c*/ 	.byte	0x04, 0x46
        /*009e*/ 	.short	(.L_1101 - .L_1100)


	//   ....[0]....
.L_1100:
        /*00a0*/ 	.word	0x000010a0


	//   ....[1]....
        /*00a4*/ 	.word	0x000021a0


	//   ....[2]....
        /*00a8*/ 	.word	0x000032b0


	//   ....[3]....
        /*00ac*/ 	.word	0x00004390


	//   ....[4]....
        /*00b0*/ 	.word	0x000056a0


	//   ....[5]....
        /*00b4*/ 	.word	0x000066d0


	//   ....[6]....
        /*00b8*/ 	.word	0x000076c0


	//   ....[7]....
        /*00bc*/ 	.word	0x000086b0


	//----- nvinfo : EIATTR_EXIT_INSTR_OFFSETS
	.align		4
.L_1101:
        /*00c0*/ 	.byte	0x04, 0x1c
        /*00c2*/ 	.short	(.L_1103 - .L_1102)


	//   ....[0]....
.L_1102:
        /*00c4*/ 	.word	0x00007780


	//   ....[1]....
        /*00c8*/ 	.word	0x000078b0


	//   ....[2]....
        /*00cc*/ 	.word	0x000078f0


	//   ....[3]....
        /*00d0*/ 	.word	0x00007990


	//   ....[4]....
        /*00d4*/ 	.word	0x000079d0


	//   ....[5]....
        /*00d8*/ 	.word	0x00007a10


	//   ....[6]....
        /*00dc*/ 	.word	0x00007aa0


	//   ....[7]....
        /*00e0*/ 	.word	0x00007ae0


	//   ....[8]....
        /*00e4*/ 	.word	0x00007b80


	//   ....[9]....
        /*00e8*/ 	.word	0x00007bd0


	//   ....[10]....
        /*00ec*/ 	.word	0x00007c20


	//   ....[11]....
        /*00f0*/ 	.word	0x00007cf0


	//   ....[12]....
        /*00f4*/ 	.word	0x00007d50


	//   ....[13]....
        /*00f8*/ 	.word	0x00007ee0


	//   ....[14]....
        /*00fc*/ 	.word	0x00008040


	//   ....[15]....
        /*0100*/ 	.word	0x00008060


	//   ....[16]....
        /*0104*/ 	.word	0x00008120


	//   ....[17]....
        /*0108*/ 	.word	0x000082a0


	//   ....[18]....
        /*010c*/ 	.word	0x00008420


	//   ....[19]....
        /*0110*/ 	.word	0x00008580


	//   ....[20]....
        /*0114*/ 	.word	0x000086c0


	//   ....[21]....
        /*0118*/ 	.word	0x00008700


	//   ....[22]....
        /*011c*/ 	.word	0x00008740


	//----- nvinfo : EIATTR_MAX_THREADS
	.align		4
.L_1103:
        /*0120*/ 	.byte	0x04, 0x05
        /*0122*/ 	.short	(.L_1105 - .L_1104)
.L_1104:
        /*0124*/ 	.word	0x00000080
        /*0128*/ 	.word	0x00000001
        /*012c*/ 	.word	0x00000001


	//----- nvinfo : EIATTR_CRS_STACK_SIZE
	.align		4
.L_1105:
        /*0130*/ 	.byte	0x04, 0x1e
        /*0132*/ 	.short	(.L_1107 - .L_1106)
.L_1106:
        /*0134*/ 	.word	0x00000000
.L_1107:


//--------------------- .nv.info._ZN2at6native18elementwise_kernelILi128ELi4EZNS0_22gpu_kernel_impl_nocastINS0_13BUnaryFunctorIN3c108BFloat16ES5_S5_ZZZNS0_20copysign_kernel_cudaERNS_18TensorIteratorBaseEENKUlvE_clEvENKUlvE1_clEvEUlS5_S5_E_EEEEvS7_RKT_EUliE_EEviT1_ --------------------------
	.section	.nv.info._ZN2at6native18elementwise_kernelILi128ELi4EZNS0_22gpu_kernel_impl_nocastINS0_13BUnaryFunctorIN3c108BFloat16ES5_S5_ZZZNS0_20copysign_kernel_cudaERNS_18TensorIteratorBaseEENKUlvE_clEvENKUlvE1_clEvEUlS5_S5_E_EEEEvS7_RKT_EUliE_EEviT1_,"",@"SHT_CUDA_INFO"
	.sectionflags	@""
	.align	4


	//----- nvinfo : EIATTR_CUDA_API_VERSION
	.align		4
        /*0000*/ 	.byte	0x04, 0x37
        /*0002*/ 	.short	(.L_1109 - .L_1108)
.L_1108:
        /*0004*/ 	.word	0x00000082


	//----- nvinfo : EIATTR_SW2861232_WAR
	.align		4
.L_1109:
        /*0008*/ 	.byte	0x01, 0x35
	.zero		2


	//----- nvinfo : EIATTR_PARAM_CBANK
	.align		4
        /*000c*/ 	.byte	0x04, 0x0a
        /*000e*/ 	.short	(.L_1111 - .L_1110)
	.align		4
.L_1110:
        /*0010*/ 	.word	index@(.nv.constant0._ZN2at6native18elementwise_kernelILi128ELi4EZNS0_22gpu_kernel_impl_nocastINS0_13BUnaryFunctorIN3c108BFloat16ES5_S5_ZZZNS0_20copysign_kernel_cudaERNS_18TensorIteratorBaseEENKUlvE_clEvENKUlvE1_clEvEUlS5_S5_E_EEEEvS7_RKT_EUliE_EEviT1_)
        /*0014*/ 	.short	0x0160
        /*0016*/ 	.short	0x0220


	//----- nvinfo : EIATTR_CBANK_PARAM_SIZE
	.align		4
.L_1111:
        /*0018*/ 	.byte	0x03, 0x19
        /*001a*/ 	.short	0x0220


	//----- nvinfo : EIATTR_KPARAM_INFO
	.align		4
        /*001c*/ 	.byte	0x04, 0x17
        /*001e*/ 	.short	(.L_1113 - .L_1112)
.L_1112:
        /*0020*/ 	.word	0x00000000
        /*0024*/ 	.short	0x0001
        /*0026*/ 	.short	0x0008
        /*0028*/ 	.byte	0x00, 0xf0, 0x61, 0x08


	//----- nvinfo : EIATTR_KPARAM_INFO
	.align		4
.L_1113:
        /*002c*/ 	.byte	0x04, 0x17
        /*002e*/ 	.short	(.L_1115 - .L_1114)
.L_1114:
        /*0030*/ 	.word	0x00000000
        /*0034*/ 	.short	0x0000
        /*0036*/ 	.short	0x0000
        /*0038*/ 	.byte	0x00, 0xf0, 0x11, 0x00


	//----- nvinfo : EIATTR_MAXREG_COUNT
	.align		4
.L_1115:
        /*003c*/ 	.byte	0x03, 0x1b
        /*003e*/ 	.short	0x0080


	//----- nvinfo : EIATTR_MERCURY_ISA_VERSION
	.align		4
        /*0040*/ 	.byte	0x03, 0x5f
        /*0042*/ 	.short	0x0000


	//----- nvinfo : EIATTR_EXIT_INSTR_OFFSETS
	.align		4
        /*0044*/ 	.byte	0x04, 0x1c
        /*0046*/ 	.short	(.L_1117 - .L_1116)


	//   ....[0]....
.L_1116:
        /*0048*/ 	.word	0x00002e00


	//   ....[1]....
        /*004c*/ 	.word	0x00003d00


	//----- nvinfo : EIATTR_MAX_THREADS
	.align		4
.L_1117:
        /*0050*/ 	.byte	0x04, 0x05
        /*0052*/ 	.short	(.L_1119 - .L_1118)
.L_1118:
        /*0054*/ 	.word	0x00000080
        /*0058*/ 	.word	0x00000001
        /*005c*/ 	.word	0x00000001


	//----- nvinfo : EIATTR_CRS_STACK_SIZE
	.align		4
.L_1119:
        /*0060*/ 	.byte	0x04, 0x1e
        /*0062*/ 	.short	(.L_1121 - .L_1120)
.L_1120:
        /*0064*/ 	.word	0x00000000
.L_1121:


//--------------------- .nv.info._ZN2at6native27unrolled_elementwise_kernelINS0_13BUnaryFunctorIN3c108BFloat16ES4_S4_ZZZNS0_20copysign_kernel_cudaERNS_18TensorIteratorBaseEENKUlvE_clEvENKUlvE1_clEvEUlS4_S4_E_EESt5arrayIPcLm2EELi4E23TrivialOffsetCalculatorILi1EjESF_NS0_6memory15LoadWithoutCastENSG_16StoreWithoutCastEEEviT_T0_T2_T3_T4_T5_ --------------------------
	.section	.nv.info._ZN2at6native27unrolled_elementwise_kernelINS0_13BUnaryFunctorIN3c108BFloat16ES4_S4_ZZZNS0_20copysign_kernel_cudaERNS_18TensorIteratorBaseEENKUlvE_clEvENKUlvE1_clEvEUlS4_S4_E_EESt5arrayIPcLm2EELi4E23TrivialOffsetCalculatorILi1EjESF_NS0_6memory15LoadWithoutCastENSG_16StoreWithoutCastEEEviT_T0_T2_T3_T4_T5_,"",@"SHT_CUDA_INFO"
	.sectionflags	@""
	.align	4


	//----- nvinfo : EIATTR_CUDA_API_VERSION
	.align		4
        /*0000*/ 	.byte	0x04, 0x37
        /*0002*/ 	.short	(.L_1123 - .L_1122)
.L_1122:
        /*0004*/ 	.word	0x00000082


	//----- nvinfo : EIATTR_SW2861232_WAR
	.align		4
.L_1123:
        /*0008*/ 	.byte	0x01, 0x35
	.zero		2


	//----- nvinfo : EIATTR_PARAM_CBANK
	.align		4
        /*000c*/ 	.byte	0x04, 0x0a
        /*000e*/ 	.short	(.L_1125 - .L_1124)
	.align		4
.L_1124:
        /*0010*/ 	.word	index@(.nv.constant0._ZN2at6native27unrolled_elementwise_kernelINS0_13BUnaryFunctorIN3c108BFloat16ES4_S4_ZZZNS0_20copysign_kernel_cudaERNS_18TensorIteratorBaseEENKUlvE_clEvENKUlvE1_clEvEUlS4_S4_E_EESt5arrayIPcLm2EELi4E23TrivialOffsetCalculatorILi1EjESF_NS0_6memory15LoadWithoutCastENSG_16StoreWithoutCastEEEviT_T0_T2_T3_T4_T5_)
        /*0014*/ 	.short	0x0160
        /*0016*/ 	.short	0x001c


	//----- nvinfo : EIATTR_CBANK_PARAM_SIZE
	.align		4
.L_1125:
        /*0018*/ 	.byte	0x03, 0x19
        /*001a*/ 	.short	0x001c


	//----- nvinfo : EIATTR_KPARAM_INFO
	.align		4
        /*001c*/ 	.byte	0x04, 0x17
        /*001e*/ 	.short	(.L_1127 - .L_1126)
.L_1126:
        /*0020*/ 	.word	0x00000000
        /*0024*/ 	.short	0x0006
        /*0026*/ 	.short	0x001b
        /*0028*/ 	.byte	0x00, 0xf0, 0x05, 0x00


	//----- nvinfo : EIATTR_KPARAM_INFO
	.align		4
.L_1127:
        /*002c*/ 	.byte	0x04, 0x17
        /*002e*/ 	.short	(.L_1129 - .L_1128)
.L_1128:
        /*0030*/ 	.word	0x00000000
        /*0034*/ 	.short	0x0005
        /*0036*/ 	.short	0x001a
        /*0038*/ 	.byte	0x00, 0xf0, 0x05, 0x00


	//----- nvinfo : EIATTR_KPARAM_INFO
	.align		4
.L_1129:
        /*003c*/ 	.byte	0x04, 0x17
        /*003e*/ 	.short	(.L_1131 - .L_1130)
.L_1130:
        /*0040*/ 	.word	0x00000000
        /*0044*/ 	.short	0x0004
        /*0046*/ 	.short	0x0019
        /*0048*/ 	.byte	0x00, 0xf0, 0x05, 0x00


	//----- nvinfo : EIATTR_KPARAM_INFO
	.align		4
.L_1131:
        /*004c*/ 	.byte	0x04, 0x17
        /*004e*/ 	.short	(.L_1133 - .L_1132)
.L_1132:
        /*0050*/ 	.word	0x00000000
        /*0054*/ 	.short	0x0003
        /*0056*/ 	.short	0x0018
        /*0058*/ 	.byte	0x00, 0xf0, 0x05, 0x00


	//----- nvinfo : EIATTR_KPARAM_INFO
	.align		4
.L_1133:
        /*005c*/ 	.byte	0x04, 0x17
        /*005e*/ 	.short	(.L_1135 - .L_1134)
.L_1134:
        /*0060*/ 	.word	0x00000000
        /*0064*/ 	.short	0x0002
        /*0066*/ 	.short	0x0008
        /*0068*/ 	.byte	0x00, 0xf0, 0x41, 0x00


	//----- nvinfo : EIATTR_KPARAM_INFO
	.align		4
.L_1135:
        /*006c*/ 	.byte	0x04, 0x17
        /*006e*/ 	.short	(.L_1137 - .L_1136)
.L_1136:
        /*0070*/ 	.word	0x00000000
        /*0074*/ 	.short	0x0001
        /*0076*/ 	.short	0x0004
        /*0078*/ 	.byte	0x00, 0xf0, 0x11, 0x00


	//----- nvinfo : EIATTR_KPARAM_INFO
	.align		4
.L_1137:
        /*007c*/ 	.byte	0x04, 0x17
        /*007e*/ 	.short	(.L_1139 - .L_1138)
.L_1138:
        /*0080*/ 	.word	0x00000000
        /*0084*/ 	.short	0x0000
        /*0086*/ 	.short	0x0000
        /*0088*/ 	.byte	0x00, 0xf0, 0x11, 0x00


	//----- nvinfo : EIATTR_MAXREG_COUNT
	.align		4
.L_1139:
        /*008c*/ 	.byte	0x03, 0x1b
        /*008e*/ 	.short	0x00ff


	//----- nvinfo : EIATTR_MERCURY_ISA_VERSION
	.align		4
        /*0090*/ 	.byte	0x03, 0x5f
        /*0092*/ 	.short	0x0000


	//----- nvinfo : EIATTR_EXIT_INSTR_OFFSETS
	.align		4
        /*0094*/ 	.byte	0x04, 0x1c
        /*0096*/ 	.short	(.L_1141 - .L_1140)


	//   ....[0]....
.L_1140:
        /*0098*/ 	.word	0x00000510


	//   ....[1]....
        /*009c*/ 	.word	0x00000570


	//----- nvinfo : EIATTR_MAX_THREADS
	.align		4
.L_1141:
        /*00a0*/ 	.byte	0x04, 0x05
        /*00a2*/ 	.short	(.L_1143 - .L_1142)
.L_1142:
        /*00a4*/ 	.word	0x00000080
        /*00a8*/ 	.word	0x00000001
        /*00ac*/ 	.word	0x00000001


	//----- nvinfo : EIATTR_CRS_STACK_SIZE
	.align		4
.L_1143:
        /*00b0*/ 	.byte	0x04, 0x1e
        /*00b2*/ 	.short	(.L_1145 - .L_1144)
.L_1144:
        /*00b4*/ 	.word	0x00000000
.L_1145:


//--------------------- .nv.info._ZN2at6native29vectorized_elementwise_kernelILi2ENS0_13BUnaryFunctorIN3c108BFloat16ES4_S4_ZZZNS0_20copysign_kernel_cudaERNS_18TensorIteratorBaseEENKUlvE_clEvENKUlvE1_clEvEUlS4_S4_E_EESt5arrayIPcLm2EEEEviT0_T1_ --------------------------
	.section	.nv.info._ZN2at6native29vectorized_elementwise_kernelILi2ENS0_13BUnaryFunctorIN3c108BFloat16ES4_S4_ZZZNS0_20copysign_kernel_cudaERNS_18TensorIteratorBaseEENKUlvE_clEvENKUlvE1_clEvEUlS4_S4_E_EESt5arrayIPcLm2EEEEviT0_T1_,"",@"SHT_CUDA_INFO"
	.sectionflags	@""
	.align	4


	//----- nvinfo : EIATTR_CUDA_API_VERSION
	.align		4
        /*0000*/ 	.byte	0x04, 0x37
        /*0002*/ 	.short	(.L_1147 - .L_1146)
.L_1146:
        /*0004*/ 	.word	0x00000082


	//----- nvinfo : EIATTR_SW2861232_WAR
	.align		4
.L_1147:
        /*0008*/ 	.byte	0x01, 0x35
	.zero		2


	//----- nvinfo : EIATTR_PARAM_CBANK
	.align		4
        /*000c*/ 	.byte	0x04, 0x0a
        /*000e*/ 	.short	(.L_1149 - .L_1148)
	.align		4
.L_1148:
        /*0010*/ 	.word	index@(.nv.constant0._ZN2at6native29vectorized_elementwise_kernelILi2ENS0_13BUnaryFunctorIN3c108BFloat16ES4_S4_ZZZNS0_20copysign_kernel_cudaERNS_18TensorIteratorBaseEENKUlvE_clEvENKUlvE1_clEvEUlS4_S4_E_EESt5arrayIPcLm2EEEEviT0_T1_)
        /*0014*/ 	.short	0x0160
        /*0016*/ 	.short	0x0018


	//----- nvinfo : EIATTR_CBANK_PARAM_SIZE
	.align		4
.L_1149:
        /*0018*/ 	.byte	0x03, 0x19
        /*001a*/ 	.short	0x0018


	//----- nvinfo : EIATTR_KPARAM_INFO
	.align		4
        /*001c*/ 	.byte	0x04, 0x17
        /*001e*/ 	.short	(.L_1151 - .L_1150)
.L_1150:
        /*0020*/ 	.word	0x00000000
        /*0024*/ 	.short	0x0002
        /*0026*/ 	.short	0x0008
        /*0028*/ 	.byte	0x00, 0xf0, 0x41, 0x00


	//----- nvinfo : EIATTR_KPARAM_INFO
	.align		4
.L_1151:
        /*002c*/ 	.byte	0x04, 0x17
        /*002e*/ 	.short	(.L_1153 - .L_1152)
.L_1152:
        /*0030*/ 	.word	0x00000000
        /*0034*/ 	.short	0x0001
        /*0036*/ 	.short	0x0004
        /*0038*/ 	.byte	0x00, 0xf0, 0x11, 0x00


	//----- nvinfo : EIATTR_KPARAM_INFO
	.align		4
.L_1153:
        /*003c*/ 	.byte	0x04, 0x17
        /*003e*/ 	.short	(.L_1155 - .L_1154)
.L_1154:
        /*0040*/ 	.word	0x00000000
        /*0044*/ 	.short	0x0000
        /*0046*/ 	.short	0x0000
        /*0048*/ 	.byte	0x00, 0xf0, 0x11, 0x00


	//----- nvinfo : EIATTR_MAXREG_COUNT
	.align		4
.L_1155:
        /*004c*/ 	.byte	0x03, 0x1b
        /*004e*/ 	.short	0x00ff


	//----- nvinfo : EIATTR_MERCURY_ISA_VERSION
	.align		4
        /*0050*/ 	.byte	0x03, 0x5f
        /*0052*/ 	.short	0x0000


	//----- nvinfo : EIATTR_EXIT_INSTR_OFFSETS
	.align		4
        /*0054*/ 	.byte	0x04, 0x1c
        /*0056*/ 	.short	(.L_1157 - .L_1156)


	//   ....[0]....
.L_1156:
        /*0058*/ 	.word	0x000002c0


	//   ....[1]....
        /*005c*/ 	.word	0x00000d30


	//   ....[2]....
        /*0060*/ 	.word	0x00000d90


	//----- nvinfo : EIATTR_MAX_THREADS
	.align		4
.L_1157:
        /*0064*/ 	.byte	0x04, 0x05
        /*0066*/ 	.short	(.L_1159 - .L_1158)
.L_1158:
        /*0068*/ 	.word	0x00000080
        /*006c*/ 	.word	0x00000001
        /*0070*/ 	.word	0x00000001


	//----- nvinfo : EIATTR_CRS_STACK_SIZE
	.align		4
.L_1159:
        /*0074*/ 	.byte	0x04, 0x1e
        /*0076*/ 	.short	(.L_1161 - .L_1160)
.L_1160:
        /*0078*/ 	.word	0x00000000
.L_1161:


//--------------------- .nv.info._ZN2at6native29vectorized_elementwise_kernelILi4ENS0_13BUnaryFunctorIN3c108BFloat16ES4_S4_ZZZNS0_20copysign_kernel_cudaERNS_18TensorIteratorBaseEENKUlvE_clEvENKUlvE1_clEvEUlS4_S4_E_EESt5arrayIPcLm2EEEEviT0_T1_ --------------------------
	.section	.nv.info._ZN2at6native29vectorized_elementwise_kernelILi4ENS0_13BUnaryFunctorIN3c108BFloat16ES4_S4_ZZZNS0_20copysign_kernel_cudaERNS_18TensorIteratorBaseEENKUlvE_clEvENKUlvE1_clEvEUlS4_S4_E_EESt5arrayIPcLm2EEEEviT0_T1_,"",@"SHT_CUDA_INFO"
	.sectionflags	@""
	.align	4


	//----- nvinfo : EIATTR_CUDA_API_VERSION
	.align		4
        /*0000*/ 	.byte	0x04, 0x37
        /*0002*/ 	.short	(.L_1163 - .L_1162)
.L_1162:
        /*0004*/ 	.word	0x00000082


	//----- nvinfo : EIATTR_SW2861232_WAR
	.align		4
.L_1163:
        /*0008*/ 	.byte	0x01, 0x35
	.zero		2


	//----- nvinfo : EIATTR_PARAM_CBANK
	.align		4
        /*000c*/ 	.byte	0x04, 0x0a
        /*000e*/ 	.short	(.L_1165 - .L_1164)
	.align		4
.L_1164:
        /*0010*/ 	.word	index@(.nv.constant0._ZN2at6native29vectorized_elementwise_kernelILi4ENS0_13BUnaryFunctorIN3c108BFloat16ES4_S4_ZZZNS0_20copysign_kernel_cudaERNS_18TensorIteratorBaseEENKUlvE_clEvENKUlvE1_clEvEUlS4_S4_E_EESt5arrayIPcLm2EEEEviT0_T1_)
        /*0014*/ 	.short	0x0160
        /*0016*/ 	.short	0x0018


	//----- nvinfo : EIATTR_CBANK_PARAM_SIZE
	.align		4
.L_1165:
        /*0018*/ 	.byte	0x03, 0x19
        /*001a*/ 	.short	0x0018


	//----- nvinfo : EIATTR_KPARAM_INFO
	.align		4
        /*001c*/ 	.byte	0x04, 0x17
        /*001e*/ 	.short	(.L_1167 - .L_1166)
.L_1166:
        /*0020*/ 	.word	0x00000000
        /*0024*/ 	.short	0x0002
        /*0026*/ 	.short	0x0008
        /*0028*/ 	.byte	0x00, 0xf0, 0x41, 0x00


	//----- nvinfo : EIATTR_KPARAM_INFO
	.align		4
.L_1167:
        /*002c*/ 	.byte	0x04, 0x17
        /*002e*/ 	.short	(.L_1169 - .L_1168)
.L_1168:
        /*0030*/ 	.word	0x00000000
        /*0034*/ 	.short	0x0001
        /*0036*/ 	.short	0x0004
        /*0038*/ 	.byte	0x00, 0xf0, 0x11, 0x00


	//----- nvinfo : EIATTR_KPARAM_INFO
	.align		4
.L_1169:
        /*003c*/ 	.byte	0x04, 0x17
        /*003e*/ 	.short	(.L_1171 - .L_1170)
.L_1170:
        /*0040*/ 	.word	0x00000000
        /*0044*/ 	.short	0x0000
        /*0046*/ 	.short	0x0000
        /*0048*/ 	.byte	0x00, 0xf0, 0x11, 0x00


	//----- nvinfo : EIATTR_MAXREG_COUNT
	.align		4
.L_1171:
        /*004c*/ 	.byte	0x03, 0x1b
        /*004e*/ 	.short	0x00ff


	//----- nvinfo : EIATTR_MERCURY_ISA_VERSION
	.align		4
        /*0050*/ 	.byte	0x03, 0x5f
        /*0052*/ 	.short	0x0000


	//----- nvinfo : EIATTR_EXIT_INSTR_OFFSETS
	.align		4
        /*0054*/ 	.byte	0x04, 0x1c
        /*0056*/ 	.short	(.L_1173 - .L_1172)


	//   ....[0]....
.L_1172:
        /*0058*/ 	.word	0x00000280


	//   ....[1]....
        /*005c*/ 	.word	0x00000cf0


	//   ....[2]....
        /*0060*/ 	.word	0x00000d50


	//----- nvinfo : EIATTR_MAX_THREADS
	.align		4
.L_1173:
        /*0064*/ 	.byte	0x04, 0x05
        /*0066*/ 	.short	(.L_1175 - .L_1174)
.L_1174:
        /*0068*/ 	.word	0x00000080
        /*006c*/ 	.word	0x00000001
        /*0070*/ 	.word	0x00000001


	//----- nvinfo : EIATTR_CRS_STACK_SIZE
	.align		4
.L_1175:
        /*0074*/ 	.byte	0x04, 0x1e
        /*0076*/ 	.short	(.L_1177 - .L_1176)
.L_1176:
        /*0078*/ 	.word	0x00000000
.L_1177:


//--------------------- .nv.info._ZN2at6native29vectorized_elementwise_kernelILi8ENS0_13BUnaryFunctorIN3c108BFloat16ES4_S4_ZZZNS0_20copysign_kernel_cudaERNS_18TensorIteratorBaseEENKUlvE_clEvENKUlvE1_clEvEUlS4_S4_E_EESt5arrayIPcLm2EEEEviT0_T1_ --------------------------
	.section	.nv.info._ZN2at6native29vectorized_elementwise_kernelILi8ENS0_13BUnaryFunctorIN3c108BFloat16ES4_S4_ZZZNS0_20copysign_kernel_cudaERNS_18TensorIteratorBaseEENKUlvE_clEvENKUlvE1_clEvEUlS4_S4_E_EESt5arrayIPcLm2EEEEviT0_T1_,"",@"SHT_CUDA_INFO"
	.sectionflags	@""
	.align	4


	//----- nvinfo : EIATTR_CUDA_API_VERSION
	.align		4
        /*0000*/ 	.byte	0x04, 0x37
        /*0002*/ 	.short	(.L_1179 - .L_1178)
.L_1178:
        /*0004*/ 	.word	0x00000082


	//----- nvinfo : EIATTR_SW2861232_WAR
	.align		4
.L_1179:
        /*0008*/ 	.byte	0x01, 0x35
	.zero		2


	//----- nvinfo : EIATTR_PARAM_CBANK
	.align		4
        /*000c*/ 	.byte	0x04, 0x0a
        /*000e*/ 	.short	(.L_1181 - .L_1180)
	.align		4
.L_1180:
        /*0010*/ 	.word	index@(.nv.constant0._ZN2at6native29vectorized_elementwise_kernelILi8ENS0_13BUnaryFunctorIN3c108BFloat16ES4_S4_ZZZNS0_20copysign_kernel_cudaERNS_18TensorIteratorBaseEENKUlvE_clEvENKUlvE1_clEvEUlS4_S4_E_EESt5arrayIPcLm2EEEEviT0_T1_)
        /*0014*/ 	.short	0x0160
        /*0016*/ 	.short	0x0018


	//----- nvinfo : EIATTR_CBANK_PARAM_SIZE
	.align		4
.L_1181:
        /*0018*/ 	.byte	0x03, 0x19
        /*001a*/ 	.short	0x0018


	//----- nvinfo : EIATTR_KPARAM_INFO
	.align		4
        /*001c*/ 	.byte	0x04, 0x17
        /*001e*/ 	.short	(.L_1183 - .L_1182)
.L_1182:
        /*0020*/ 	.word	0x00000000
        /*0024*/ 	.short	0x0002
        /*0026*/ 	.short	0x0008
        /*0028*/ 	.byte	0x00, 0xf0, 0x41, 0x00


	//----- nvinfo : EIATTR_KPARAM_INFO
	.align		4
.L_1183:
        /*002c*/ 	.byte	0x04, 0x17
        /*002e*/ 	.short	(.L_1185 - .L_1184)
.L_1184:
        /*0030*/ 	.word	0x00000000
        /*0034*/ 	.short	0x0001
        /*0036*/ 	.short	0x0004
        /*0038*/ 	.byte	0x00, 0xf0, 0x11, 0x00


	//----- nvinfo : EIATTR_KPARAM_INFO
	.align		4
.L_1185:
        /*003c*/ 	.byte	0x04, 0x17
        /*003e*/ 	.short	(.L_1187 - .L_1186)
.L_1186:
        /*0040*/ 	.word	0x00000000
        /*0044*/ 	.short	0x0000
        /*0046*/ 	.short	0x0000
        /*0048*/ 	.byte	0x00, 0xf0, 0x11, 0x00


	//----- nvinfo : EIATTR_MAXREG_COUNT
	.align		4
.L_1187:
        /*004c*/ 	.byte	0x03, 0x1b
        /*004e*/ 	.short	0x00ff


	//----- nvinfo : EIATTR_MERCURY_ISA_VERSION
	.align		4
        /*0050*/ 	.byte	0x03, 0x5f
        /*0052*/ 	.short	0x0000


	//----- nvinfo : EIATTR_EXIT_INSTR_OFFSETS
	.align		4
        /*0054*/ 	.byte	0x04, 0x1c
        /*0056*/ 	.short	(.L_1189 - .L_1188)


	//   ....[0]....
.L_1188:
        /*0058*/ 	.word	0x00000010


	//----- nvinfo : EIATTR_MAX_THREADS
	.align		4
.L_1189:
        /*005c*/ 	.byte	0x04, 0x05
        /*005e*/ 	.short	(.L_1191 - .L_1190)
.L_1190:
        /*0060*/ 	.word	0x00000080
        /*0064*/ 	.word	0x00000001
        /*0068*/ 	.word	0x00000001
.L_1191:


//--------------------- .nv.info._ZN2at6native18elementwise_kernelILi128ELi4EZNS0_15gpu_kernel_implINS0_13AUnaryFunctorIN3c108BFloat16ES5_S5_ZZZNS0_20copysign_kernel_cudaERNS_18TensorIteratorBaseEENKUlvE_clEvENKUlvE1_clEvEUlS5_S5_E_EEEEvS7_RKT_EUliE_EEviT1_ --------------------------
	.section	.nv.info._ZN2at6native18elementwise_kernelILi128ELi4EZNS0_15gpu_kernel_implINS0_13AUnaryFunctorIN3c108BFloat16ES5_S5_ZZZNS0_20copysign_kernel_cudaERNS_18TensorIteratorBaseEENKUlvE_clEvENKUlvE1_clEvEUlS5_S5_E_EEEEvS7_RKT_EUliE_EEviT1_,"",@"SHT_CUDA_INFO"
	.sectionflags	@""
	.align	4


	//----- nvinfo : EIATTR_CUDA_API_VERSION
	.align		4
        /*0000*/ 	.byte	0x04, 0x37
        /*0002*/ 	.short	(.L_1193 - .L_1192)
.L_1192:
        /*0004*/ 	.word	0x00000082


	//----- nvinfo : EIATTR_SW2861232_WAR
	.align		4
.L_1193:
        /*0008*/ 	.byte	0x01, 0x35
	.zero		2


	//----- nvinfo : EIATTR_PARAM_CBANK
	.align		4
        /*000c*/ 	.byte	0x04, 0x0a
        /*000e*/ 	.short	(.L_1195 - .L_1194)
	.align		4
.L_1194:
        /*0010*/ 	.word	index@(.nv.constant0._ZN2at6native18elementwise_kernelILi128ELi4EZNS0_15gpu_kernel_implINS0_13AUnaryFunctorIN3c108BFloat16ES5_S5_ZZZNS0_20copysign_kernel_cudaERNS_18TensorIteratorBaseEENKUlvE_clEvENKUlvE1_clEvEUlS5_S5_E_EEEEvS7_RKT_EUliE_EEviT1_)
        /*0014*/ 	.short	0x0160
        /*0016*/ 	.short	0x0220


	//----- nvinfo : EIATTR_CBANK_PARAM_SIZE
	.align		4
.L_1195:
        /*0018*/ 	.byte	0x03, 0x19
        /*001a*/ 	.short	0x0220


	//----- nvinfo : EIATTR_KPARAM_INFO
	.align		4
        /*001c*/ 	.byte	0x04, 0x17
        /*001e*/ 	.short	(.L_1197 - .L_1196)
.L_1196:
        /*0020*/ 	.word	0x00000000
        /*0024*/ 	.short	0x0001
        /*0026*/ 	.short	0x0008
        /*0028*/ 	.byte	0x00, 0xf0, 0x61, 0x08


	//----- nvinfo : EIATTR_KPARAM_INFO
	.align		4
.L_1197:
        /*002c*/ 	.byte	0x04, 0x17
        /*002e*/ 	.short	(.L_1199 - .L_1198)
.L_1198:
        /*0030*/ 	.word	0x00000000
        /*0034*/ 	.short	0x0000
        /*0036*/ 	.short	0x0000
        /*0038*/ 	.byte	0x00, 0xf0, 0x11, 0x00


	//----- nvinfo : EIATTR_MAXREG_COUNT
	.align		4
.L_1199:
        /*003c*/ 	.byte	0x03, 0x1b
        /*003e*/ 	.short	0x0080


	//----- nvinfo : EIATTR_EXTERNS
	.align		4
        /*0040*/ 	.byte	0x04, 0x0f
        /*0042*/ 	.short	(.L_1201 - .L_1200)


	//   ....[0]....
	.align		4
.L_1200:
        /*0044*/ 	.word	index@(__assertfail)


	//----- nvinfo : EIATTR_MERCURY_ISA_VERSION
	.align		4
.L_1201:
        /*0048*/ 	.byte	0x03, 0x5f
        /*004a*/ 	.short	0x0000


	//----- nvinfo : EIATTR_SYSCALL_OFFSETS
	.align		4
        /*004c*/ 	.byte	0x04, 0x46
        /*004e*/ 	.short	(.L_1203 - .L_1202)


	//   ....[0]....
.L_1202:
        /*0050*/ 	.word	0x00001de0


	//   ....[1]....
        /*0054*/ 	.word	0x00002dd0


	//   ....[2]....
        /*0058*/ 	.word	0x00004c10


	//   ....[3]....
        /*005c*/ 	.word	0x00005c00


	//   ....[4]....
        /*0060*/ 	.word	0x00007a10


	//   ....[5]....
        /*0064*/ 	.word	0x00008a00


	//   ....[6]....
        /*0068*/ 	.word	0x0000a820


	//   ....[7]....
        /*006c*/ 	.word	0x0000b810


	//----- nvinfo : EIATTR_EXIT_INSTR_OFFSETS
	.align		4
.L_1203:
        /*0070*/ 	.byte	0x04, 0x1c
        /*0072*/ 	.short	(.L_1205 - .L_1204)


	//   ....[0]....
.L_1204:
        /*0074*/ 	.word	0x00008ac0


	//   ....[1]....
        /*0078*/ 	.word	0x0000aa10


	//   ....[2]....
        /*007c*/ 	.word	0x0000aa50


	//   ....[3]....
        /*0080*/ 	.word	0x0000aaf0


	//   ....[4]....
        /*0084*/ 	.word	0x0000ab30


	//   ....[5]....
        /*0088*/ 	.word	0x0000ab70


	//   ....[6]....
        /*008c*/ 	.word	0x0000ac00


	//   ....[7]....
        /*0090*/ 	.word	0x0000ac40


	//   ....[8]....
        /*0094*/ 	.word	0x0000ace0


	//   ....[9]....
        /*0098*/ 	.word	0x0000ad30


	//   ....[10]....
        /*009c*/ 	.word	0x0000ad80


	//   ....[11]....
        /*00a0*/ 	.word	0x0000ae50


	//   ....[12]....
        /*00a4*/ 	.word	0x0000aeb0


	//   ....[13]....
        /*00a8*/ 	.word	0x0000b040


	//   ....[14]....
        /*00ac*/ 	.word	0x0000b1a0


	//   ....[15]....
        /*00b0*/ 	.word	0x0000b1c0


	//   ....[16]....
        /*00b4*/ 	.word	0x0000b280


	//   ....[17]....
        /*00b8*/ 	.word	0x0000b400


	//   ....[18]....
        /*00bc*/ 	.word	0x0000b580


	//   ....[19]....
        /*00c0*/ 	.word	0x0000b6e0


	//   ....[20]....
        /*00c4*/ 	.word	0x0000b820


	//   ....[21]....
        /*00c8*/ 	.word	0x0000b860


	//   ....[22]....
        /*00cc*/ 	.word	0x0000b8a0


	//----- nvinfo : EIATTR_MAX_THREADS
	.align		4
.L_1205:
        /*00d0*/ 	.byte	0x04, 0x05
        /*00d2*/ 	.short	(.L_1207 - .L_1206)
.L_1206:
        /*00d4*/ 	.word	0x00000080
        /*00d8*/ 	.word	0x00000001
        /*00dc*/ 	.word	0x00000001


	//----- nvinfo : EIATTR_CRS_STACK_SIZE
	.align		4
.L_1207:
        /*00e0*/ 	.byte	0x04, 0x1e
        /*00e2*/ 	.short	(.L_1209 - .L_1208)
.L_1208:
        /*00e4*/ 	.word	0x00000000
.L_1209:


//--------------------- .nv.info._ZN2at6native27unrolled_elementwise_kernelINS0_13AUnaryFunctorIN3c108BFloat16ES4_S4_ZZZNS0_20copysign_kernel_cudaERNS_18TensorIteratorBaseEENKUlvE_clEvENKUlvE1_clEvEUlS4_S4_E_EESt5arrayIPcLm2EELi4E23TrivialOffsetCalculatorILi1EjESF_NS0_6memory12LoadWithCastILi1EEENSG_13StoreWithCastILi1EEEEEviT_T0_T2_T3_T4_T5_ --------------------------
	.section	.nv.info._ZN2at6native27unrolled_elementwise_kernelINS0_13AUnaryFunctorIN3c108BFloat16ES4_S4_ZZZNS0_20copysign_kernel_cudaERNS_18TensorIteratorBaseEENKUlvE_clEvENKUlvE1_clEvEUlS4_S4_E_EESt5arrayIPcLm2EELi4E23TrivialOffsetCalculatorILi1EjESF_NS0_6memory12LoadWithCastILi1EEENSG_13StoreWithCastILi1EEEEEviT_T0_T2_T3_T4_T5_,"",@"SHT_CUDA_INFO"
	.sectionflags	@""
	.align	4


	//----- nvinfo : EIATTR_CUDA_API_VERSION
	.align		4
        /*0000*/ 	.byte	0x04, 0x37
        /*0002*/ 	.short	(.L_1211 - .L_1210)
.L_1210:
        /*0004*/ 	.word	0x00000082


	//----- nvinfo : EIATTR_SW2861232_WAR
	.align		4
.L_1211:
        /*0008*/ 	.byte	0x01, 0x35
	.zero		2


	//----- nvinfo : EIATTR_PARAM_CBANK
	.align		4
        /*000c*/ 	.byte	0x04, 0x0a
        /*000e*/ 	.short	(.L_1213 - .L_1212)
	.align		4
.L_1212:
        /*0010*/ 	.word	index@(.nv.constant0._ZN2at6native27unrolled_elementwise_kernelINS0_13AUnaryFunctorIN3c108BFloat16ES4_S4_ZZZNS0_20copysign_kernel_cudaERNS_18TensorIteratorBaseEENKUlvE_clEvENKUlvE1_clEvEUlS4_S4_E_EESt5arrayIPcLm2EELi4E23TrivialOffsetCalculatorILi1EjESF_NS0_6memory12LoadWithCastILi1EEENSG_13StoreWithCastILi1EEEEEviT_T0_T2_T3_T4_T5_)
        /*0014*/ 	.short	0x0160
        /*0016*/ 	.short	0x002c


	//----- nvinfo : EIATTR_CBANK_PARAM_SIZE
	.align		4
.L_1213:
        /*0018*/ 	.byte	0x03, 0x19
        /*001a*/ 	.short	0x002c


	//----- nvinfo : EIATTR_KPARAM_INFO
	.align		4
        /*001c*/ 	.byte	0x04, 0x17
        /*001e*/ 	.short	(.L_1215 - .L_1214)
.L_1214:
        /*0020*/ 	.word	0x00000000
        /*0024*/ 	.short	0x0006
        /*0026*/ 	.short	0x0024
        /*0028*/ 	.byte	0x00, 0xf0, 0x21, 0x00


	//----- nvinfo : EIATTR_KPARAM_INFO
	.align		4
.L_1215:
        /*002c*/ 	.byte	0x04, 0x17
        /*002e*/ 	.short	(.L_1217 - .L_1216)
.L_1216:
        /*0030*/ 	.word	0x00000000
        /*0034*/ 	.short	0x0005
        /*0036*/ 	.short	0x001c
        /*0038*/ 	.byte	0x00, 0xf0, 0x21, 0x00


	//----- nvinfo : EIATTR_KPARAM_INFO
	.align		4
.L_1217:
        /*003c*/ 	.byte	0x04, 0x17
        /*003e*/ 	.short	(.L_1219 - .L_1218)
.L_1218:
        /*0040*/ 	.word	0x00000000
        /*0044*/ 	.short	0x0004
        /*0046*/ 	.short	0x0019
        /*0048*/ 	.byte	0x00, 0xf0, 0x05, 0x00


	//----- nvinfo : EIATTR_KPARAM_INFO
	.align		4
.L_1219:
        /*004c*/ 	.byte	0x04, 0x17
        /*004e*/ 	.short	(.L_1221 - .L_1220)
.L_1220:
        /*0050*/ 	.word	0x00000000
        /*0054*/ 	.short	0x0003
        /*0056*/ 	.short	0x0018
        /*0058*/ 	.byte	0x00, 0xf0, 0x05, 0x00


	//----- nvinfo : EIATTR_KPARAM_INFO
	.align		4
.L_1221:
        /*005c*/ 	.byte	0x04, 0x17
        /*005e*/ 	.short	(.L_1223 - .L_1222)
.L_1222:
        /*0060*/ 	.word	0x00000000
        /*0064*/ 	.short	0x0002
        /*0066*/ 	.short	0x0008
        /*0068*/ 	.byte	0x00, 0xf0, 0x41, 0x00


	//----- nvinfo : EIATTR_KPARAM_INFO
	.align		4
.L_1223:
        /*006c*/ 	.byte	0x04, 0x17
        /*006e*/ 	.short	(.L_1225 - .L_1224)
.L_1224:
        /*0070*/ 	.word	0x00000000
        /*0074*/ 	.short	0x0001
        /*0076*/ 	.short	0x0004
        /*0078*/ 	.byte	0x00, 0xf0, 0x11, 0x00


	//----- nvinfo : EIATTR_KPARAM_INFO
	.align		4
.L_1225:
        /*007c*/ 	.byte	0x04, 0x17
        /*007e*/ 	.short	(.L_1227 - .L_1226)
.L_1226:
        /*0080*/ 	.word	0x00000000
        /*0084*/ 	.short	0x0000
        /*0086*/ 	.short	0x0000
        /*0088*/ 	.byte	0x00, 0xf0, 0x11, 0x00


	//----- nvinfo : EIATTR_MAXREG_COUNT
	.align		4
.L_1227:
        /*008c*/ 	.byte	0x03, 0x1b
        /*008e*/ 	.short	0x00ff


	//----- nvinfo : EIATTR_EXTERNS
	.align		4
        /*0090*/ 	.byte	0x04, 0x0f
        /*0092*/ 	.short	(.L_1229 - .L_1228)


	//   ....[0]....
	.align		4
.L_1228:
        /*0094*/ 	.word	index@(__assertfail)


	//----- nvinfo : EIATTR_MERCURY_ISA_VERSION
	.align		4
.L_1229:
        /*0098*/ 	.byte	0x03, 0x5f
        /*009a*/ 	.short	0x0000


	//----- nvinfo : EIATTR_SYSCALL_OFFSETS
	.align		4
        /*009c*/ 	.byte	0x04, 0x46
        /*009e*/ 	.short	(.L_1231 - .L_1230)


	//   ....[0]....
.L_1230:
        /*00a0*/ 	.word	0x000010a0


	//   ....[1]....
        /*00a4*/ 	.word	0x000021a0


	//   ....[2]....
        /*00a8*/ 	.word	0x000032b0


	//   ....[3]....
        /*00ac*/ 	.word	0x00004390


	//   ....[4]....
        /*00b0*/ 	.word	0x000056a0


	//   ....[5]....
        /*00b4*/ 	.word	0x000066d0


	//   ....[6]....
        /*00b8*/ 	.word	0x000076c0


	//   ....[7]....
        /*00bc*/ 	.word	0x000086b0


	//----- nvinfo : EIATTR_EXIT_INSTR_OFFSETS
	.align		4
.L_1231:
        /*00c0*/ 	.byte	0x04, 0x1c
        /*00c2*/ 	.short	(.L_1233 - .L_1232)


	//   ....[0]....
.L_1232:
        /*00c4*/ 	.word	0x00007780


	//   ....[1]....
        /*00c8*/ 	.word	0x000078b0


	//   ....[2]....
        /*00cc*/ 	.word	0x000078f0


	//   ....[3]....
        /*00d0*/ 	.word	0x00007990


	//   ....[4]....
        /*00d4*/ 	.word	0x000079d0


	//   ....[5]....
        /*00d8*/ 	.word	0x00007a10


	//   ....[6]....
        /*00dc*/ 	.word	0x00007aa0


	//   ....[7]....
        /*00e0*/ 	.word	0x00007ae0


	//   ....[8]....
        /*00e4*/ 	.word	0x00007b80


	//   ....[9]....
        /*00e8*/ 	.word	0x00007bd0


	//   ....[10]....
        /*00ec*/ 	.word	0x00007c20


	//   ....[11]....
        /*00f0*/ 	.word	0x00007cf0


	//   ....[12]....
        /*00f4*/ 	.word	0x00007d50


	//   ....[13]....
        /*00f8*/ 	.word	0x00007ee0


	//   ....[14]....
        /*00fc*/ 	.word	0x00008040


	//   ....[15]....
        /*0100*/ 	.word	0x00008060


	//   ....[16]....
        /*0104*/ 	.word	0x00008120


	//   ....[17]....
        /*0108*/ 	.word	0x000082a0


	//   ....[18]....
        /*010c*/ 	.word	0x00008420


	//   ....[19]....
        /*0110*/ 	.word	0x00008580


	//   ....[20]....
        /*0114*/ 	.word	0x000086c0


	//   ....[21]....
        /*0118*/ 	.word	0x00008700


	//   ....[22]....
        /*011c*/ 	.word	0x00008740


	//----- nvinfo : EIATTR_MAX_THREADS
	.align		4
.L_1233:
        /*0120*/ 	.byte	0x04, 0x05
        /*0122*/ 	.short	(.L_1235 - .L_1234)
.L_1234:
        /*0124*/ 	.word	0x00000080
        /*0128*/ 	.word	0x00000001
        /*012c*/ 	.word	0x00000001


	//----- nvinfo : EIATTR_CRS_STACK_SIZE
	.align		4
.L_1235:
        /*0130*/ 	.byte	0x04, 0x1e
        /*0132*/ 	.short	(.L_1237 - .L_1236)
.L_1236:
        /*0134*/ 	.word	0x00000000
.L_1237:


//--------------------- .nv.info._ZN2at6native18elementwise_kernelILi128ELi4EZNS0_22gpu_kernel_impl_nocastINS0_13AUnaryFunctorIN3c108BFloat16ES5_S5_ZZZNS0_20copysign_kernel_cudaERNS_18TensorIteratorBaseEENKUlvE_clEvENKUlvE1_clEvEUlS5_S5_E_EEEEvS7_RKT_EUliE_EEviT1_ --------------------------
	.section	.nv.info._ZN2at6native18elementwise_kernelILi128ELi4EZNS0_22gpu_kernel_impl_nocastINS0_13AUnaryFunctorIN3c108BFloat16ES5_S5_ZZZNS0_20copysign_kernel_cudaERNS_18TensorIteratorBaseEENKUlvE_clEvENKUlvE1_clEvEUlS5_S5_E_EEEEvS7_RKT_EUliE_EEviT1_,"",@"SHT_CUDA_INFO"
	.sectionflags	@""
	.align	4


	//----- nvinfo : EIATTR_CUDA_API_VERSION
	.align		4
        /*0000*/ 	.byte	0x04, 0x37
        /*0002*/ 	.short	(.L_1239 - .L_1238)
.L_1238:
        /*0004*/ 	.word	0x00000082


	//----- nvinfo : EIATTR_SW2861232_WAR
	.align		4
.L_1239:
        /*0008*/ 	.byte	0x01, 0x35
	.zero		2


	//----- nvinfo : EIATTR_PARAM_CBANK
	.align		4
        /*000c*/ 	.byte	0x04, 0x0a
        /*000e*/ 	.short	(.L_1241 - .L_1240)
	.align		4
.L_1240:
        /*0010*/ 	.word	index@(.nv.constant0._ZN2at6native18elementwise_kernelILi128ELi4EZNS0_22gpu_kernel_impl_nocastINS0_13AUnaryFunctorIN3c108BFloat16ES5_S5_ZZZNS0_20copysign_kernel_cudaERNS_18TensorIteratorBaseEENKUlvE_clEvENKUlvE1_clEvEUlS5_S5_E_EEEEvS7_RKT_EUliE_EEviT1_)
        /*0014*/ 	.short	0x0160
        /*0016*/ 	.short	0x0220


	//----- nvinfo : EIATTR_CBANK_PARAM_SIZE
	.align		4
.L_1241:
        /*0018*/ 	.byte	0x03, 0x19
        /*001a*/ 	.short	0x0220


	//----- nvinfo : EIATTR_KPARAM_INFO
	.align		4
        /*001c*/ 	.byte	0x04, 0x17
        /*001e*/ 	.short	(.L_1243 - .L_1242)
.L_1242:
        /*0020*/ 	.word	0x00000000
        /*0024*/ 	.short	0x0001
        /*0026*/ 	.short	0x0008
        /*0028*/ 	.byte	0x00, 0xf0, 0x61, 0x08


	//----- nvinfo : EIATTR_KPARAM_INFO
	.align		4
.L_1243:
        /*002c*/ 	.byte	0x04, 0x17
        /*002e*/ 	.short	(.L_1245 - .L_1244)
.L_1244:
        /*0030*/ 	.word	0x00000000
        /*0034*/ 	.short	0x0000
        /*0036*/ 	.short	0x0000
        /*0038*/ 	.byte	0x00, 0xf0, 0x11, 0x00


	//----- nvinfo : EIATTR_MAXREG_COUNT
	.align		4
.L_1245:
        /*003c*/ 	.byte	0x03, 0x1b
        /*003e*/ 	.short	0x0080


	//----- nvinfo : EIATTR_MERCURY_ISA_VERSION
	.align		4
        /*0040*/ 	.byte	0x03, 0x5f
        /*0042*/ 	.short	0x0000


	//----- nvinfo : EIATTR_EXIT_INSTR_OFFSETS
	.align		4
        /*0044*/ 	.byte	0x04, 0x1c
        /*0046*/ 	.short	(.L_1247 - .L_1246)


	//   ....[0]....
.L_1246:
        /*0048*/ 	.word	0x00002e00


	//   ....[1]....
        /*004c*/ 	.word	0x00003d00


	//----- nvinfo : EIATTR_MAX_THREADS
	.align		4
.L_1247:
        /*0050*/ 	.byte	0x04, 0x05
        /*0052*/ 	.short	(.L_1249 - .L_1248)
.L_1248:
        /*0054*/ 	.word	0x00000080
        /*0058*/ 	.word	0x00000001
        /*005c*/ 	.word	0x00000001


	//----- nvinfo : EIATTR_CRS_STACK_SIZE
	.align		4
.L_1249:
        /*0060*/ 	.byte	0x04, 0x1e
        /*0062*/ 	.short	(.L_1251 - .L_1250)
.L_1250:
        /*0064*/ 	.word	0x00000000
.L_1251:


//--------------------- .nv.info._ZN2at6native27unrolled_elementwise_kernelINS0_13AUnaryFunctorIN3c108BFloat16ES4_S4_ZZZNS0_20copysign_kernel_cudaERNS_18TensorIteratorBaseEENKUlvE_clEvENKUlvE1_clEvEUlS4_S4_E_EESt5arrayIPcLm2EELi4E23TrivialOffsetCalculatorILi1EjESF_NS0_6memory15LoadWithoutCastENSG_16StoreWithoutCastEEEviT_T0_T2_T3_T4_T5_ --------------------------
	.section	.nv.info._ZN2at6native27unrolled_elementwise_kernelINS0_13AUnaryFunctorIN3c108BFloat16ES4_S4_ZZZNS0_20copysign_kernel_cudaERNS_18TensorIteratorBaseEENKUlvE_clEvENKUlvE1_clEvEUlS4_S4_E_EESt5arrayIPcLm2EELi4E23TrivialOffsetCalculatorILi1EjESF_NS0_6memory15LoadWithoutCastENSG_16StoreWithoutCastEEEviT_T0_T2_T3_T4_T5_,"",@"SHT_CUDA_INFO"
	.sectionflags	@""
	.align	4


	//----- nvinfo : EIATTR_CUDA_API_VERSION
	.align		4
        /*0000*/ 	.byte	0x04, 0x37
        /*0002*/ 	.short	(.L_1253 - .L_1252)
.L_1252:
        /*0004*/ 	.word	0x00000082


	//----- nvinfo : EIATTR_SW2861232_WAR
	.align		4
.L_1253:
        /*0008*/ 	.byte	0x01, 0x35
	.zero		2


	//----- nvinfo : EIATTR_PARAM_CBANK
	.align		4
        /*000c*/ 	.byte	0x04, 0x0a
        /*000e*/ 	.short	(.L_1255 - .L_1254)
	.align		4
.L_1254:
        /*0010*/ 	.word	index@(.nv.constant0._ZN2at6native27unrolled_elementwise_kernelINS0_13AUnaryFunctorIN3c108BFloat16ES4_S4_ZZZNS0_20copysign_kernel_cudaERNS_18TensorIteratorBaseEENKUlvE_clEvENKUlvE1_clEvEUlS4_S4_E_EESt5arrayIPcLm2EELi4E23TrivialOffsetCalculatorILi1EjESF_NS0_6memory15LoadWithoutCastENSG_16StoreWithoutCastEEEviT_T0_T2_T3_T4_T5_)
        /*0014*/ 	.short	0x0160
        /*0016*/ 	.short	0x001c


	//----- nvinfo : EIATTR_CBANK_PARAM_SIZE
	.align		4
.L_1255:
        /*0018*/ 	.byte	0x03, 0x19
        /*001a*/ 	.short	0x001c


	//----- nvinfo : EIATTR_KPARAM_INFO
	.align		4
        /*001c*/ 	.byte	0x04, 0x17
        /*001e*/ 	.short	(.L_1257 - .L_1256)
.L_1256:
        /*0020*/ 	.word	0x00000000
        /*0024*/ 	.short	0x0006
        /*0026*/ 	.short	0x001b
        /*0028*/ 	.byte	0x00, 0xf0, 0x05, 0x00


	//----- nvinfo : EIATTR_KPARAM_INFO
	.align		4
.L_1257:
        /*002c*/ 	.byte	0x04, 0x17
        /*002e*/ 	.short	(.L_1259 - .L_1258)
.L_1258:
        /*0030*/ 	.word	0x00000000
        /*0034*/ 	.short	0x0005
        /*0036*/ 	.short	0x001a
        /*0038*/ 	.byte	0x00, 0xf0, 0x05, 0x00


	//----- nvinfo : EIATTR_KPARAM_INFO
	.align		4
.L_1259:
        /*003c*/ 	.byte	0x04, 0x17
        /*003e*/ 	.short	(.L_1261 - .L_1260)
.L_1260:
        /*0040*/ 	.word	0x00000000
        /*0044*/ 	.short	0x0004
        /*0046*/ 	.short	0x0019
        /*0048*/ 	.byte	0x00, 0xf0, 0x05, 0x00


	//----- nvinfo : EIATTR_KPARAM_INFO
	.align		4
.L_1261:
        /*004c*/ 	.byte	0x04, 0x17
        /*004e*/ 	.short	(.L_1263 - .L_1262)
.L_1262:
        /*0050*/ 	.word	0x00000000
        /*0054*/ 	.short	0x0003
        /*0056*/ 	.short	0x0018
        /*0058*/ 	.byte	0x00, 0xf0, 0x05, 0x00


	//----- nvinfo : EIATTR_KPARAM_INFO
	.align		4
.L_1263:
        /*005c*/ 	.byte	0x04, 0x17
        /*005e*/ 	.short	(.L_1265 - .L_1264)
.L_1264:
        /*0060*/ 	.word	0x00000000
        /*0064*/ 	.short	0x0002
        /*0066*/ 	.short	0x0008
        /*0068*/ 	.byte	0x00, 0xf0, 0x41, 0x00


	//----- nvinfo : EIATTR_KPARAM_INFO
	.align		4
.L_1265:
        /*006c*/ 	.byte	0x04, 0x17
        /*006e*/ 	.short	(.L_1267 - .L_1266)
.L_1266:
        /*0070*/ 	.word	0x00000000
        /*0074*/ 	.short	0x0001
        /*0076*/ 	.short	0x0004
        /*0078*/ 	.byte	0x00, 0xf0, 0x11, 0x00


	//----- nvinfo : EIATTR_KPARAM_INFO
	.align		4
.L_1267:
        /*007c*/ 	.byte	0x04, 0x17
        /*007e*/ 	.short	(.L_1269 - .L_1268)
.L_1268:
        /*0080*/ 	.word	0x00000000
        /*0084*/ 	.short	0x0000
        /*0086*/ 	.short	0x0000
        /*0088*/ 	.byte	0x00, 0xf0, 0x11, 0x00


	//----- nvinfo : EIATTR_MAXREG_COUNT
	.align		4
.L_1269:
        /*008c*/ 	.byte	0x03, 0x1b
        /*008e*/ 	.short	0x00ff


	//----- nvinfo : EIATTR_MERCURY_ISA_VERSION
	.align		4
        /*0090*/ 	.byte	0x03, 0x5f
        /*0092*/ 	.short	0x0000


	//----- nvinfo : EIATTR_EXIT_INSTR_OFFSETS
	.align		4
        /*0094*/ 	.byte	0x04, 0x1c
        /*0096*/ 	.short	(.L_1271 - .L_1270)


	//   ....[0]....
.L_1270:
        /*0098*/ 	.word	0x00000510


	//   ....[1]....
        /*009c*/ 	.word	0x00000570


	//----- nvinfo : EIATTR_MAX_THREADS
	.align		4
.L_1271:
        /*00a0*/ 	.byte	0x04, 0x05
        /*00a2*/ 	.short	(.L_1273 - .L_1272)
.L_1272:
        /*00a4*/ 	.word	0x00000080
        /*00a8*/ 	.word	0x00000001
        /*00ac*/ 	.word	0x00000001


	//----- nvinfo : EIATTR_CRS_STACK_SIZE
	.align		4
.L_1273:
        /*00b0*/ 	.byte	0x04, 0x1e
        /*00b2*/ 	.short	(.L_1275 - .L_1274)
.L_1274:
        /*00b4*/ 	.word	0x00000000
.L_1275:


//--------------------- .nv.info._ZN2at6native29vectorized_elementwise_kernelILi2ENS0_13AUnaryFunctorIN3c108BFloat16ES4_S4_ZZZNS0_20copysign_kernel_cudaERNS_18TensorIteratorBaseEENKUlvE_clEvENKUlvE1_clEvEUlS4_S4_E_EESt5arrayIPcLm2EEEEviT0_T1_ --------------------------
	.section	.nv.info._ZN2at6native29vectorized_elementwise_kernelILi2ENS0_13AUnaryFunctorIN3c108BFloat16ES4_S4_ZZZNS0_20copysign_kernel_cudaERNS_18TensorIteratorBaseEENKUlvE_clEvENKUlvE1_clEvEUlS4_S4_E_EESt5arrayIPcLm2EEEEviT0_T1_,"",@"SHT_CUDA_INFO"
	.sectionflags	@""
	.align	4


	//----- nvinfo : EIATTR_CUDA_API_VERSION
	.align		4
        /*0000*/ 	.byte	0x04, 0x37
        /*0002*/ 	.short	(.L_1277 - .L_1276)
.L_1276:
        /*0004*/ 	.word	0x00000082


	//----- nvinfo : EIATTR_SW2861232_WAR
	.align		4
.L_1277:
        /*0008*/ 	.byte	0x01, 0x35
	.zero		2


	//----- nvinfo : EIATTR_PARAM_CBANK
	.align		4
        /*000c*/ 	.byte	0x04, 0x0a
        /*000e*/ 	.short	(.L_1279 - .L_1278)
	.align		4
.L_1278:
        /*0010*/ 	.word	index@(.nv.constant0._ZN2at6native29vectorized_elementwise_kernelILi2ENS0_13AUnaryFunctorIN3c108BFloat16ES4_S4_ZZZNS0_20copysign_kernel_cudaERNS_18TensorIteratorBaseEENKUlvE_clEvENKUlvE1_clEvEUlS4_S4_E_EESt5arrayIPcLm2EEEEviT0_T1_)
        /*0014*/ 	.short	0x0160
        /*0016*/ 	.short	0x0018


	//----- nvinfo : EIATTR_CBANK_PARAM_SIZE
	.align		4
.L_1279:
        /*0018*/ 	.byte	0x03, 0x19
        /*001a*/ 	.short	0x0018


	//----- nvinfo : EIATTR_KPARAM_INFO
	.align		4
        /*001c*/ 	.byte	0x04, 0x17
        /*001e*/ 	.short	(.L_1281 - .L_1280)
.L_1280:
        /*0020*/ 	.word	0x00000000
        /*0024*/ 	.short	0x0002
        /*0026*/ 	.short	0x0008
        /*0028*/ 	.byte	0x00, 0xf0, 0x41, 0x00


	//----- nvinfo : EIATTR_KPARAM_INFO
	.align		4
.L_1281:
        /*002c*/ 	.byte	0x04, 0x17
        /*002e*/ 	.short	(.L_1283 - .L_1282)
.L_1282:
        /*0030*/ 	.word	0x00000000
        /*0034*/ 	.short	0x0001
        /*0036*/ 	.short	0x0004
        /*0038*/ 	.byte	0x00, 0xf0, 0x11, 0x00


	//----- nvinfo : EIATTR_KPARAM_INFO
	.align		4
.L_1283:
        /*003c*/ 	.byte	0x04, 0x17
        /*003e*/ 	.short	(.L_1285 - .L_1284)
.L_1284:
        /*0040*/ 	.word	0x00000000
        /*0044*/ 	.short	0x0000
        /*0046*/ 	.short	0x0000
        /*0048*/ 	.byte	0x00, 0xf0, 0x11, 0x00


	//----- nvinfo : EIATTR_MAXREG_COUNT
	.align		4
.L_1285:
        /*004c*/ 	.byte	0x03, 0x1b
        /*004e*/ 	.short	0x00ff


	//----- nvinfo : EIATTR_MERCURY_ISA_VERSION
	.align		4
        /*0050*/ 	.byte	0x03, 0x5f
        /*0052*/ 	.short	0x0000


	//----- nvinfo : EIATTR_EXIT_INSTR_OFFSETS
	.align		4
        /*0054*/ 	.byte	0x04, 0x1c
        /*0056*/ 	.short	(.L_1287 - .L_1286)


	//   ....[0]....
.L_1286:
        /*0058*/ 	.word	0x000002c0


	//   ....[1]....
        /*005c*/ 	.word	0x00000d30


	//   ....[2]....
        /*0060*/ 	.word	0x00000d90


	//----- nvinfo : EIATTR_MAX_THREADS
	.align		4
.L_1287:
        /*0064*/ 	.byte	0x04, 0x05
        /*0066*/ 	.short	(.L_1289 - .L_1288)
.L_1288:
        /*0068*/ 	.word	0x00000080
        /*006c*/ 	.word	0x00000001
        /*0070*/ 	.word	0x00000001


	//----- nvinfo : EIATTR_CRS_STACK_SIZE
	.align		4
.L_1289:
        /*0074*/ 	.byte	0x04, 0x1e
        /*0076*/ 	.short	(.L_1291 - .L_1290)
.L_1290:
        /*0078*/ 	.word	0x00000000
.L_1291:


//--------------------- .nv.info._ZN2at6native29vectorized_elementwise_kernelILi4ENS0_13AUnaryFunctorIN3c108BFloat16ES4_S4_ZZZNS0_20copysign_kernel_cudaERNS_18TensorIteratorBaseEENKUlvE_clEvENKUlvE1_clEvEUlS4_S4_E_EESt5arrayIPcLm2EEEEviT0_T1_ --------------------------
	.section	.nv.info._ZN2at6native29vectorized_elementwise_kernelILi4ENS0_13AUnaryFunctorIN3c108BFloat16ES4_S4_ZZZNS0_20copysign_kernel_cudaERNS_18TensorIteratorBaseEENKUlvE_clEvENKUlvE1_clEvEUlS4_S4_E_EESt5arrayIPcLm2EEEEviT0_T1_,"",@"SHT_CUDA_INFO"
	.sectionflags	@""
	.align	4


	//----- nvinfo : EIATTR_CUDA_API_VERSION
	.align		4
        /*0000*/ 	.byte	0x04, 0x37
        /*0002*/ 	.short	(.L_1293 - .L_1292)
.L_1292:
        /*0004*/ 	.word	0x00000082


	//----- nvinfo : EIATTR_SW2861232_WAR
	.align		4
.L_1293:
        /*0008*/ 	.byte	0x01, 0x35
	.zero		2


	//----- nvinfo : EIATTR_PARAM_CBANK
	.align		4
        /*000c*/ 	.byte	0x04, 0x0a
        /*000e*/ 	.short	(.L_1295 - .L_1294)
	.align		4
.L_1294:
        /*0010*/ 	.word	index@(.nv.constant0._ZN2at6native29vectorized_elementwise_kernelILi4ENS0_13AUnaryFunctorIN3c108BFloat16ES4_S4_ZZZNS0_20copysign_kernel_cudaERNS_18TensorIteratorBaseEENKUlvE_clEvENKUlvE1_clEvEUlS4_S4_E_EESt5arrayIPcLm2EEEEviT0_T1_)
        /*0014*/ 	.short	0x0160
        /*0016*/ 	.short	0x0018


	//----- nvinfo : EIATTR_CBANK_PARAM_SIZE
	.align		4
.L_1295:
        /*0018*/ 	.byte	0x03, 0x19
        /*001a*/ 	.short	0x0018


	//----- nvinfo : EIATTR_KPARAM_INFO
	.align		4
        /*001c*/ 	.byte	0x04, 0x17
        /*001e*/ 	.short	(.L_1297 - .L_1296)
.L_1296:
        /*0020*/ 	.word	0x00000000
        /*0024*/ 	.short	0x0002
        /*0026*/ 	.short	0x0008
        /*0028*/ 	.byte	0x00, 0xf0, 0x41, 0x00


	//----- nvinfo : EIATTR_KPARAM_INFO
	.align		4
.L_1297:
        /*002c*/ 	.byte	0x04, 0x17
        /*002e*/ 	.short	(.L_1299 - .L_1298)
.L_1298:
        /*0030*/ 	.word	0x00000000
        /*0034*/ 	.short	0x0001
        /*0036*/ 	.short	0x0004
        /*0038*/ 	.byte	0x00, 0xf0, 0x11, 0x00


	//----- nvinfo : EIATTR_KPARAM_INFO
	.align		4
.L_1299:
        /*003c*/ 	.byte	0x04, 0x17
        /*003e*/ 	.short	(.L_1301 - .L_1300)
.L_1300:
        /*0040*/ 	.word	0x00000000
        /*0044*/ 	.short	0x0000
        /*0046*/ 	.short	0x0000
        /*0048*/ 	.byte	0x00, 0xf0, 0x11, 0x00


	//----- nvinfo : EIATTR_MAXREG_COUNT
	.align		4
.L_1301:
        /*004c*/ 	.byte	0x03, 0x1b
        /*004e*/ 	.short	0x00ff


	//----- nvinfo : EIATTR_MERCURY_ISA_VERSION
	.align		4
        /*0050*/ 	.byte	0x03, 0x5f
        /*0052*/ 	.short	0x0000


	//----- nvinfo : EIATTR_EXIT_INSTR_OFFSETS
	.align		4
        /*0054*/ 	.byte	0x04, 0x1c
        /*0056*/ 	.short	(.L_1303 - .L_1302)


	//   ....[0]....
.L_1302:
        /*0058*/ 	.word	0x00000280


	//   ....[1]....
        /*005c*/ 	.word	0x00000cf0


	//   ....[2]....
        /*0060*/ 	.word	0x00000d50


	//----- nvinfo : EIATTR_MAX_THREADS
	.align		4
.L_1303:
        /*0064*/ 	.byte	0x04, 0x05
        /*0066*/ 	.short	(.L_1305 - .L_1304)
.L_1304:
        /*0068*/ 	.word	0x00000080
        /*006c*/ 	.word	0x00000001
        /*0070*/ 	.word	0x00000001


	//----- nvinfo : EIATTR_CRS_STACK_SIZE
	.align		4
.L_1305:
        /*0074*/ 	.byte	0x04, 0x1e
        /*0076*/ 	.short	(.L_1307 - .L_1306)
.L_1306:
        /*0078*/ 	.word	0x00000000
.L_1307:


//--------------------- .nv.info._ZN2at6native29vectorized_elementwise_kernelILi8ENS0_13AUnaryFunctorIN3c108BFloat16ES4_S4_ZZZNS0_20copysign_kernel_cudaERNS_18TensorIteratorBaseEENKUlvE_clEvENKUlvE1_clEvEUlS4_S4_E_EESt5arrayIPcLm2EEEEviT0_T1_ --------------------------
	.section	.nv.info._ZN2at6native29vectorized_elementwise_kernelILi8ENS0_13AUnaryFunctorIN3c108BFloat16ES4_S4_ZZZNS0_20copysign_kernel_cudaERNS_18TensorIteratorBaseEENKUlvE_clEvENKUlvE1_clEvEUlS4_S4_E_EESt5arrayIPcLm2EEEEviT0_T1_,"",@"SHT_CUDA_INFO"
	.sectionflags	@""
	.align	4


	//----- nvinfo : EIATTR_CUDA_API_VERSION
	.align		4
        /*0000*/ 	.byte	0x04, 0x37
        /*0002*/ 	.short	(.L_1309 - .L_1308)
.L_1308:
        /*0004*/ 	.word	0x00000082


	//----- nvinfo : EIATTR_SW2861232_WAR
	.align		4
.L_1309:
        /*0008*/ 	.byte	0x01, 0x35
	.zero		2


	//----- nvinfo : EIATTR_PARAM_CBANK
	.align		4
        /*000c*/ 	.byte	0x04, 0x0a
        /*000e*/ 	.short	(.L_1311 - .L_1310)
	.align		4
.L_1310:
        /*0010*/ 	.word	index@(.nv.constant0._ZN2at6native29vectorized_elementwise_kernelILi8ENS0_13AUnaryFunctorIN3c108BFloat16ES4_S4_ZZZNS0_20copysign_kernel_cudaERNS_18TensorIteratorBaseEENKUlvE_clEvENKUlvE1_clEvEUlS4_S4_E_EESt5arrayIPcLm2EEEEviT0_T1_)
        /*0014*/ 	.short	0x0160
        /*0016*/ 	.short	0x0018


	//----- nvinfo : EIATTR_CBANK_PARAM_SIZE
	.align		4
.L_1311:
        /*0018*/ 	.byte	0x03, 0x19
        /*001a*/ 	.short	0x0018


	//----- nvinfo : EIATTR_KPARAM_INFO
	.align		4
        /*001c*/ 	.byte	0x04, 0x17
        /*001e*/ 	.short	(.L_1313 - .L_1312)
.L_1312:
        /*0020*/ 	.word	0x00000000
        /*0024*/ 	.short	0x0002
        /*0026*/ 	.short	0x0008
        /*0028*/ 	.byte	0x00, 0xf0, 0x41, 0x00


	//----- nvinfo : EIATTR_KPARAM_INFO
	.align		4
.L_1313:
        /*002c*/ 	.byte	0x04, 0x17
        /*002e*/ 	.short	(.L_1315 - .L_1314)
.L_1314:
        /*0030*/ 	.word	0x00000000
        /*0034*/ 	.short	0x0001
        /*0036*/ 	.short	0x0004
        /*0038*/ 	.byte	0x00, 0xf0, 0x11, 0x00


	//----- nvinfo : EIATTR_KPARAM_INFO
	.align		4
.L_1315:
        /*003c*/ 	.byte	0x04, 0x17
        /*003e*/ 	.short	(.L_1317 - .L_1316)
.L_1316:
        /*0040*/ 	.word	0x00000000
        /*0044*/ 	.short	0x0000
        /*0046*/ 	.short	0x0000
        /*0048*/ 	.byte	0x00, 0xf0, 0x11, 0x00


	//----- nvinfo : EIATTR_MAXREG_COUNT
	.align		4
.L_1317:
        /*004c*/ 	.byte	0x03, 0x1b
        /*004e*/ 	.short	0x00ff


	//----- nvinfo : EIATTR_MERCURY_ISA_VERSION
	.align		4
        /*0050*/ 	.byte	0x03, 0x5f
        /*0052*/ 	.short	0x0000


	//----- nvinfo : EIATTR_EXIT_INSTR_OFFSETS
	.align		4
        /*0054*/ 	.byte	0x04, 0x1c
        /*0056*/ 	.short	(.L_1319 - .L_1318)


	//   ....[0]....
.L_1318:
        /*0058*/ 	.word	0x00000010


	//----- nvinfo : EIATTR_MAX_THREADS
	.align		4
.L_1319:
        /*005c*/ 	.byte	0x04, 0x05
        /*005e*/ 	.short	(.L_1321 - .L_1320)
.L_1320:
        /*0060*/ 	.word	0x00000080
        /*0064*/ 	.word	0x00000001
        /*0068*/ 	.word	0x00000001
.L_1321:


//--------------------- .nv.info._ZN2at6native18elementwise_kernelILi128ELi4EZNS0_15gpu_kernel_implINS0_13BinaryFunctorIfffZZZNS0_20copysign_kernel_cudaERNS_18TensorIteratorBaseEENKUlvE_clEvENKUlvE0_clEvEUlffE_EEEEvS5_RKT_EUliE_EEviT1_ --------------------------
	.section	.nv.info._ZN2at6native18elementwise_kernelILi128ELi4EZNS0_15gpu_kernel_implINS0_13BinaryFunctorIfffZZZNS0_20copysign_kernel_cudaERNS_18TensorIteratorBaseEENKUlvE_clEvENKUlvE0_clEvEUlffE_EEEEvS5_RKT_EUliE_EEviT1_,"",@"SHT_CUDA_INFO"
	.sectionflags	@""
	.align	4


	//----- nvinfo : EIATTR_CUDA_API_VERSION
	.align		4
        /*0000*/ 	.byte	0x04, 0x37
        /*0002*/ 	.short	(.L_1323 - .L_1322)
.L_1322:
        /*0004*/ 	.word	0x00000082


	//----- nvinfo : EIATTR_SW2861232_WAR
	.align		4
.L_1323:
        /*0008*/ 	.byte	0x01, 0x35
	.zero		2


	//----- nvinfo : EIATTR_PARAM_CBANK
	.align		4
        /*000c*/ 	.byte	0x04, 0x0a
        /*000e*/ 	.short	(.L_1325 - .L_1324)
	.align		4
.L_1324:
        /*0010*/ 	.word	index@(.nv.constant0._ZN2at6native18elementwise_kernelILi128ELi4EZNS0_15gpu_kernel_implINS0_13BinaryFunctorIfffZZZNS0_20copysign_kernel_cudaERNS_18TensorIteratorBaseEENKUlvE_clEvENKUlvE0_clEvEUlffE_EEEEvS5_RKT_EUliE_EEviT1_)
        /*0014*/ 	.short	0x0160
        /*0016*/ 	.short	0x0290


	//----- nvinfo : EIATTR_CBANK_PARAM_SIZE
	.align		4
.L_1325:
        /*0018*/ 	.byte	0x03, 0x19
        /*001a*/ 	.short	0x0290


	//----- nvinfo : EIATTR_KPARAM_INFO
	.align		4
        /*001c*/ 	.byte	0x04, 0x17
        /*001e*/ 	.short	(.L_1327 - .L_1326)
.L_1326:
        /*0020*/ 	.word	0x00000000
        /*0024*/ 	.short	0x0001
        /*0026*/ 	.short	0x0008
        /*0028*/ 	.byte	0x00, 0xf0, 0x21, 0x0a


	//----- nvinfo : EIATTR_KPARAM_INFO
	.align		4
.L_1327:
        /*002c*/ 	.byte	0x04, 0x17
        /*002e*/ 	.short	(.L_1329 - .L_1328)
.L_1328:
        /*0030*/ 	.word	0x00000000
        /*0034*/ 	.short	0x0000
        /*0036*/ 	.short	0x0000
        /*0038*/ 	.byte	0x00, 0xf0, 0x11, 0x00


	//----- nvinfo : EIATTR_MAXREG_COUNT
	.align		4
.L_1329:
        /*003c*/ 	.byte	0x03, 0x1b
        /*003e*/ 	.short	0x0080


	//----- nvinfo : EIATTR_EXTERNS
	.align		4
        /*0040*/ 	.byte	0x04, 0x0f
        /*0042*/ 	.short	(.L_1331 - .L_1330)


	//   ....[0]....
	.align		4
.L_1330:
        /*0044*/ 	.word	index@(__assertfail)


	//----- nvinfo : EIATTR_MERCURY_ISA_VERSION
	.align		4
.L_1331:
        /*0048*/ 	.byte	0x03, 0x5f
        /*004a*/ 	.short	0x0000


	//----- nvinfo : EIATTR_SYSCALL_OFFSETS
	.align		4
        /*004c*/ 	.byte	0x04, 0x46
        /*004e*/ 	.short	(.L_1333 - .L_1332)


	//   ....[0]....
.L_1332:
        /*0050*/ 	.word	0x00001e00


	//   ....[1]....
        /*0054*/ 	.word	0x00002c00


	//   ....[2]....
        /*0058*/ 	.word	0x00003a90


	//   ....[3]....
        /*005c*/ 	.word	0x000058e0


	//   ....[4]....
        /*0060*/ 	.word	0x000066e0


	//   ....[5]....
        /*0064*/ 	.word	0x00007570


	//   ....[6]....
        /*0068*/ 	.word	0x00009390


	//   ....[7]....
        /*006c*/ 	.word	0x0000a190


	//   ....[8]....
        /*0070*/ 	.word	0x0000b020


	//   ....[9]....
        /*0074*/ 	.word	0x0000ce50


	//   ....[10]....
        /*0078*/ 	.word	0x0000dc50


	//   ....[11]....
        /*007c*/ 	.word	0x0000eae0


	//----- nvinfo : EIATTR_EXIT_INSTR_OFFSETS
	.align		4
.L_1333:
        /*0080*/ 	.byte	0x04, 0x1c
        /*0082*/ 	.short	(.L_1335 - .L_1334)


	//   ....[0]....
.L_1334:
        /*0084*/ 	.word	0x0000b0c0


	//   ....[1]....
        /*0088*/ 	.word	0x0000ddd0


	//   ....[2]....
        /*008c*/ 	.word	0x0000de10


	//   ....[3]....
        /*0090*/ 	.word	0x0000dea0


	//   ....[4]....
        /*0094*/ 	.word	0x0000ded0


	//   ....[5]....
        /*0098*/ 	.word	0x0000df00


	//   ....[6]....
        /*009c*/ 	.word	0x0000df80


	//   ....[7]....
        /*00a0*/ 	.word	0x0000dfb0


	//   ....[8]....
        /*00a4*/ 	.word	0x0000e040


	//   ....[9]....
        /*00a8*/ 	.word	0x0000e080


	//   ....[10]....
        /*00ac*/ 	.word	0x0000e0c0


	//   ....[11]....
        /*00b0*/ 	.word	0x0000e180


	//   ....[12]....
        /*00b4*/ 	.word	0x0000e1d0


	//   ....[13]....
        /*00b8*/ 	.word	0x0000e350


	//   ....[14]....
        /*00bc*/ 	.word	0x0000e4a0


	//   ....[15]....
        /*00c0*/ 	.word	0x0000e4d0


	//   ....[16]....
        /*00c4*/ 	.word	0x0000e580


	//   ....[17]....
        /*00c8*/ 	.word	0x0000e6f0


	//   ....[18]....
        /*00cc*/ 	.word	0x0000e860


	//   ....[19]....
        /*00d0*/ 	.word	0x0000e9b0


	//   ....[20]....
        /*00d4*/ 	.word	0x0000eaf0


	//   ....[21]....
        /*00d8*/ 	.word	0x0000eb20


	//   ....[22]....
        /*00dc*/ 	.word	0x0000eb50


	//----- nvinfo : EIATTR_MAX_THREADS
	.align		4
.L_1335:
        /*00e0*/ 	.byte	0x04, 0x05
        /*00e2*/ 	.short	(.L_1337 - .L_1336)
.L_1336:
        /*00e4*/ 	.word	0x00000080
        /*00e8*/ 	.word	0x00000001
        /*00ec*/ 	.word	0x00000001


	//----- nvinfo : EIATTR_CRS_STACK_SIZE
	.align		4
.L_1337:
        /*00f0*/ 	.byte	0x04, 0x1e
        /*00f2*/ 	.short	(.L_1339 - .L_1338)
.L_1338:
        /*00f4*/ 	.word	0x00000000
.L_1339:


//--------------------- .nv.info._ZN2at6native27unrolled_elementwise_kernelINS0_13BinaryFunctorIfffZZZNS0_20copysign_kernel_cudaERNS_18TensorIteratorBaseEENKUlvE_clEvENKUlvE0_clEvEUlffE_EESt5arrayIPcLm3EELi4E23TrivialOffsetCalculatorILi2EjESC_ILi1EjENS0_6memory12LoadWithCastILi2EEENSF_13StoreWithCastILi1EEEEEviT_T0_T2_T3_T4_T5_ --------------------------
	.section	.nv.info._ZN2at6native27unrolled_elementwise_kernelINS0_13BinaryFunctorIfffZZZNS0_20copysign_kernel_cudaERNS_18TensorIteratorBaseEENKUlvE_clEvENKUlvE0_clEvEUlffE_EESt5arrayIPcLm3EELi4E23TrivialOffsetCalculatorILi2EjESC_ILi1EjENS0_6memory12LoadWithCastILi2EEENSF_13StoreWithCastILi1EEEEEviT_T0_T2_T3_T4_T5_,"",@"SHT_CUDA_INFO"
	.sectionflags	@""
	.align	4


	//----- nvinfo : EIATTR_CUDA_API_VERSION
	.align		4
        /*0000*/ 	.byte	0x04, 0x37
        /*0002*/ 	.short	(.L_1341 - .L_1340)
.L_1340:
        /*0004*/ 	.word	0x00000082


	//----- nvinfo : EIATTR_SW2861232_WAR
	.align		4
.L_1341:
        /*0008*/ 	.byte	0x01, 0x35
	.zero		2


	//----- nvinfo : EIATTR_PARAM_CBANK
	.align		4
        /*000c*/ 	.byte	0x04, 0x0a
        /*000e*/ 	.short	(.L_1343 - .L_1342)
	.align		4
.L_1342:
        /*0010*/ 	.word	index@(.nv.constant0._ZN2at6native27unrolled_elementwise_kernelINS0_13BinaryFunctorIfffZZZNS0_20copysign_kernel_cudaERNS_18TensorIteratorBaseEENKUlvE_clEvENKUlvE0_clEvEUlffE_EESt5arrayIPcLm3EELi4E23TrivialOffsetCalculatorILi2EjESC_ILi1EjENS0_6memory12LoadWithCastILi2EEENSF_13StoreWithCastILi1EEEEEviT_T0_T2_T3_T4_T5_)
        /*0014*/ 	.short	0x0160
        /*0016*/ 	.short	0x0038


	//----- nvinfo : EIATTR_CBANK_PARAM_SIZE
	.align		4
.L_1343:
        /*0018*/ 	.byte	0x03, 0x19
        /*001a*/ 	.short	0x0038


	//----- nvinfo : EIATTR_KPARAM_INFO
	.align		4
        /*001c*/ 	.byte	0x04, 0x17
        /*001e*/ 	.short	(.L_1345 - .L_1344)
.L_1344:
        /*0020*/ 	.word	0x00000000
        /*0024*/ 	.short	0x0006
        /*0026*/ 	.short	0x0030
        /*0028*/ 	.byte	0x00, 0xf0, 0x21, 0x00


	//----- nvinfo : EIATTR_KPARAM_INFO
	.align		4
.L_1345:
        /*002c*/ 	.byte	0x04, 0x17
        /*002e*/ 	.short	(.L_1347 - .L_1346)
.L_1346:
        /*0030*/ 	.word	0x00000000
        /*0034*/ 	.short	0x0005
        /*0036*/ 	.short	0x0024
        /*0038*/ 	.byte	0x00, 0xf0, 0x31, 0x00


	//----- nvinfo : EIATTR_KPARAM_INFO
	.align		4
.L_1347:
        /*003c*/ 	.byte	0x04, 0x17
        /*003e*/ 	.short	(.L_1349 - .L_1348)
.L_1348:
        /*0040*/ 	.word	0x00000000
        /*0044*/ 	.short	0x0004
        /*0046*/ 	.short	0x0021
        /*0048*/ 	.byte	0x00, 0xf0, 0x05, 0x00


	//----- nvinfo : EIATTR_KPARAM_INFO
	.align		4
.L_1349:
        /*004c*/ 	.byte	0x04, 0x17
        /*004e*/ 	.short	(.L_1351 - .L_1350)
.L_1350:
        /*0050*/ 	.word	0x00000000
        /*0054*/ 	.short	0x0003
        /*0056*/ 	.short	0x0020
        /*0058*/ 	.byte	0x00, 0xf0, 0x05, 0x00


	//----- nvinfo : EIATTR_KPARAM_INFO
	.align		4
.L_1351:
        /*005c*/ 	.byte	0x04, 0x17
        /*005e*/ 	.short	(.L_1353 - .L_1352)
.L_1352:
        /*0060*/ 	.word	0x00000000
        /*0064*/ 	.short	0x0002
        /*0066*/ 	.short	0x0008
        /*0068*/ 	.byte	0x00, 0xf0, 0x61, 0x00


	//----- nvinfo : EIATTR_KPARAM_INFO
	.align		4
.L_1353:
        /*006c*/ 	.byte	0x04, 0x17
        /*006e*/ 	.short	(.L_1355 - .L_1354)
.L_1354:
        /*0070*/ 	.word	0x00000000
        /*0074*/ 	.short	0x0001
        /*0076*/ 	.short	0x0004
        /*0078*/ 	.byte	0x00, 0xf0, 0x05, 0x00


	//----- nvinfo : EIATTR_KPARAM_INFO
	.align		4
.L_1355:
        /*007c*/ 	.byte	0x04, 0x17
        /*007e*/ 	.short	(.L_1357 - .L_1356)
.L_1356:
        /*0080*/ 	.word	0x00000000
        /*0084*/ 	.short	0x0000
        /*0086*/ 	.short	0x0000
        /*0088*/ 	.byte	0x00, 0xf0, 0x11, 0x00


	//----- nvinfo : EIATTR_MAXREG_COUNT
	.align		4
.L_1357:
        /*008c*/ 	.byte	0x03, 0x1b
        /*008e*/ 	.short	0x00ff


	//----- nvinfo : EIATTR_EXTERNS
	.align		4
        /*0090*/ 	.byte	0x04, 0x0f
        /*0092*/ 	.short	(.L_1359 - .L_1358)


	//   ....[0]....
	.align		4
.L_1358:
        /*0094*/ 	.word	index@(__assertfail)


	//----- nvinfo : EIATTR_MERCURY_ISA_VERSION
	.align		4
.L_1359:
        /*0098*/ 	.byte	0x03, 0x5f
        /*009a*/ 	.short	0x0000


	//----- nvinfo : EIATTR_SYSCALL_OFFSETS
	.align		4
        /*009c*/ 	.byte	0x04, 0x46
        /*009e*/ 	.short	(.L_1361 - .L_1360)


	//   ....[0]....
.L_1360:
        /*00a0*/ 	.word	0x00000e60


	//   ....[1]....
        /*00a4*/ 	.word	0x00001c60


	//   ....[2]....
        /*00a8*/ 	.word	0x00002ae0


	//   ....[3]....
        /*00ac*/ 	.word	0x000038e0


	//   ....[4]....
        /*00b0*/ 	.word	0x00004760


	//   ....[5]....
        /*00b4*/ 	.word	0x00005560


	//   ....[6]....
        /*00b8*/ 	.word	0x000063d0


	//   ....[7]....
        /*00bc*/ 	.word	0x000071a0


	//   ....[8]....
        /*00c0*/ 	.word	0x000080f0


	//   ....[9]....
        /*00c4*/ 	.word	0x00008fd0


	//   ....[10]....
        /*00c8*/ 	.word	0x00009ea0


	//   ....[11]....
        /*00cc*/ 	.word	0x0000ad70


	//----- nvinfo : EIATTR_EXIT_INSTR_OFFSETS
	.align		4
.L_1361:
        /*00d0*/ 	.byte	0x04, 0x1c
        /*00d2*/ 	.short	(.L_1363 - .L_1362)


	//   ....[0]....
.L_1362:
        /*00d4*/ 	.word	0x00009f40


	//   ....[1]....
        /*00d8*/ 	.word	0x0000a060


	//   ....[2]....
        /*00dc*/ 	.word	0x0000a0a0


	//   ....[3]....
        /*00e0*/ 	.word	0x0000a130


	//   ....[4]....
        /*00e4*/ 	.word	0x0000a160


	//   ....[5]....
        /*00e8*/ 	.word	0x0000a190


	//   ....[6]....
        /*00ec*/ 	.word	0x0000a210


	//   ....[7]....
        /*00f0*/ 	.word	0x0000a240


	//   ....[8]....
        /*00f4*/ 	.word	0x0000a2d0


	//   ....[9]....
        /*00f8*/ 	.word	0x0000a310


	//   ....[10]....
        /*00fc*/ 	.word	0x0000a350


	//   ....[11]....
        /*0100*/ 	.word	0x0000a410


	//   ....[12]....
        /*0104*/ 	.word	0x0000a460


	//   ....[13]....
        /*0108*/ 	.word	0x0000a5e0


	//   ....[14]....
        /*010c*/ 	.word	0x0000a730


	//   ....[15]....
        /*0110*/ 	.word	0x0000a760


	//   ....[16]....
        /*0114*/ 	.word	0x0000a810


	//   ....[17]....
        /*0118*/ 	.word	0x0000a980


	//   ....[18]....
        /*011c*/ 	.word	0x0000aaf0


	//   ....[19]....
        /*0120*/ 	.word	0x0000ac40


	//   ....[20]....
        /*0124*/ 	.word	0x0000ad80


	//   ....[21]....
        /*0128*/ 	.word	0x0000adb0


	//   ....[22]....
        /*012c*/ 	.word	0x0000ade0


	//----- nvinfo : EIATTR_MAX_THREADS
	.align		4
.L_1363:
        /*0130*/ 	.byte	0x04, 0x05
        /*0132*/ 	.short	(.L_1365 - .L_1364)
.L_1364:
        /*0134*/ 	.word	0x00000080
        /*0138*/ 	.word	0x00000001
        /*013c*/ 	.word	0x00000001


	//----- nvinfo : EIATTR_CRS_STACK_SIZE
	.align		4
.L_1365:
        /*0140*/ 	.byte	0x04, 0x1e
        /*0142*/ 	.short	(.L_1367 - .L_1366)
.L_1366:
        /*0144*/ 	.word	0x00000000
.L_1367:


//--------------------- .nv.info._ZN2at6native18elementwise_kernelILi128ELi2EZNS0_22gpu_kernel_impl_nocastINS0_13BinaryFunctorIfffZZZNS0_20copysign_kernel_cudaERNS_18TensorIteratorBaseEENKUlvE_clEvENKUlvE0_clEvEUlffE_EEEEvS5_RKT_EUliE_EEviT1_ --------------------------
	.section	.nv.info._ZN2at6native18elementwise_kernelILi128ELi2EZNS0_22gpu_kernel_impl_nocastINS0_13BinaryFunctorIfffZZZNS0_20copysign_kernel_cudaERNS_18TensorIteratorBaseEENKUlvE_clEvENKUlvE0_clEvEUlffE_EEEEvS5_RKT_EUliE_EEviT1_,"",@"SHT_CUDA_INFO"
	.sectionflags	@""
	.align	4


	//----- nvinfo : EIATTR_CUDA_API_VERSION
	.align		4
        /*0000*/ 	.byte	0x04, 0x37
        /*0002*/ 	.short	(.L_1369 - .L_1368)
.L_1368:
        /*0004*/ 	.word	0x00000082


	//----- nvinfo : EIATTR_SW2861232_WAR
	.align		4
.L_1369:
        /*0008*/ 	.byte	0x01, 0x35
	.zero		2


	//----- nvinfo : EIATTR_PARAM_CBANK
	.align		4
        /*000c*/ 	.byte	0x04, 0x0a
        /*000e*/ 	.short	(.L_1371 - .L_1370)
	.align		4
.L_1370:
        /*0010*/ 	.word	index@(.nv.constant0._ZN2at6native18elementwise_kernelILi128ELi2EZNS0_22gpu_kernel_impl_nocastINS0_13BinaryFunctorIfffZZZNS0_20copysign_kernel_cudaERNS_18TensorIteratorBaseEENKUlvE_clEvENKUlvE0_clEvEUlffE_EEEEvS5_RKT_EUliE_EEviT1_)
        /*0014*/ 	.short	0x0160
        /*0016*/ 	.short	0x0290


	//----- nvinfo : EIATTR_CBANK_PARAM_SIZE
	.align		4
.L_1371:
        /*0018*/ 	.byte	0x03, 0x19
        /*001a*/ 	.short	0x0290


	//----- nvinfo : EIATTR_KPARAM_INFO
	.align		4
        /*001c*/ 	.byte	0x04, 0x17
        /*001e*/ 	.short	(.L_1373 - .L_1372)
.L_1372:
        /*0020*/ 	.word	0x00000000
        /*0024*/ 	.short	0x0001
        /*0026*/ 	.short	0x0008
        /*0028*/ 	.byte	0x00, 0xf0, 0x21, 0x0a


	//----- nvinfo : EIATTR_KPARAM_INFO
	.align		4
.L_1373:
        /*002c*/ 	.byte	0x04, 0x17
        /*002e*/ 	.short	(.L_1375 - .L_1374)
.L_1374:
        /*0030*/ 	.word	0x00000000
        /*0034*/ 	.short	0x0000
        /*0036*/ 	.short	0x0000
        /*0038*/ 	.byte	0x00, 0xf0, 0x11, 0x00


	//----- nvinfo : EIATTR_MAXREG_COUNT
	.align		4
.L_1375:
        /*003c*/ 	.byte	0x03, 0x1b
        /*003e*/ 	.short	0x0080


	//----- nvinfo : EIATTR_MERCURY_ISA_VERSION
	.align		4
        /*0040*/ 	.byte	0x03, 0x5f
        /*0042*/ 	.short	0x0000


	//----- nvinfo : EIATTR_EXIT_INSTR_OFFSETS
	.align		4
        /*0044*/ 	.byte	0x04, 0x1c
        /*0046*/ 	.short	(.L_1377 - .L_1376)


	//   ....[0]....
.L_1376:
        /*0048*/ 	.word	0x00001130


	//   ....[1]....
        /*004c*/ 	.word	0x000021b0


	//----- nvinfo : EIATTR_MAX_THREADS
	.align		4
.L_1377:
        /*0050*/ 	.byte	0x04, 0x05
        /*0052*/ 	.short	(.L_1379 - .L_1378)
.L_1378:
        /*0054*/ 	.word	0x00000080
        /*0058*/ 	.word	0x00000001
        /*005c*/ 	.word	0x00000001


	//----- nvinfo : EIATTR_CRS_STACK_SIZE
	.align		4
.L_1379:
        /*0060*/ 	.byte	0x04, 0x1e
        /*0062*/ 	.short	(.L_1381 - .L_1380)
.L_1380:
        /*0064*/ 	.word	0x00000000
.L_1381:


//--------------------- .nv.info._ZN2at6native27unrolled_elementwise_kernelINS0_13BinaryFunctorIfffZZZNS0_20copysign_kernel_cudaERNS_18TensorIteratorBaseEENKUlvE_clEvENKUlvE0_clEvEUlffE_EESt5arrayIPcLm3EELi4E23TrivialOffsetCalculatorILi2EjESC_ILi1EjENS0_6memory15LoadWithoutCastENSF_16StoreWithoutCastEEEviT_T0_T2_T3_T4_T5_ --------------------------
	.section	.nv.info._ZN2at6native27unrolled_elementwise_kernelINS0_13BinaryFunctorIfffZZZNS0_20copysign_kernel_cudaERNS_18TensorIteratorBaseEENKUlvE_clEvENKUlvE0_clEvEUlffE_EESt5arrayIPcLm3EELi4E23TrivialOffsetCalculatorILi2EjESC_ILi1EjENS0_6memory15LoadWithoutCastENSF_16StoreWithoutCastEEEviT_T0_T2_T3_T4_T5_,"",@"SHT_CUDA_INFO"
	.sectionflags	@""
	.align	4


	//----- nvinfo : EIATTR_CUDA_API_VERSION
	.align		4
        /*0000*/ 	.byte	0x04, 0x37
        /*0002*/ 	.short	(.L_1383 - .L_1382)
.L_1382:
        /*0004*/ 	.word	0x00000082


	//----- nvinfo : EIATTR_SW2861232_WAR
	.align		4
.L_1383:
        /*0008*/ 	.byte	0x01, 0x35
	.zero		2


	//----- nvinfo : EIATTR_PARAM_CBANK
	.align		4
        /*000c*/ 	.byte	0x04, 0x0a
        /*000e*/ 	.short	(.L_1385 - .L_1384)
	.align		4
.L_1384:
        /*0010*/ 	.word	index@(.nv.constant0._ZN2at6native27unrolled_elementwise_kernelINS0_13BinaryFunctorIfffZZZNS0_20copysign_kernel_cudaERNS_18TensorIteratorBaseEENKUlvE_clEvENKUlvE0_clEvEUlffE_EESt5arrayIPcLm3EELi4E23TrivialOffsetCalculatorILi2EjESC_ILi1EjENS0_6memory15LoadWithoutCastENSF_16StoreWithoutCastEEEviT_T0_T2_T3_T4_T5_)
        /*0014*/ 	.short	0x0160
        /*0016*/ 	.short	0x0024


	//----- nvinfo : EIATTR_CBANK_PARAM_SIZE
	.align		4
.L_1385:
        /*0018*/ 	.byte	0x03, 0x19
        /*001a*/ 	.short	0x0024


	//----- nvinfo : EIATTR_KPARAM_INFO
	.align		4
        /*001c*/ 	.byte	0x04, 0x17
        /*001e*/ 	.short	(.L_1387 - .L_1386)
.L_1386:
        /*0020*/ 	.word	0x00000000
        /*0024*/ 	.short	0x0006
        /*0026*/ 	.short	0x0023
        /*0028*/ 	.byte	0x00, 0xf0, 0x05, 0x00


	//----- nvinfo : EIATTR_KPARAM_INFO
	.align		4
.L_1387:
        /*002c*/ 	.byte	0x04, 0x17
        /*002e*/ 	.short	(.L_1389 - .L_1388)
.L_1388:
        /*0030*/ 	.word	0x00000000
        /*0034*/ 	.short	0x0005
        /*0036*/ 	.short	0x0022
        /*0038*/ 	.byte	0x00, 0xf0, 0x05, 0x00


	//----- nvinfo : EIATTR_KPARAM_INFO
	.align		4
.L_1389:
        /*003c*/ 	.byte	0x04, 0x17
        /*003e*/ 	.short	(.L_1391 - .L_1390)
.L_1390:
        /*0040*/ 	.word	0x00000000
        /*0044*/ 	.short	0x0004
        /*0046*/ 	.short	0x0021
        /*0048*/ 	.byte	0x00, 0xf0, 0x05, 0x00


	//----- nvinfo : EIATTR_KPARAM_INFO
	.align		4
.L_1391:
        /*004c*/ 	.byte	0x04, 0x17
        /*004e*/ 	.short	(.L_1393 - .L_1392)
.L_1392:
        /*0050*/ 	.word	0x00000000
        /*0054*/ 	.short	0x0003
        /*0056*/ 	.short	0x0020
        /*0058*/ 	.byte	0x00, 0xf0, 0x05, 0x00


	//----- nvinfo : EIATTR_KPARAM_INFO
	.align		4
.L_1393:
        /*005c*/ 	.byte	0x04, 0x17
        /*005e*/ 	.short	(.L_1395 - .L_1394)
.L_1394:
        /*0060*/ 	.word	0x00000000
        /*0064*/ 	.short	0x0002
        /*0066*/ 	.short	0x0008
        /*0068*/ 	.byte	0x00, 0xf0, 0x61, 0x00


	//----- nvinfo : EIATTR_KPARAM_INFO
	.align		4
.L_1395:
        /*006c*/ 	.byte	0x04, 0x17
        /*006e*/ 	.short	(.L_1397 - .L_1396)
.L_1396:
        /*0070*/ 	.word	0x00000000
        /*0074*/ 	.short	0x0001
        /*0076*/ 	.short	0x0004
        /*0078*/ 	.byte	0x00, 0xf0, 0x05, 0x00


	//----- nvinfo : EIATTR_KPARAM_INFO
	.align		4
.L_1397:
        /*007c*/ 	.byte	0x04, 0x17
        /*007e*/ 	.short	(.L_1399 - .L_1398)
.L_1398:
        /*0080*/ 	.word	0x00000000
        /*0084*/ 	.short	0x0000
        /*0086*/ 	.short	0x0000
        /*0088*/ 	.byte	0x00, 0xf0, 0x11, 0x00


	//----- nvinfo : EIATTR_MAXREG_COUNT
	.align		4
.L_1399:
        /*008c*/ 	.byte	0x03, 0x1b
        /*008e*/ 	.short	0x00ff


	//----- nvinfo : EIATTR_MERCURY_ISA_VERSION
	.align		4
        /*0090*/ 	.byte	0x03, 0x5f
        /*0092*/ 	.short	0x0000


	//----- nvinfo : EIATTR_EXIT_INSTR_OFFSETS
	.align		4
        /*0094*/ 	.byte	0x04, 0x1c
        /*0096*/ 	.short	(.L_1401 - .L_1400)


	//   ....[0]....
.L_1400:
        /*0098*/ 	.word	0x00000440


	//   ....[1]....
        /*009c*/ 	.word	0x000004a0


	//----- nvinfo : EIATTR_MAX_THREADS
	.align		4
.L_1401:
        /*00a0*/ 	.byte	0x04, 0x05
        /*00a2*/ 	.short	(.L_1403 - .L_1402)
.L_1402:
        /*00a4*/ 	.word	0x00000080
        /*00a8*/ 	.word	0x00000001
        /*00ac*/ 	.word	0x00000001


	//----- nvinfo : EIATTR_CRS_STACK_SIZE
	.align		4
.L_1403:
        /*00b0*/ 	.byte	0x04, 0x1e
        /*00b2*/ 	.short	(.L_1405 - .L_1404)
.L_1404:
        /*00b4*/ 	.word	0x00000000
.L_1405:


//--------------------- .nv.info._ZN2at6native29vectorized_elementwise_kernelILi2ENS0_13BinaryFunctorIfffZZZNS0_20copysign_kernel_cudaERNS_18TensorIteratorBaseEENKUlvE_clEvENKUlvE0_clEvEUlffE_EESt5arrayIPcLm3EEEEviT0_T1_ --------------------------
	.section	.nv.info._ZN2at6native29vectorized_elementwise_kernelILi2ENS0_13BinaryFunctorIfffZZZNS0_20copysign_kernel_cudaERNS_18TensorIteratorBaseEENKUlvE_clEvENKUlvE0_clEvEUlffE_EESt5arrayIPcLm3EEEEviT0_T1_,"",@"SHT_CUDA_INFO"
	.sectionflags	@""
	.align	4


	//----- nvinfo : EIATTR_CUDA_API_VERSION
	.align		4
        /*0000*/ 	.byte	0x04, 0x37
        /*0002*/ 	.short	(.L_1407 - .L_1406)
.L_1406:
        /*0004*/ 	.word	0x00000082


	//----- nvinfo : EIATTR_SW2861232_WAR
	.align		4
.L_1407:
        /*0008*/ 	.byte	0x01, 0x35
	.zero		2


	//----- nvinfo : EIATTR_PARAM_CBANK
	.align		4
        /*000c*/ 	.byte	0x04, 0x0a
        /*000e*/ 	.short	(.L_1409 - .L_1408)
	.align		4
.L_1408:
        /*0010*/ 	.word	index@(.nv.constant0._ZN2at6native29vectorized_elementwise_kernelILi2ENS0_13BinaryFunctorIfffZZZNS0_20copysign_kernel_cudaERNS_18TensorIteratorBaseEENKUlvE_clEvENKUlvE0_clEvEUlffE_EESt5arrayIPcLm3EEEEviT0_T1_)
        /*0014*/ 	.short	0x0160
        /*0016*/ 	.short	0x0020


	//----- nvinfo : EIATTR_CBANK_PARAM_SIZE
	.align		4
.L_1409:
        /*0018*/ 	.byte	0x03, 0x19
        /*001a*/ 	.short	0x0020


	//----- nvinfo : EIATTR_KPARAM_INFO
	.align		4
        /*001c*/ 	.byte	0x04, 0x17
        /*001e*/ 	.short	(.L_1411 - .L_1410)
.L_1410:
        /*0020*/ 	.word	0x00000000
        /*0024*/ 	.short	0x0002
        /*0026*/ 	.short	0x0008
        /*0028*/ 	.byte	0x00, 0xf0, 0x61, 0x00


	//----- nvinfo : EIATTR_KPARAM_INFO
	.align		4
.L_1411:
        /*002c*/ 	.byte	0x04, 0x17
        /*002e*/ 	.short	(.L_1413 - .L_1412)
.L_1412:
        /*0030*/ 	.word	0x00000000
        /*0034*/ 	.short	0x0001
        /*0036*/ 	.short	0x0004
        /*0038*/ 	.byte	0x00, 0xf0, 0x05, 0x00


	//----- nvinfo : EIATTR_KPARAM_INFO
	.align		4
.L_1413:
        /*003c*/ 	.byte	0x04, 0x17
        /*003e*/ 	.short	(.L_1415 - .L_1414)
.L_1414:
        /*0040*/ 	.word	0x00000000
        /*0044*/ 	.short	0x0000
        /*0046*/ 	.short	0x0000
        /*0048*/ 	.byte	0x00, 0xf0, 0x11, 0x00


	//----- nvinfo : EIATTR_MAXREG_COUNT
	.align		4
.L_1415:
        /*004c*/ 	.byte	0x03, 0x1b
        /*004e*/ 	.short	0x00ff


	//----- nvinfo : EIATTR_MERCURY_ISA_VERSION
	.align		4
        /*0050*/ 	.byte	0x03, 0x5f
        /*0052*/ 	.short	0x0000


	//----- nvinfo : EIATTR_EXIT_INSTR_OFFSETS
	.align		4
        /*0054*/ 	.byte	0x04, 0x1c
        /*0056*/ 	.short	(.L_1417 - .L_1416)


	//   ....[0]....
.L_1416:
        /*0058*/ 	.word	0x00000230


	//   ....[1]....
        /*005c*/ 	.word	0x00000ad0


	//   ....[2]....
        /*0060*/ 	.word	0x00000b20


	//----- nvinfo : EIATTR_MAX_THREADS
	.align		4
.L_1417:
        /*0064*/ 	.byte	0x04, 0x05
        /*0066*/ 	.short	(.L_1419 - .L_1418)
.L_1418:
        /*0068*/ 	.word	0x00000080
        /*006c*/ 	.word	0x00000001
        /*0070*/ 	.word	0x00000001


	//----- nvinfo : EIATTR_CRS_STACK_SIZE
	.align		4
.L_1419:
        /*0074*/ 	.byte	0x04, 0x1e
        /*0076*/ 	.short	(.L_1421 - .L_1420)
.L_1420:
        /*0078*/ 	.word	0x00000000
.L_1421:


//--------------------- .nv.info._ZN2at6native29vectorized_elementwise_kernelILi4ENS0_13BinaryFunctorIfffZZZNS0_20copysign_kernel_cudaERNS_18TensorIteratorBaseEENKUlvE_clEvENKUlvE0_clEvEUlffE_EESt5arrayIPcLm3EEEEviT0_T1_ --------------------------
	.section	.nv.info._ZN2at6native29vectorized_elementwise_kernelILi4ENS0_13BinaryFunctorIfffZZZNS0_20copysign_kernel_cudaERNS_18TensorIteratorBaseEENKUlvE_clEvENKUlvE0_clEvEUlffE_EESt5arrayIPcLm3EEEEviT0_T1_,"",@"SHT_CUDA_INFO"
	.sectionflags	@""
	.align	4


	//----- nvinfo : EIATTR_CUDA_API_VERSION
	.align		4
        /*0000*/ 	.byte	0x04, 0x37
        /*0002*/ 	.short	(.L_1423 - .L_1422)
.L_1422:
        /*0004*/ 	.word	0x00000082


	//----- nvinfo : EIATTR_SW2861232_WAR
	.align		4
.L_1423:
        /*0008*/ 	.byte	0x01, 0x35
	.zero		2


	//----- nvinfo : EIATTR_PARAM_CBANK
	.align		4
        /*000c*/ 	.byte	0x04, 0x0a
        /*000e*/ 	.short	(.L_1425 - .L_1424)
	.align		4
.L_1424:
        /*0010*/ 	.word	index@(.nv.constant0._ZN2at6native29vectorized_elementwise_kernelILi4ENS0_13BinaryFunctorIfffZZZNS0_20copysign_kernel_cudaERNS_18TensorIteratorBaseEENKUlvE_clEvENKUlvE0_clEvEUlffE_EESt5arrayIPcLm3EEEEviT0_T1_)
        /*0014*/ 	.short	0x0160
        /*0016*/ 	.short	0x0020


	//----- nvinfo : EIATTR_CBANK_PARAM_SIZE
	.align		4
.L_1425:
        /*0018*/ 	.byte	0x03, 0x19
        /*001a*/ 	.short	0x0020


	//----- nvinfo : EIATTR_KPARAM_INFO
	.align		4
        /*001c*/ 	.byte	0x04, 0x17
        /*001e*/ 	.short	(.L_1427 - .L_1426)
.L_1426:
        /*0020*/ 	.word	0x00000000
        /*0024*/ 	.short	0x0002
        /*0026*/ 	.short	0x0008
        /*0028*/ 	.byte	0x00, 0xf0, 0x61, 0x00


	//----- nvinfo : EIATTR_KPARAM_INFO
	.align		4
.L_1427:
        /*002c*/ 	.byte	0x04, 0x17
        /*002e*/ 	.short	(.L_1429 - .L_1428)
.L_1428:
        /*0030*/ 	.word	0x00000000
        /*0034*/ 	.short	0x0001
        /*0036*/ 	.short	0x0004
        /*0038*/ 	.byte	0x00, 0xf0, 0x05, 0x00


	//----- nvinfo : EIATTR_KPARAM_INFO
	.align		4
.L_1429:
        /*003c*/ 	.byte	0x04, 0x17
        /*003e*/ 	.short	(.L_1431 - .L_1430)
.L_1430:
        /*0040*/ 	.word	0x00000000
        /*0044*/ 	.short	0x0000
        /*0046*/ 	.short	0x0000
        /*0048*/ 	.byte	0x00, 0xf0, 0x11, 0x00


	//----- nvinfo : EIATTR_MAXREG_COUNT
	.align		4
.L_1431:
        /*004c*/ 	.byte	0x03, 0x1b
        /*004e*/ 	.short	0x00ff


	//----- nvinfo : EIATTR_MERCURY_ISA_VERSION
	.align		4
        /*0050*/ 	.byte	0x03, 0x5f
        /*0052*/ 	.short	0x0000


	//----- nvinfo : EIATTR_EXIT_INSTR_OFFSETS
	.align		4
        /*0054*/ 	.byte	0x04, 0x1c
        /*0056*/ 	.short	(.L_1433 - .L_1432)


	//   ....[0]....
.L_1432:
        /*0058*/ 	.word	0x000001d0


	//   ....[1]....
        /*005c*/ 	.word	0x00000a70


	//   ....[2]....
        /*0060*/ 	.word	0x00000ac0


	//----- nvinfo : EIATTR_MAX_THREADS
	.align		4
.L_1433:
        /*0064*/ 	.byte	0x04, 0x05
        /*0066*/ 	.short	(.L_1435 - .L_1434)
.L_1434:
        /*0068*/ 	.word	0x00000080
        /*006c*/ 	.word	0x00000001
        /*0070*/ 	.word	0x00000001


	//----- nvinfo : EIATTR_CRS_STACK_SIZE
	.align		4
.L_1435:
        /*0074*/ 	.byte	0x04, 0x1e
        /*0076*/ 	.short	(.L_1437 - .L_1436)
.L_1436:
        /*0078*/ 	.word	0x00000000
.L_1437:


//--------------------- .nv.info._ZN2at6native29vectorized_elementwise_kernelILi8ENS0_13BinaryFunctorIfffZZZNS0_20copysign_kernel_cudaERNS_18TensorIteratorBaseEENKUlvE_clEvENKUlvE0_clEvEUlffE_EESt5arrayIPcLm3EEEEviT0_T1_ --------------------------
	.section	.nv.info._ZN2at6native29vectorized_elementwise_kernelILi8ENS0_13BinaryFunctorIfffZZZNS0_20copysign_kernel_cudaERNS_18TensorIteratorBaseEENKUlvE_clEvENKUlvE0_clEvEUlffE_EESt5arrayIPcLm3EEEEviT0_T1_,"",@"SHT_CUDA_INFO"
	.sectionflags	@""
	.align	4


	//----- nvinfo : EIATTR_CUDA_API_VERSION
	.align		4
        /*0000*/ 	.byte	0x04, 0x37
        /*0002*/ 	.short	(.L_1439 - .L_1438)
.L_1438:
        /*0004*/ 	.word	0x00000082


	//----- nvinfo : EIATTR_SW2861232_WAR
	.align		4
.L_1439:
        /*0008*/ 	.byte	0x01, 0x35
	.zero		2


	//----- nvinfo : EIATTR_PARAM_CBANK
	.align		4
        /*000c*/ 	.byte	0x04, 0x0a
        /*000e*/ 	.short	(.L_1441 - .L_1440)
	.align		4
.L_1440:
        /*0010*/ 	.word	index@(.nv.constant0._ZN2at6native29vectorized_elementwise_kernelILi8ENS0_13BinaryFunctorIfffZZZNS0_20copysign_kernel_cudaERNS_18TensorIteratorBaseEENKUlvE_clEvENKUlvE0_clEvEUlffE_EESt5arrayIPcLm3EEEEviT0_T1_)
        /*0014*/ 	.short	0x0160
        /*0016*/ 	.short	0x0020


	//----- nvinfo : EIATTR_CBANK_PARAM_SIZE
	.align		4
.L_1441:
        /*0018*/ 	.byte	0x03, 0x19
        /*001a*/ 	.short	0x0020


	//----- nvinfo : EIATTR_KPARAM_INFO
	.align		4
        /*001c*/ 	.byte	0x04, 0x17
        /*001e*/ 	.short	(.L_1443 - .L_1442)
.L_1442:
        /*0020*/ 	.word	0x00000000
        /*0024*/ 	.short	0x0002
        /*0026*/ 	.short	0x0008
        /*0028*/ 	.byte	0x00, 0xf0, 0x61, 0x00


	//----- nvinfo : EIATTR_KPARAM_INFO
	.align		4
.L_1443:
        /*002c*/ 	.byte	0x04, 0x17
        /*002e*/ 	.short	(.L_1445 - .L_1444)
.L_1444:
        /*0030*/ 	.word	0x00000000
        /*0034*/ 	.short	0x0001
        /*0036*/ 	.short	0x0004
        /*0038*/ 	.byte	0x00, 0xf0, 0x05, 0x00


	//----- nvinfo : EIATTR_KPARAM_INFO
	.align		4
.L_1445:
        /*003c*/ 	.byte	0x04, 0x17
        /*003e*/ 	.short	(.L_1447 - .L_1446)
.L_1446:
        /*0040*/ 	.word	0x00000000
        /*0044*/ 	.short	0x0000
        /*0046*/ 	.short	0x0000
        /*0048*/ 	.byte	0x00, 0xf0, 0x11, 0x00


	//----- nvinfo : EIATTR_MAXREG_COUNT
	.align		4
.L_1447:
        /*004c*/ 	.byte	0x03, 0x1b
        /*004e*/ 	.short	0x00ff


	//----- nvinfo : EIATTR_MERCURY_ISA_VERSION
	.align		4
        /*0050*/ 	.byte	0x03, 0x5f
        /*0052*/ 	.short	0x0000


	//----- nvinfo : EIATTR_EXIT_INSTR_OFFSETS
	.align		4
        /*0054*/ 	.byte	0x04, 0x1c
        /*0056*/ 	.short	(.L_1449 - .L_1448)


	//   ....[0]....
.L_1448:
        /*0058*/ 	.word	0x00000010


	//----- nvinfo : EIATTR_MAX_THREADS
	.align		4
.L_1449:
        /*005c*/ 	.byte	0x04, 0x05
        /*005e*/ 	.short	(.L_1451 - .L_1450)
.L_1450:
        /*0060*/ 	.word	0x00000080
        /*0064*/ 	.word	0x00000001
        /*0068*/ 	.word	0x00000001
.L_1451:


//--------------------- .nv.info._ZN2at6native18elementwise_kernelILi128ELi4EZNS0_15gpu_kernel_implINS0_13BUnaryFunctorIfffZZZNS0_20copysign_kernel_cudaERNS_18TensorIteratorBaseEENKUlvE_clEvENKUlvE0_clEvEUlffE_EEEEvS5_RKT_EUliE_EEviT1_ --------------------------
	.section	.nv.info._ZN2at6native18elementwise_kernelILi128ELi4EZNS0_15gpu_kernel_implINS0_13BUnaryFunctorIfffZZZNS0_20copysign_kernel_cudaERNS_18TensorIteratorBaseEENKUlvE_clEvENKUlvE0_clEvEUlffE_EEEEvS5_RKT_EUliE_EEviT1_,"",@"SHT_CUDA_INFO"
	.sectionflags	@""
	.align	4


	//----- nvinfo : EIATTR_CUDA_API_VERSION
	.align		4
        /*0000*/ 	.byte	0x04, 0x37
        /*0002*/ 	.short	(.L_1453 - .L_1452)
.L_1452:
        /*0004*/ 	.word	0x00000082


	//----- nvinfo : EIATTR_SW2861232_WAR
	.align		4
.L_1453:
        /*0008*/ 	.byte	0x01, 0x35
	.zero		2


	//----- nvinfo : EIATTR_PARAM_CBANK
	.align		4
        /*000c*/ 	.byte	0x04, 0x0a
        /*000e*/ 	.short	(.L_1455 - .L_1454)
	.align		4
.L_1454:
        /*0010*/ 	.word	index@(.nv.constant0._ZN2at6native18elementwise_kernelILi128ELi4EZNS0_15gpu_kernel_implINS0_13BUnaryFunctorIfffZZZNS0_20copysign_kernel_cudaERNS_18TensorIteratorBaseEENKUlvE_clEvENKUlvE0_clEvEUlffE_EEEEvS5_RKT_EUliE_EEviT1_)
        /*0014*/ 	.short	0x0160
        /*0016*/ 	.short	0x0228


	//----- nvinfo : EIATTR_CBANK_PARAM_SIZE
	.align		4
.L_1455:
        /*0018*/ 	.byte	0x03, 0x19
        /*001a*/ 	.short	0x0228


	//----- nvinfo : EIATTR_KPARAM_INFO
	.align		4
        /*001c*/ 	.byte	0x04, 0x17
        /*001e*/ 	.short	(.L_1457 - .L_1456)
.L_1456:
        /*0020*/ 	.word	0x00000000
        /*0024*/ 	.short	0x0001
        /*0026*/ 	.short	0x0008
        /*0028*/ 	.byte	0x00, 0xf0, 0x81, 0x08


	//----- nvinfo : EIATTR_KPARAM_INFO
	.align		4
.L_1457:
        /*002c*/ 	.byte	0x04, 0x17
        /*002e*/ 	.short	(.L_1459 - .L_1458)
.L_1458:
        /*0030*/ 	.word	0x00000000
        /*0034*/ 	.short	0x0000
        /*0036*/ 	.short	0x0000
        /*0038*/ 	.byte	0x00, 0xf0, 0x11, 0x00


	//----- nvinfo : EIATTR_MAXREG_COUNT
	.align		4
.L_1459:
        /*003c*/ 	.byte	0x03, 0x1b
        /*003e*/ 	.short	0x0080


	//----- nvinfo : EIATTR_EXTERNS
	.align		4
        /*0040*/ 	.byte	0x04, 0x0f
        /*0042*/ 	.short	(.L_1461 - .L_1460)


	//   ....[0]....
	.align		4
.L_1460:
        /*0044*/ 	.word	index@(__assertfail)


	//----- nvinfo : EIATTR_MERCURY_ISA_VERSION
	.align		4
.L_1461:
        /*0048*/ 	.byte	0x03, 0x5f
        /*004a*/ 	.short	0x0000


	//----- nvinfo : EIATTR_SYSCALL_OFFSETS
	.align		4
        /*004c*/ 	.byte	0x04, 0x46
        /*004e*/ 	.short	(.L_1463 - .L_1462)


	//   ....[0]....
.L_1462:
        /*0050*/ 	.word	0x00001c60


	//   ....[1]....
        /*0054*/ 	.word	0x00002b00


	//   ....[2]....
        /*0058*/ 	.word	0x000047a0


	//   ....[3]....
        /*005c*/ 	.word	0x00005640


	//   ....[4]....
        /*0060*/ 	.word	0x000072b0


	//   ....[5]....
        /*0064*/ 	.word	0x00008150


	//   ....[6]....
        /*0068*/ 	.word	0x00009dd0


	//   ....[7]....
        /*006c*/ 	.word	0x0000ac70


	//----- nvinfo : EIATTR_EXIT_INSTR_OFFSETS
	.align		4
.L_1463:
        /*0070*/ 	.byte	0x04, 0x1c
        /*0072*/ 	.short	(.L_1465 - .L_1464)


	//   ....[0]....
.L_1464:
        /*0074*/ 	.word	0x000081f0


	//   ....[1]....
        /*0078*/ 	.word	0x00009f60


	//   ....[2]....
        /*007c*/ 	.word	0x00009fa0


	//   ....[3]....
        /*0080*/ 	.word	0x0000a030


	//   ....[4]....
        /*0084*/ 	.word	0x0000a060


	//   ....[5]....
        /*0088*/ 	.word	0x0000a090


	//   ....[6]....
        /*008c*/ 	.word	0x0000a110


	//   ....[7]....
        /*0090*/ 	.word	0x0000a140


	//   ....[8]....
        /*0094*/ 	.word	0x0000a1d0


	//   ....[9]....
        /*0098*/ 	.word	0x0000a210


	//   ....[10]....
        /*009c*/ 	.word	0x0000a250


	//   ....[11]....
        /*00a0*/ 	.word	0x0000a310


	//   ....[12]....
        /*00a4*/ 	.word	0x0000a360


	//   ....[13]....
        /*00a8*/ 	.word	0x0000a4e0


	//   ....[14]....
        /*00ac*/ 	.word	0x0000a630


	//   ....[15]....
        /*00b0*/ 	.word	0x0000a660


	//   ....[16]....
        /*00b4*/ 	.word	0x0000a710


	//   ....[17]....
        /*00b8*/ 	.word	0x0000a880


	//   ....[18]....
        /*00bc*/ 	.word	0x0000a9f0


	//   ....[19]....
        /*00c0*/ 	.word	0x0000ab40


	//   ....[20]....
        /*00c4*/ 	.word	0x0000ac80


	//   ....[21]....
        /*00c8*/ 	.word	0x0000acb0


	//   ....[22]....
        /*00cc*/ 	.word	0x0000ace0


	//----- nvinfo : EIATTR_MAX_THREADS
	.align		4
.L_1465:
        /*00d0*/ 	.byte	0x04, 0x05
        /*00d2*/ 	.short	(.L_1467 - .L_1466)
.L_1466:
        /*00d4*/ 	.word	0x00000080
        /*00d8*/ 	.word	0x00000001
        /*00dc*/ 	.word	0x00000001


	//----- nvinfo : EIATTR_CRS_STACK_SIZE
	.align		4
.L_1467:
        /*00e0*/ 	.byte	0x04, 0x1e
        /*00e2*/ 	.short	(.L_1469 - .L_1468)
.L_1468:
        /*00e4*/ 	.word	0x00000000
.L_1469:


//--------------------- .nv.info._ZN2at6native27unrolled_elementwise_kernelINS0_13BUnaryFunctorIfffZZZNS0_20copysign_kernel_cudaERNS_18TensorIteratorBaseEENKUlvE_clEvENKUlvE0_clEvEUlffE_EESt5arrayIPcLm2EELi4E23TrivialOffsetCalculatorILi1EjESD_NS0_6memory12LoadWithCastILi1EEENSE_13StoreWithCastILi1EEEEEviT_T0_T2_T3_T4_T5_ --------------------------
	.section	.nv.info._ZN2at6native27unrolled_elementwise_kernelINS0_13BUnaryFunctorIfffZZZNS0_20copysign_kernel_cudaERNS_18TensorIteratorBaseEENKUlvE_clEvENKUlvE0_clEvEUlffE_EESt5arrayIPcLm2EELi4E23TrivialOffsetCalculatorILi1EjESD_NS0_6memory12LoadWithCastILi1EEENSE_13StoreWithCastILi1EEEEEviT_T0_T2_T3_T4_T5_,"",@"SHT_CUDA_INFO"
	.sectionflags	@""
	.align	4


	//----- nvinfo : EIATTR_CUDA_API_VERSION
	.align		4
        /*0000*/ 	.byte	0x04, 0x37
        /*0002*/ 	.short	(.L_1471 - .L_1470)
.L_1470:
        /*0004*/ 	.word	0x00000082


	//----- nvinfo : EIATTR_SW2861232_WAR
	.align		4
.L_1471:
        /*0008*/ 	.byte	0x01, 0x35
	.zero		2


	//----- nvinfo : EIATTR_PARAM_CBANK
	.align		4
        /*000c*/ 	.byte	0x04, 0x0a
        /*000e*/ 	.short	(.L_1473 - .L_1472)
	.align		4
.L_1472:
        /*0010*/ 	.word	index@(.nv.constant0._ZN2at6native27unrolled_elementwise_kernelINS0_13BUnaryFunctorIfffZZZNS0_20copysign_kernel_cudaERNS_18TensorIteratorBaseEENKUlvE_clEvENKUlvE0_clEvEUlffE_EESt5arrayIPcLm2EELi4E23TrivialOffsetCalculatorILi1EjESD_NS0_6memory12LoadWithCastILi1EEENSE_13StoreWithCastILi1EEEEEviT_T0_T2_T3_T4_T5_)
        /*0014*/ 	.short	0x0160
        /*0016*/ 	.short	0x0034


	//----- nvinfo : EIATTR_CBANK_PARAM_SIZE
	.align		4
.L_1473:
        /*0018*/ 	.byte	0x03, 0x19
        /*001a*/ 	.short	0x0034


	//----- nvinfo : EIATTR_KPARAM_INFO
	.align		4
        /*001c*/ 	.byte	0x04, 0x17
        /*001e*/ 	.short	(.L_1475 - .L_1474)
.L_1474:
        /*0020*/ 	.word	0x00000000
        /*0024*/ 	.short	0x0006
        /*0026*/ 	.short	0x002c
        /*0028*/ 	.byte	0x00, 0xf0, 0x21, 0x00


	//----- nvinfo : EIATTR_KPARAM_INFO
	.align		4
.L_1475:
        /*002c*/ 	.byte	0x04, 0x17
        /*002e*/ 	.short	(.L_1477 - .L_1476)
.L_1476:
        /*0030*/ 	.word	0x00000000
        /*0034*/ 	.short	0x0005
        /*0036*/ 	.short	0x0024
        /*0038*/ 	.byte	0x00, 0xf0, 0x21, 0x00


	//----- nvinfo : EIATTR_KPARAM_INFO
	.align		4
.L_1477:
        /*003c*/ 	.byte	0x04, 0x17
        /*003e*/ 	.short	(.L_1479 - .L_1478)
.L_1478:
        /*0040*/ 	.word	0x00000000
        /*0044*/ 	.short	0x0004
        /*0046*/ 	.short	0x0021
        /*0048*/ 	.byte	0x00, 0xf0, 0x05, 0x00


	//----- nvinfo : EIATTR_KPARAM_INFO
	.align		4
.L_1479:
        /*004c*/ 	.byte	0x04, 0x17
        /*004e*/ 	.short	(.L_1481 - .L_1480)
.L_1480:
        /*0050*/ 	.word	0x00000000
        /*0054*/ 	.short	0x0003
        /*0056*/ 	.short	0x0020
        /*0058*/ 	.byte	0x00, 0xf0, 0x05, 0x00


	//----- nvinfo : EIATTR_KPARAM_INFO
	.align		4
.L_1481:
        /*005c*/ 	.byte	0x04, 0x17
        /*005e*/ 	.short	(.L_1483 - .L_1482)
.L_1482:
        /*0060*/ 	.word	0x00000000
        /*0064*/ 	.short	0x0002
        /*0066*/ 	.short	0x0010
        /*0068*/ 	.byte	0x00, 0xf0, 0x41, 0x00


	//----- nvinfo : EIATTR_KPARAM_INFO
	.align		4
.L_1483:
        /*006c*/ 	.byte	0x04, 0x17
        /*006e*/ 	.short	(.L_1485 - .L_1484)
.L_1484:
        /*0070*/ 	.word	0x00000000
        /*0074*/ 	.short	0x0001
        /*0076*/ 	.short	0x0004
        /*0078*/ 	.byte	0x00, 0xf0, 0x21, 0x00


	//----- nvinfo : EIATTR_KPARAM_INFO
	.align		4
.L_1485:
        /*007c*/ 	.byte	0x04, 0x17
        /*007e*/ 	.short	(.L_1487 - .L_1486)
.L_1486:
        /*0080*/ 	.word	0x00000000
        /*0084*/ 	.short	0x0000
        /*0086*/ 	.short	0x0000
        /*0088*/ 	.byte	0x00, 0xf0, 0x11, 0x00


	//----- nvinfo : EIATTR_MAXREG_COUNT
	.align		4
.L_1487:
        /*008c*/ 	.byte	0x03, 0x1b
        /*008e*/ 	.short	0x00ff


	//----- nvinfo : EIATTR_EXTERNS
	.align		4
        /*0090*/ 	.byte	0x04, 0x0f
        /*0092*/ 	.short	(.L_1489 - .L_1488)


	//   ....[0]....
	.align		4
.L_1488:
        /*0094*/ 	.word	index@(__assertfail)


	//----- nvinfo : EIATTR_MERCURY_ISA_VERSION
	.align		4
.L_1489:
        /*0098*/ 	.byte	0x03, 0x5f
        /*009a*/ 	.short	0x0000


	//----- nvinfo : EIATTR_SYSCALL_OFFSETS
	.align		4
        /*009c*/ 	.byte	0x04, 0x46
        /*009e*/ 	.short	(.L_1491 - .L_1490)


	//   ....[0]....
.L_1490:
        /*00a0*/ 	.word	0x00000e40


	//   ....[1]....
        /*00a4*/ 	.word	0x00001cc0


	//   ....[2]....
        /*00a8*/ 	.word	0x00002b50


	//   ....[3]....
        /*00ac*/ 	.word	0x00003980


	//   ....[4]....
        /*00b0*/ 	.word	0x000048e0


	//   ....[5]....
        /*00b4*/ 	.word	0x000057c0


	//   ....[6]....
        /*00b8*/ 	.word	0x00006690


	//   ....[7]....
        /*00bc*/ 	.word	0x00007560


	//----- nvinfo : EIATTR_EXIT_INSTR_OFFSETS
	.align		4
.L_1491:
        /*00c0*/ 	.byte	0x04, 0x1c
        /*00c2*/ 	.short	(.L_1493 - .L_1492)


	//   ....[0]....
.L_1492:
        /*00c4*/ 	.word	0x00006730


	//   ....[1]....
        /*00c8*/ 	.word	0x00006850


	//   ....[2]....
        /*00cc*/ 	.word	0x00006890


	//   ....[3]....
        /*00d0*/ 	.word	0x00006920


	//   ....[4]....
        /*00d4*/ 	.word	0x00006950


	//   ....[5]....
        /*00d8*/ 	.word	0x00006980


	//   ....[6]....
        /*00dc*/ 	.word	0x00006a00


	//   ....[7]....
        /*00e0*/ 	.word	0x00006a30


	//   ....[8]....
        /*00e4*/ 	.word	0x00006ac0


	//   ....[9]....
        /*00e8*/ 	.word	0x00006b00


	//   ....[10]....
        /*00ec*/ 	.word	0x00006b40


	//   ....[11]....
        /*00f0*/ 	.word	0x00006c00


	//   ....[12]....
        /*00f4*/ 	.word	0x00006c50


	//   ....[13]....
        /*00f8*/ 	.word	0x00006dd0


	//   ....[14]....
        /*00fc*/ 	.word	0x00006f20


	//   ....[15]....
        /*0100*/ 	.word	0x00006f50


	//   ....[16]....
        /*0104*/ 	.word	0x00007000


	//   ....[17]....
        /*0108*/ 	.word	0x00007170


	//   ....[18]....
        /*010c*/ 	.word	0x000072e0


	//   ....[19]....
        /*0110*/ 	.word	0x00007430


	//   ....[20]....
        /*0114*/ 	.word	0x00007570


	//   ....[21]....
        /*0118*/ 	.word	0x000075a0


	//   ....[22]....
        /*011c*/ 	.word	0x000075d0


	//----- nvinfo : EIATTR_MAX_THREADS
	.align		4
.L_1493:
        /*0120*/ 	.byte	0x04, 0x05
        /*0122*/ 	.short	(.L_1495 - .L_1494)
.L_1494:
        /*0124*/ 	.word	0x00000080
        /*0128*/ 	.word	0x00000001
        /*012c*/ 	.word	0x00000001


	//----- nvinfo : EIATTR_CRS_STACK_SIZE
	.align		4
.L_1495:
        /*0130*/ 	.byte	0x04, 0x1e
        /*0132*/ 	.short	(.L_1497 - .L_1496)
.L_1496:
        /*0134*/ 	.word	0x00000000
.L_1497:


//--------------------- .nv.info._ZN2at6native18elementwise_kernelILi128ELi2EZNS0_22gpu_kernel_impl_nocastINS0_13BUnaryFunctorIfffZZZNS0_20copysign_kernel_cudaERNS_18TensorIteratorBaseEENKUlvE_clEvENKUlvE0_clEvEUlffE_EEEEvS5_RKT_EUliE_EEviT1_ --------------------------
	.section	.nv.info._ZN2at6native18elementwise_kernelILi128ELi2EZNS0_22gpu_kernel_impl_nocastINS0_13BUnaryFunctorIfffZZZNS0_20copysign_kernel_cudaERNS_18TensorIteratorBaseEENKUlvE_clEvENKUlvE0_clEvEUlffE_EEEEvS5_RKT_EUliE_EEviT1_,"",@"SHT_CUDA_INFO"
	.sectionflags	@""
	.align	4


	//----- nvinfo : EIATTR_CUDA_API_VERSION
	.align		4
        /*0000*/ 	.byte	0x04, 0x37
        /*0002*/ 	.short	(.L_1499 - .L_1498)
.L_1498:
        /*0004*/ 	.word	0x00000082


	//----- nvinfo : EIATTR_SW2861232_WAR
	.align		4
.L_1499:
        /*0008*/ 	.byte	0x01, 0x35
	.zero		2


	//----- nvinfo : EIATTR_PARAM_CBANK
	.align		4
        /*000c*/ 	.byte	0x04, 0x0a
        /*000e*/ 	.short	(.L_1501 - .L_1500)
	.align		4
.L_1500:
        /*0010*/ 	.word	index@(.nv.constant0._ZN2at6native18elementwise_kernelILi128ELi2EZNS0_22gpu_kernel_impl_nocastINS0_13BUnaryFunctorIfffZZZNS0_20copysign_kernel_cudaERNS_18TensorIteratorBaseEENKUlvE_clEvENKUlvE0_clEvEUlffE_EEEEvS5_RKT_EUliE_EEviT1_)
        /*0014*/ 	.short	0x0160
        /*0016*/ 	.short	0x0220


	//----- nvinfo : EIATTR_CBANK_PARAM_SIZE
	.align		4
.L_1501:
        /*0018*/ 	.byte	0x03, 0x19
        /*001a*/ 	.short	0x0220


	//----- nvinfo : EIATTR_KPARAM_INFO
	.align		4
        /*001c*/ 	.byte	0x04, 0x17
        /*001e*/ 	.short	(.L_1503 - .L_1502)
.L_1502:
        /*0020*/ 	.word	0x00000000
        /*0024*/ 	.short	0x0001
        /*0026*/ 	.short	0x0008
        /*0028*/ 	.byte	0x00, 0xf0, 0x61, 0x08


	//----- nvinfo : EIATTR_KPARAM_INFO
	.align		4
.L_1503:
        /*002c*/ 	.byte	0x04, 0x17
        /*002e*/ 	.short	(.L_1505 - .L_1504)
.L_1504:
        /*0030*/ 	.word	0x00000000
        /*0034*/ 	.short	0x0000
        /*0036*/ 	.short	0x0000
        /*0038*/ 	.byte	0x00, 0xf0, 0x11, 0x00


	//----- nvinfo : EIATTR_MAXREG_COUNT
	.align		4
.L_1505:
        /*003c*/ 	.byte	0x03, 0x1b
        /*003e*/ 	.short	0x0080


	//----- nvinfo : EIATTR_MERCURY_ISA_VERSION
	.align		4
        /*0040*/ 	.byte	0x03, 0x5f
        /*0042*/ 	.short	0x0000


	//----- nvinfo : EIATTR_EXIT_INSTR_OFFSETS
	.align		4
        /*0044*/ 	.byte	0x04, 0x1c
        /*0046*/ 	.short	(.L_1507 - .L_1506)


	//   ....[0]....
.L_1506:
        /*0048*/ 	.word	0x00000f70


	//   ....[1]....
        /*004c*/ 	.word	0x00001e40


	//----- nvinfo : EIATTR_MAX_THREADS
	.align		4
.L_1507:
        /*0050*/ 	.byte	0x04, 0x05
        /*0052*/ 	.short	(.L_1509 - .L_1508)
.L_1508:
        /*0054*/ 	.word	0x00000080
        /*0058*/ 	.word	0x00000001
        /*005c*/ 	.word	0x00000001


	//----- nvinfo : EIATTR_CRS_STACK_SIZE
	.align		4
.L_1509:
        /*0060*/ 	.byte	0x04, 0x1e
        /*0062*/ 	.short	(.L_1511 - .L_1510)
.L_1510:
        /*0064*/ 	.word	0x00000000
.L_1511:


//--------------------- .nv.info._ZN2at6native27unrolled_elementwise_kernelINS0_13BUnaryFunctorIfffZZZNS0_20copysign_kernel_cudaERNS_18TensorIteratorBaseEENKUlvE_clEvENKUlvE0_clEvEUlffE_EESt5arrayIPcLm2EELi4E23TrivialOffsetCalculatorILi1EjESD_NS0_6memory15LoadWithoutCastENSE_16StoreWithoutCastEEEviT_T0_T2_T3_T4_T5_ --------------------------
	.section	.nv.info._ZN2at6native27unrolled_elementwise_kernelINS0_13BUnaryFunctorIfffZZZNS0_20copysign_kernel_cudaERNS_18TensorIteratorBaseEENKUlvE_clEvENKUlvE0_clEvEUlffE_EESt5arrayIPcLm2EELi4E23TrivialOffsetCalculatorILi1EjESD_NS0_6memory15LoadWithoutCastENSE_16StoreWithoutCastEEEviT_T0_T2_T3_T4_T5_,"",@"SHT_CUDA_INFO"
	.sectionflags	@""
	.align	4


	//----- nvinfo : EIATTR_CUDA_API_VERSION
	.align		4
        /*0000*/ 	.byte	0x04, 0x37
        /*0002*/ 	.short	(.L_1513 - .L_1512)
.L_1512:
        /*0004*/ 	.word	0x00000082


	//----- nvinfo : EIATTR_SW2861232_WAR
	.align		4
.L_1513:
        /*0008*/ 	.byte	0x01, 0x35
	.zero		2


	//----- nvinfo : EIATTR_PARAM_CBANK
	.align		4
        /*000c*/ 	.byte	0x04, 0x0a
        /*000e*/ 	.short	(.L_1515 - .L_1514)
	.align		4
.L_1514:
        /*0010*/ 	.word	index@(.nv.constant0._ZN2at6native27unrolled_elementwise_kernelINS0_13BUnaryFunctorIfffZZZNS0_20copysign_kernel_cudaERNS_18TensorIteratorBaseEENKUlvE_clEvENKUlvE0_clEvEUlffE_EESt5arrayIPcLm2EELi4E23TrivialOffsetCalculatorILi1EjESD_NS0_6memory15LoadWithoutCastENSE_16StoreWithoutCastEEEviT_T0_T2_T3_T4_T5_)
        /*0014*/ 	.short	0x0160
        /*0016*/ 	.short	0x0024


	//----- nvinfo : EIATTR_CBANK_PARAM_SIZE
	.align		4
.L_1515:
        /*0018*/ 	.byte	0x03, 0x19
        /*001a*/ 	.short	0x0024


	//----- nvinfo : EIATTR_KPARAM_INFO
	.align		4
        /*001c*/ 	.byte	0x04, 0x17
        /*001e*/ 	.short	(.L_1517 - .L_1516)
.L_1516:
        /*0020*/ 	.word	0x00000000
        /*0024*/ 	.short	0x0006
        /*0026*/ 	.short	0x0023
        /*0028*/ 	.byte	0x00, 0xf0, 0x05, 0x00


	//----- nvinfo : EIATTR_KPARAM_INFO
	.align		4
.L_1517:
        /*002c*/ 	.byte	0x04, 0x17
        /*002e*/ 	.short	(.L_1519 - .L_1518)
.L_1518:
        /*0030*/ 	.word	0x00000000
        /*0034*/ 	.short	0x0005
        /*0036*/ 	.short	0x0022
        /*0038*/ 	.byte	0x00, 0xf0, 0x05, 0x00


	//----- nvinfo : EIATTR_KPARAM_INFO
	.align		4
.L_1519:
        /*003c*/ 	.byte	0x04, 0x17
        /*003e*/ 	.short	(.L_1521 - .L_1520)
.L_1520:
        /*0040*/ 	.word	0x00000000
        /*0044*/ 	.short	0x0004
        /*0046*/ 	.short	0x0021
        /*0048*/ 	.byte	0x00, 0xf0, 0x05, 0x00


	//----- nvinfo : EIATTR_KPARAM_INFO
	.align		4
.L_1521:
        /*004c*/ 	.byte	0x04, 0x17
        /*004e*/ 	.short	(.L_1523 - .L_1522)
.L_1522:
        /*0050*/ 	.word	0x00000000
        /*0054*/ 	.short	0x0003
        /*0056*/ 	.short	0x0020
        /*0058*/ 	.byte	0x00, 0xf0, 0x05, 0x00


	//----- nvinfo : EIATTR_KPARAM_INFO
	.align		4
.L_1523:
        /*005c*/ 	.byte	0x04, 0x17
        /*005e*/ 	.short	(.L_1525 - .L_1524)
.L_1524:
        /*0060*/ 	.word	0x00000000
        /*0064*/ 	.short	0x0002
        /*0066*/ 	.short	0x0010
        /*0068*/ 	.byte	0x00, 0xf0, 0x41, 0x00


	//----- nvinfo : EIATTR_KPARAM_INFO
	.align		4
.L_1525:
        /*006c*/ 	.byte	0x04, 0x17
        /*006e*/ 	.short	(.L_1527 - .L_1526)
.L_1526:
        /*0070*/ 	.word	0x00000000
        /*0074*/ 	.short	0x0001
        /*0076*/ 	.short	0x0004
        /*0078*/ 	.byte	0x00, 0xf0, 0x21, 0x00


	//----- nvinfo : EIATTR_KPARAM_INFO
	.align		4
.L_1527:
        /*007c*/ 	.byte	0x04, 0x17
        /*007e*/ 	.short	(.L_1529 - .L_1528)
.L_1528:
        /*0080*/ 	.word	0x00000000
        /*0084*/ 	.short	0x0000
        /*0086*/ 	.short	0x0000
        /*0088*/ 	.byte	0x00, 0xf0, 0x11, 0x00


	//----- nvinfo : EIATTR_MAXREG_COUNT
	.align		4
.L_1529:
        /*008c*/ 	.byte	0x03, 0x1b
        /*008e*/ 	.short	0x00ff


	//----- nvinfo : EIATTR_MERCURY_ISA_VERSION
	.align		4
        /*0090*/ 	.byte	0x03, 0x5f
        /*0092*/ 	.short	0x0000


	//----- nvinfo : EIATTR_EXIT_INSTR_OFFSETS
	.align		4
        /*0094*/ 	.byte	0x04, 0x1c
        /*0096*/ 	.short	(.L_1531 - .L_1530)


	//   ....[0]....
.L_1530:
        /*0098*/ 	.word	0x000003b0


	//   ....[1]....
        /*009c*/ 	.word	0x00000410


	//----- nvinfo : EIATTR_MAX_THREADS
	.align		4
.L_1531:
        /*00a0*/ 	.byte	0x04, 0x05
        /*00a2*/ 	.short	(.L_1533 - .L_1532)
.L_1532:
        /*00a4*/ 	.word	0x00000080
        /*00a8*/ 	.word	0x00000001
        /*00ac*/ 	.word	0x00000001


	//----- nvinfo : EIATTR_CRS_STACK_SIZE
	.align		4
.L_1533:
        /*00b0*/ 	.byte	0x04, 0x1e
        /*00b2*/ 	.short	(.L_1535 - .L_1534)
.L_1534:
        /*00b4*/ 	.word	0x00000000
.L_1535:


//--------------------- .nv.info._ZN2at6native29vectorized_elementwise_kernelILi2ENS0_13BUnaryFunctorIfffZZZNS0_20copysign_kernel_cudaERNS_18TensorIteratorBaseEENKUlvE_clEvENKUlvE0_clEvEUlffE_EESt5arrayIPcLm2EEEEviT0_T1_ --------------------------
	.section	.nv.info._ZN2at6native29vectorized_elementwise_kernelILi2ENS0_13BUnaryFunctorIfffZZZNS0_20copysign_kernel_cudaERNS_18TensorIteratorBaseEENKUlvE_clEvENKUlvE0_clEvEUlffE_EESt5arrayIPcLm2EEEEviT0_T1_,"",@"SHT_CUDA_INFO"
	.sectionflags	@""
	.align	4


	//----- nvinfo : EIATTR_CUDA_API_VERSION
	.align		4
        /*0000*/ 	.byte	0x04, 0x37
        /*0002*/ 	.short	(.L_1537 - .L_1536)
.L_1536:
        /*0004*/ 	.word	0x00000082


	//----- nvinfo : EIATTR_SW2861232_WAR
	.align		4
.L_1537:
        /*0008*/ 	.byte	0x01, 0x35
	.zero		2


	//----- nvinfo : EIATTR_PARAM_CBANK
	.align		4
        /*000c*/ 	.byte	0x04, 0x0a
        /*000e*/ 	.short	(.L_1539 - .L_1538)
	.align		4
.L_1538:
        /*0010*/ 	.word	index@(.nv.constant0._ZN2at6native29vectorized_elementwise_kernelILi2ENS0_13BUnaryFunctorIfffZZZNS0_20copysign_kernel_cudaERNS_18TensorIteratorBaseEENKUlvE_clEvENKUlvE0_clEvEUlffE_EESt5arrayIPcLm2EEEEviT0_T1_)
        /*0014*/ 	.short	0x0160
        /*0016*/ 	.short	0x0020


	//----- nvinfo : EIATTR_CBANK_PARAM_SIZE
	.align		4
.L_1539:
        /*0018*/ 	.byte	0x03, 0x19
        /*001a*/ 	.short	0x0020


	//----- nvinfo : EIATTR_KPARAM_INFO
	.align		4
        /*001c*/ 	.byte	0x04, 0x17
        /*001e*/ 	.short	(.L_1541 - .L_1540)
.L_1540:
        /*0020*/ 	.word	0x00000000
        /*0024*/ 	.short	0x0002
        /*0026*/ 	.short	0x0010
        /*0028*/ 	.byte	0x00, 0xf0, 0x41, 0x00


	//----- nvinfo : EIATTR_KPARAM_INFO
	.align		4
.L_1541:
        /*002c*/ 	.byte	0x04, 0x17
        /*002e*/ 	.short	(.L_1543 - .L_1542)
.L_1542:
        /*0030*/ 	.word	0x00000000
        /*0034*/ 	.short	0x0001
        /*0036*/ 	.short	0x0004
        /*0038*/ 	.byte	0x00, 0xf0, 0x21, 0x00


	//----- nvinfo : EIATTR_KPARAM_INFO
	.align		4
.L_1543:
        /*003c*/ 	.byte	0x04, 0x17
        /*003e*/ 	.short	(.L_1545 - .L_1544)
.L_1544:
        /*0040*/ 	.word	0x00000000
        /*0044*/ 	.short	0x0000
        /*0046*/ 	.short	0x0000
        /*0048*/ 	.byte	0x00, 0xf0, 0x11, 0x00


	//----- nvinfo : EIATTR_MAXREG_COUNT
	.align		4
.L_1545:
        /*004c*/ 	.byte	0x03, 0x1b
        /*004e*/ 	.short	0x00ff


	//----- nvinfo : EIATTR_MERCURY_ISA_VERSION
	.align		4
        /*0050*/ 	.byte	0x03, 0x5f
        /*0052*/ 	.short	0x0000


	//----- nvinfo : EIATTR_EXIT_INSTR_OFFSETS
	.align		4
        /*0054*/ 	.byte	0x04, 0x1c
        /*0056*/ 	.short	(.L_1547 - .L_1546)


	//   ....[0]....
.L_1546:
        /*0058*/ 	.word	0x000001e0


	//   ....[1]....
        /*005c*/ 	.word	0x00000930


	//   ....[2]....
        /*0060*/ 	.word	0x00000980


	//----- nvinfo : EIATTR_MAX_THREADS
	.align		4
.L_1547:
        /*0064*/ 	.byte	0x04, 0x05
        /*0066*/ 	.short	(.L_1549 - .L_1548)
.L_1548:
        /*0068*/ 	.word	0x00000080
        /*006c*/ 	.word	0x00000001
        /*0070*/ 	.word	0x00000001


	//----- nvinfo : EIATTR_CRS_STACK_SIZE
	.align		4
.L_1549:
        /*0074*/ 	.byte	0x04, 0x1e
        /*0076*/ 	.short	(.L_1551 - .L_1550)
.L_1550:
        /*0078*/ 	.word	0x00000000
.L_1551:


//--------------------- .nv.info._ZN2at6native29vectorized_elementwise_kernelILi4ENS0_13BUnaryFunctorIfffZZZNS0_20copysign_kernel_cudaERNS_18TensorIteratorBaseEENKUlvE_clEvENKUlvE0_clEvEUlffE_EESt5arrayIPcLm2EEEEviT0_T1_ --------------------------
	.section	.nv.info._ZN2at6native29vectorized_elementwise_kernelILi4ENS0_13BUnaryFunctorIfffZZZNS0_20copysign_kernel_cudaERNS_18TensorIteratorBaseEENKUlvE_clEvENKUlvE0_clEvEUlffE_EESt5arrayIPcLm2EEEEviT0_T1_,"",@"SHT_CUDA_INFO"
	.sectionflags	@""
	.align	4


	//----- nvinfo : EIATTR_CUDA_API_VERSION
	.align		4
        /*0000*/ 	.byte	0x04, 0x37
        /*0002*/ 	.short	(.L_1553 - .L_1552)
.L_1552:
        /*0004*/ 	.word	0x00000082


	//----- nvinfo : EIATTR_SW2861232_WAR
	.align		4
.L_1553:
        /*0008*/ 	.byte	0x01, 0x35
	.zero		2


	//----- nvinfo : EIATTR_PARAM_CBANK
	.align		4
        /*000c*/ 	.byte	0x04, 0x0a
        /*000e*/ 	.short	(.L_1555 - .L_1554)
	.align		4
.L_1554:
        /*0010*/ 	.word	index@(.nv.constant0._ZN2at6native29vectorized_elementwise_kernelILi4ENS0_13BUnaryFunctorIfffZZZNS0_20copysign_kernel_cudaERNS_18TensorIteratorBaseEENKUlvE_clEvENKUlvE0_clEvEUlffE_EESt5arrayIPcLm2EEEEviT0_T1_)
        /*0014*/ 	.short	0x0160
        /*0016*/ 	.short	0x0020


	//----- nvinfo : EIATTR_CBANK_PARAM_SIZE
	.align		4
.L_1555:
        /*0018*/ 	.byte	0x03, 0x19
        /*001a*/ 	.short	0x0020


	//----- nvinfo : EIATTR_KPARAM_INFO
	.align		4
        /*001c*/ 	.byte	0x04, 0x17
        /*001e*/ 	.short	(.L_1557 - .L_1556)
.L_1556:
        /*0020*/ 	.word	0x00000000
        /*0024*/ 	.short	0x0002
        /*0026*/ 	.short	0x0010
        /*0028*/ 	.byte	0x00, 0xf0, 0x41, 0x00


	//----- nvinfo : EIATTR_KPARAM_INFO
	.align		4
.L_1557:
        /*002c*/ 	.byte	0x04, 0x17
        /*002e*/ 	.short	(.L_1559 - .L_1558)
.L_1558:
        /*0030*/ 	.word	0x00000000
        /*0034*/ 	.short	0x0001
        /*0036*/ 	.short	0x0004
        /*0038*/ 	.byte	0x00, 0xf0, 0x21, 0x00


	//----- nvinfo : EIATTR_KPARAM_INFO
	.align		4
.L_1559:
        /*003c*/ 	.byte	0x04, 0x17
        /*003e*/ 	.short	(.L_1561 - .L_1560)
.L_1560:
        /*0040*/ 	.word	0x00000000
        /*0044*/ 	.short	0x0000
        /*0046*/ 	.short	0x0000
        /*0048*/ 	.byte	0x00, 0xf0, 0x11, 0x00


	//----- nvinfo : EIATTR_MAXREG_COUNT
	.align		4
.L_1561:
        /*004c*/ 	.byte	0x03, 0x1b
        /*004e*/ 	.short	0x00ff


	//----- nvinfo : EIATTR_MERCURY_ISA_VERSION
	.align		4
        /*0050*/ 	.byte	0x03, 0x5f
        /*0052*/ 	.short	0x0000


	//----- nvinfo : EIATTR_EXIT_INSTR_OFFSETS
	.align		4
        /*0054*/ 	.byte	0x04, 0x1c
        /*0056*/ 	.short	(.L_1563 - .L_1562)


	//   ....[0]....
.L_1562:
        /*0058*/ 	.word	0x000001a0


	//   ....[1]....
        /*005c*/ 	.word	0x000008f0


	//   ....[2]....
        /*0060*/ 	.word	0x00000940


	//----- nvinfo : EIATTR_MAX_THREADS
	.align		4
.L_1563:
        /*0064*/ 	.byte	0x04, 0x05
        /*0066*/ 	.short	(.L_1565 - .L_1564)
.L_1564:
        /*0068*/ 	.word	0x00000080
        /*006c*/ 	.word	0x00000001
        /*0070*/ 	.word	0x00000001


	//----- nvinfo : EIATTR_CRS_STACK_SIZE
	.align		4
.L_1565:
        /*0074*/ 	.byte	0x04, 0x1e
        /*0076*/ 	.short	(.L_1567 - .L_1566)
.L_1566:
        /*0078*/ 	.word	0x00000000
.L_1567:


//--------------------- .nv.info._ZN2at6native29vectorized_elementwise_kernelILi8ENS0_13BUnaryFunctorIfffZZZNS0_20copysign_kernel_cudaERNS_18TensorIteratorBaseEENKUlvE_clEvENKUlvE0_clEvEUlffE_EESt5arrayIPcLm2EEEEviT0_T1_ --------------------------
	.section	.nv.info._ZN2at6native29vectorized_elementwise_kernelILi8ENS0_13BUnaryFunctorIfffZZZNS0_20copysign_kernel_cudaERNS_18TensorIteratorBaseEENKUlvE_clEvENKUlvE0_clEvEUlffE_EESt5arrayIPcLm2EEEEviT0_T1_,"",@"SHT_CUDA_INFO"
	.sectionflags	@""
	.align	4


	//----- nvinfo : EIATTR_CUDA_API_VERSION
	.align		4
        /*0000*/ 	.byte	0x04, 0x37
        /*0002*/ 	.short	(.L_1569 - .L_1568)
.L_1568:
        /*0004*/ 	.word	0x00000082


	//----- nvinfo : EIATTR_SW2861232_WAR
	.align		4
.L_1569:
        /*0008*/ 	.byte	0x01, 0x35
	.zero		2


	//----- nvinfo : EIATTR_PARAM_CBANK
	.align		4
        /*000c*/ 	.byte	0x04, 0x0a
        /*000e*/ 	.short	(.L_1571 - .L_1570)
	.align		4
.L_1570:
        /*0010*/ 	.word	index@(.nv.constant0._ZN2at6native29vectorized_elementwise_kernelILi8ENS0_13BUnaryFunctorIfffZZZNS0_20copysign_kernel_cudaERNS_18TensorIteratorBaseEENKUlvE_clEvENKUlvE0_clEvEUlffE_EESt5arrayIPcLm2EEEEviT0_T1_)
        /*0014*/ 	.short	0x0160
        /*0016*/ 	.short	0x0020


	//----- nvinfo : EIATTR_CBANK_PARAM_SIZE
	.align		4
.L_1571:
        /*0018*/ 	.byte	0x03, 0x19
        /*001a*/ 	.short	0x0020


	//----- nvinfo : EIATTR_KPARAM_INFO
	.align		4
        /*001c*/ 	.byte	0x04, 0x17
        /*001e*/ 	.short	(.L_1573 - .L_1572)
.L_1572:
        /*0020*/ 	.word	0x00000000
        /*0024*/ 	.short	0x0002
        /*0026*/ 	.short	0x0010
        /*0028*/ 	.byte	0x00, 0xf0, 0x41, 0x00


	//----- nvinfo : EIATTR_KPARAM_INFO
	.align		4
.L_1573:
        /*002c*/ 	.byte	0x04, 0x17
        /*002e*/ 	.short	(.L_1575 - .L_1574)
.L_1574:
        /*0030*/ 	.word	0x00000000
        /*0034*/ 	.short	0x0001
        /*0036*/ 	.short	0x0004
        /*0038*/ 	.byte	0x00, 0xf0, 0x21, 0x00


	//----- nvinfo : EIATTR_KPARAM_INFO
	.align		4
.L_1575:
        /*003c*/ 	.byte	0x04, 0x17
        /*003e*/ 	.short	(.L_1577 - .L_1576)
.L_1576:
        /*0040*/ 	.word	0x00000000
        /*0044*/ 	.short	0x0000
        /*0046*/ 	.short	0x0000
        /*0048*/ 	.byte	0x00, 0xf0, 0x11, 0x00


	//----- nvinfo : EIATTR_MAXREG_COUNT
	.align		4
.L_1577:
        /*004c*/ 	.byte	0x03, 0x1b
        /*004e*/ 	.short	0x00ff


	//----- nvinfo : EIATTR_MERCURY_ISA_VERSION
	.align		4
        /*0050*/ 	.byte	0x03, 0x5f
        /*0052*/ 	.short	0x0000


	//----- nvinfo : EIATTR_EXIT_INSTR_OFFSETS
	.align		4
        /*0054*/ 	.byte	0x04, 0x1c
        /*0056*/ 	.short	(.L_1579 - .L_1578)


	//   ....[0]....
.L_1578:
        /*0058*/ 	.word	0x00000010


	//----- nvinfo : EIATTR_MAX_THREADS
	.align		4
.L_1579:
        /*005c*/ 	.byte	0x04, 0x05
        /*005e*/ 	.short	(.L_1581 - .L_1580)
.L_1580:
        /*0060*/ 	.word	0x00000080
        /*0064*/ 	.word	0x00000001
        /*0068*/ 	.word	0x00000001
.L_1581:


//--------------------- .nv.info._ZN2at6native18elementwise_kernelILi128ELi4EZNS0_15gpu_kernel_implINS0_13AUnaryFunctorIfffZZZNS0_20copysign_kernel_cudaERNS_18TensorIteratorBaseEENKUlvE_clEvENKUlvE0_clEvEUlffE_EEEEvS5_RKT_EUliE_EEviT1_ --------------------------
	.section	.nv.info._ZN2at6native18elementwise_kernelILi128ELi4EZNS0_15gpu_kernel_implINS0_13AUnaryFunctorIfffZZZNS0_20copysign_kernel_cudaERNS_18TensorIteratorBaseEENKUlvE_clEvENKUlvE0_clEvEUlffE_EEEEvS5_RKT_EUliE_EEviT1_,"",@"SHT_CUDA_INFO"
	.sectionflags	@""
	.align	4


	//----- nvinfo : EIATTR_CUDA_API_VERSION
	.align		4
        /*0000*/ 	.byte	0x04, 0x37
        /*0002*/ 	.short	(.L_1583 - .L_1582)
.L_1582:
        /*0004*/ 	.word	0x00000082


	//----- nvinfo : EIATTR_SW2861232_WAR
	.align		4
.L_1583:
        /*0008*/ 	.byte	0x01, 0x35
	.zero		2


	//----- nvinfo : EIATTR_PARAM_CBANK
	.align		4
        /*000c*/ 	.byte	0x04, 0x0a
        /*000e*/ 	.short	(.L_1585 - .L_1584)
	.align		4
.L_1584:
        /*0010*/ 	.word	index@(.nv.constant0._ZN2at6native18elementwise_kernelILi128ELi4EZNS0_15gpu_kernel_implINS0_13AUnaryFunctorIfffZZZNS0_20copysign_kernel_cudaERNS_18TensorIteratorBaseEENKUlvE_clEvENKUlvE0_clEvEUlffE_EEEEvS5_RKT_EUliE_EEviT1_)
        /*0014*/ 	.short	0x0160
        /*0016*/ 	.short	0x0228


	//----- nvinfo : EIATTR_CBANK_PARAM_SIZE
	.align		4
.L_1585:
        /*0018*/ 	.byte	0x03, 0x19
        /*001a*/ 	.short	0x0228


	//----- nvinfo : EIATTR_KPARAM_INFO
	.align		4
        /*001c*/ 	.byte	0x04, 0x17
        /*001e*/ 	.short	(.L_1587 - .L_1586)
.L_1586:
        /*0020*/ 	.word	0x00000000
        /*0024*/ 	.short	0x0001
        /*0026*/ 	.short	0x0008
        /*0028*/ 	.byte	0x00, 0xf0, 0x81, 0x08


	//----- nvinfo : EIATTR_KPARAM_INFO
	.align		4
.L_1587:
        /*002c*/ 	.byte	0x04, 0x17
        /*002e*/ 	.short	(.L_1589 - .L_1588)
.L_1588:
        /*0030*/ 	.word	0x00000000
        /*0034*/ 	.short	0x0000
        /*0036*/ 	.short	0x0000
        /*0038*/ 	.byte	0x00, 0xf0, 0x11, 0x00


	//----- nvinfo : EIATTR_MAXREG_COUNT
	.align		4
.L_1589:
        /*003c*/ 	.byte	0x03, 0x1b
        /*003e*/ 	.short	0x0080


	//----- nvinfo : EIATTR_EXTERNS
	.align		4
        /*0040*/ 	.byte	0x04, 0x0f
        /*0042*/ 	.short	(.L_1591 - .L_1590)


	//   ....[0]....
	.align		4
.L_1590:
        /*0044*/ 	.word	index@(__assertfail)


	//----- nvinfo : EIATTR_MERCURY_ISA_VERSION
	.align		4
.L_1591:
        /*0048*/ 	.byte	0x03, 0x5f
        /*004a*/ 	.short	0x0000


	//----- nvinfo : EIATTR_SYSCALL_OFFSETS
	.align		4
        /*004c*/ 	.byte	0x04, 0x46
        /*004e*/ 	.short	(.L_1593 - .L_1592)


	//   ....[0]....
.L_1592:
        /*0050*/ 	.word	0x00001c60


	//   ....[1]....
        /*0054*/ 	.word	0x00002b00


	//   ....[2]....
        /*0058*/ 	.word	0x000047a0


	//   ....[3]....
        /*005c*/ 	.word	0x00005640


	//   ....[4]....
        /*0060*/ 	.word	0x000072b0


	//   ....[5]....
        /*0064*/ 	.word	0x00008150


	//   ....[6]....
        /*0068*/ 	.word	0x00009dd0


	//   ....[7]....
        /*006c*/ 	.word	0x0000ac70


	//----- nvinfo : EIATTR_EXIT_INSTR_OFFSETS
	.align		4
.L_1593:
        /*0070*/ 	.byte	0x04, 0x1c
        /*0072*/ 	.short	(.L_1595 - .L_1594)


	//   ....[0]....
.L_1594:
        /*0074*/ 	.word	0x000081f0


	//   ....[1]....
        /*0078*/ 	.word	0x00009f60


	//   ....[2]....
        /*007c*/ 	.word	0x00009fa0


	//   ....[3]....
        /*0080*/ 	.word	0x0000a030


	//   ....[4]....
        /*0084*/ 	.word	0x0000a060


	//   ....[5]....
        /*0088*/ 	.word	0x0000a090


	//   ....[6]....
        /*008c*/ 	.word	0x0000a110


	//   ....[7]....
        /*0090*/ 	.word	0x0000a140


	//   ....[8]....
        /*0094*/ 	.word	0x0000a1d0


	//   ....[9]....
        /*0098*/ 	.word	0x0000a210


	//   ....[10]....
        /*009c*/ 	.word	0x0000a250


	//   ....[11]....
        /*00a0*/ 	.word	0x0000a310


	//   ....[12]....
        /*00a4*/ 	.word	0x0000a360


	//   ....[13]....
        /*00a8*/ 	.word	0x0000a4e0


	//   ....[14]....
        /*00ac*/ 	.word	0x0000a630


	//   ....[15]....
        /*00b0*/ 	.word	0x0000a660


	//   ....[16]....
        /*00b4*/ 	.word	0x0000a710


	//   ....[17]....
        /*00b8*/ 	.word	0x0000a880


	//   ....[18]....
        /*00bc*/ 	.word	0x0000a9f0


	//   ....[19]....
        /*00c0*/ 	.word	0x0000ab40


	//   ....[20]....
        /*00c4*/ 	.word	0x0000ac80


	//   ....[21]....
        /*00c8*/ 	.word	0x0000acb0


	//   ....[22]....
        /*00cc*/ 	.word	0x0000ace0


	//----- nvinfo : EIATTR_MAX_THREADS
	.align		4
.L_1595:
        /*00d0*/ 	.byte	0x04, 0x05
        /*00d2*/ 	.short	(.L_1597 - .L_1596)
.L_1596:
        /*00d4*/ 	.word	0x00000080
        /*00d8*/ 	.word	0x00000001
        /*00dc*/ 	.word	0x00000001


	//----- nvinfo : EIATTR_CRS_STACK_SIZE
	.align		4
.L_1597:
        /*00e0*/ 	.byte	0x04, 0x1e
        /*00e2*/ 	.short	(.L_1599 - .L_1598)
.L_1598:
        /*00e4*/ 	.word	0x00000000
.L_1599:


//--------------------- .nv.info._ZN2at6native27unrolled_elementwise_kernelINS0_13AUnaryFunctorIfffZZZNS0_20copysign_kernel_cudaERNS_18TensorIteratorBaseEENKUlvE_clEvENKUlvE0_clEvEUlffE_EESt5arrayIPcLm2EELi4E23TrivialOffsetCalculatorILi1EjESD_NS0_6memory12LoadWithCastILi1EEENSE_13StoreWithCastILi1EEEEEviT_T0_T2_T3_T4_T5_ --------------------------
	.section	.nv.info._ZN2at6native27unrolled_elementwise_kernelINS0_13AUnaryFunctorIfffZZZNS0_20copysign_kernel_cudaERNS_18TensorIteratorBaseEENKUlvE_clEvENKUlvE0_clEvEUlffE_EESt5arrayIPcLm2EELi4E23TrivialOffsetCalculatorILi1EjESD_NS0_6memory12LoadWithCastILi1EEENSE_13StoreWithCastILi1EEEEEviT_T0_T2_T3_T4_T5_,"",@"SHT_CUDA_INFO"
	.sectionflags	@""
	.align	4


	//----- nvinfo : EIATTR_CUDA_API_VERSION
	.align		4
        /*0000*/ 	.byte	0x04, 0x37
        /*0002*/ 	.short	(.L_1601 - .L_1600)
.L_1600:
        /*0004*/ 	.word	0x00000082


	//----- nvinfo : EIATTR_SW2861232_WAR
	.align		4
.L_1601:
        /*0008*/ 	.byte	0x01, 0x35
	.zero		2


	//----- nvinfo : EIATTR_PARAM_CBANK
	.align		4
        /*000c*/ 	.byte	0x04, 0x0a
        /*000e*/ 	.short	(.L_1603 - .L_1602)
	.align		4
.L_1602:
        /*0010*/ 	.word	index@(.nv.constant0._ZN2at6native27unrolled_elementwise_kernelINS0_13AUnaryFunctorIfffZZZNS0_20copysign_kernel_cudaERNS_18TensorIteratorBaseEENKUlvE_clEvENKUlvE0_clEvEUlffE_EESt5arrayIPcLm2EELi4E23TrivialOffsetCalculatorILi1EjESD_NS0_6memory12LoadWithCastILi1EEENSE_13StoreWithCastILi1EEEEEviT_T0_T2_T3_T4_T5_)
        /*0014*/ 	.short	0x0160
        /*0016*/ 	.short	0x0034


	//----- nvinfo : EIATTR_CBANK_PARAM_SIZE
	.align		4
.L_1603:
        /*0018*/ 	.byte	0x03, 0x19
        /*001a*/ 	.short	0x0034


	//----- nvinfo : EIATTR_KPARAM_INFO
	.align		4
        /*001c*/ 	.byte	0x04, 0x17
        /*001e*/ 	.short	(.L_1605 - .L_1604)
.L_1604:
        /*0020*/ 	.word	0x00000000
        /*0024*/ 	.short	0x0006
        /*0026*/ 	.short	0x002c
        /*0028*/ 	.byte	0x00, 0xf0, 0x21, 0x00


	//----- nvinfo : EIATTR_KPARAM_INFO
	.align		4
.L_1605:
        /*002c*/ 	.byte	0x04, 0x17
        /*002e*/ 	.short	(.L_1607 - .L_1606)
.L_1606:
        /*0030*/ 	.word	0x00000000
        /*0034*/ 	.short	0x0005
        /*0036*/ 	.short	0x0024
        /*0038*/ 	.byte	0x00, 0xf0, 0x21, 0x00


	//----- nvinfo : EIATTR_KPARAM_INFO
	.align		4
.L_1607:
        /*003c*/ 	.byte	0x04, 0x17
        /*003e*/ 	.short	(.L_1609 - .L_1608)
.L_1608:
        /*0040*/ 	.word	0x00000000
        /*0044*/ 	.short	0x0004
        /*0046*/ 	.short	0x0021
        /*0048*/ 	.byte	0x00, 0xf0, 0x05, 0x00


	//----- nvinfo : EIATTR_KPARAM_INFO
	.align		4
.L_1609:
        /*004c*/ 	.byte	0x04, 0x17
        /*004e*/ 	.short	(.L_1611 - .L_1610)
.L_1610:
        /*0050*/ 	.word	0x00000000
        /*0054*/ 	.short	0x0003
        /*0056*/ 	.short	0x0020
        /*0058*/ 	.byte	0x00, 0xf0, 0x05, 0x00


	//----- nvinfo : EIATTR_KPARAM_INFO
	.align		4
.L_1611:
        /*005c*/ 	.byte	0x04, 0x17
        /*005e*/ 	.short	(.L_1613 - .L_1612)
.L_1612:
        /*0060*/ 	.word	0x00000000
        /*0064*/ 	.short	0x0002
        /*0066*/ 	.short	0x0010
        /*0068*/ 	.byte	0x00, 0xf0, 0x41, 0x00


	//----- nvinfo : EIATTR_KPARAM_INFO
	.align		4
.L_1613:
        /*006c*/ 	.byte	0x04, 0x17
        /*006e*/ 	.short	(.L_1615 - .L_1614)
.L_1614:
        /*0070*/ 	.word	0x00000000
        /*0074*/ 	.short	0x0001
        /*0076*/ 	.short	0x0004
        /*0078*/ 	.byte	0x00, 0xf0, 0x21, 0x00


	//----- nvinfo : EIATTR_KPARAM_INFO
	.align		4
.L_1615:
        /*007c*/ 	.byte	0x04, 0x17
        /*007e*/ 	.short	(.L_1617 - .L_1616)
.L_1616:
        /*0080*/ 	.word	0x00000000
        /*0084*/ 	.short	0x0000
        /*0086*/ 	.short	0x0000
        /*0088*/ 	.byte	0x00, 0xf0, 0x11, 0x00


	//----- nvinfo : EIATTR_MAXREG_COUNT
	.align		4
.L_1617:
        /*008c*/ 	.byte	0x03, 0x1b
        /*008e*/ 	.short	0x00ff


	//----- nvinfo : EIATTR_EXTERNS
	.align		4
        /*0090*/ 	.byte	0x04, 0x0f
        /*0092*/ 	.short	(.L_1619 - .L_1618)


	//   ....[0]....
	.align		4
.L_1618:
        /*0094*/ 	.word	index@(__assertfail)


	//----- nvinfo : EIATTR_MERCURY_ISA_VERSION
	.align		4
.L_1619:
        /*0098*/ 	.byte	0x03, 0x5f
        /*009a*/ 	.short	0x0000


	//----- nvinfo : EIATTR_SYSCALL_OFFSETS
	.align		4
        /*009c*/ 	.byte	0x04, 0x46
        /*009e*/ 	.short	(.L_1621 - .L_1620)


	//   ....[0]....
.L_1620:
        /*00a0*/ 	.word	0x00000e40


	//   ....[1]....
        /*00a4*/ 	.word	0x00001cc0


	//   ....[2]....
        /*00a8*/ 	.word	0x00002b50


	//   ....[3]....
        /*00ac*/ 	.word	0x00003980


	//   ....[4]....
        /*00b0*/ 	.word	0x000048e0


	//   ....[5]....
        /*00b4*/ 	.word	0x000057c0


	//   ....[6]....
        /*00b8*/ 	.word	0x00006690


	//   ....[7]....
        /*00bc*/ 	.word	0x00007560


	//----- nvinfo : EIATTR_EXIT_INSTR_OFFSETS
	.align		4
.L_1621:
        /*00c0*/ 	.byte	0x04, 0x1c
        /*00c2*/ 	.short	(.L_1623 - .L_1622)


	//   ....[0]....
.L_1622:
        /*00c4*/ 	.word	0x00006730


	//   ....[1]....
        /*00c8*/ 	.word	0x00006850


	//   ....[2]....
        /*00cc*/ 	.word	0x00006890


	//   ....[3]....
        /*00d0*/ 	.word	0x00006920


	//   ....[4]....
        /*00d4*/ 	.word	0x00006950


	//   ....[5]....
        /*00d8*/ 	.word	0x00006980


	//   ....[6]....
        /*00dc*/ 	.word	0x00006a00


	//   ....[7]....
        /*00e0*/ 	.word	0x00006a30


	//   ....[8]....
        /*00e4*/ 	.word	0x00006ac0


	//   ....[9]....
        /*00e8*/ 	.word	0x00006b00


	//   ....[10]....
        /*00ec*/ 	.word	0x00006b40


	//   ....[11]....
        /*00f0*/ 	.word	0x00006c00


	//   ....[12]....
        /*00f4*/ 	.word	0x00006c50


	//   ....[13]....
        /*00f8*/ 	.word	0x00006dd0


	//   ....[14]....
        /*00fc*/ 	.word	0x00006f20


	//   ....[15]....
        /*0100*/ 	.word	0x00006f50


	//   ....[16]....
        /*0104*/ 	.word	0x00007000


	//   ....[17]....
        /*0108*/ 	.word	0x00007170


	//   ....[18]....
        /*010c*/ 	.word	0x000072e0


	//   ....[19]....
        /*0110*/ 	.word	0x00007430


	//   ....[20]....
        /*0114*/ 	.word	0x00007570


	//   ....[21]....
        /*0118*/ 	.word	0x000075a0


	//   ....[22]....
        /*011c*/ 	.word	0x000075d0


	//----- nvinfo : EIATTR_MAX_THREADS
	.align		4
.L_1623:
        /*0120*/ 	.byte	0x04, 0x05
        /*0122*/ 	.short	(.L_1625 - .L_1624)
.L_1624:
        /*0124*/ 	.word	0x00000080
        /*0128*/ 	.word	0x00000001
        /*012c*/ 	.word	0x00000001


	//----- nvinfo : EIATTR_CRS_STACK_SIZE
	.align		4
.L_1625:
        /*0130*/ 	.byte	0x04, 0x1e
        /*0132*/ 	.short	(.L_1627 - .L_1626)
.L_1626:
        /*0134*/ 	.word	0x00000000
.L_1627:


//--------------------- .nv.info._ZN2at6native18elementwise_kernelILi128ELi2EZNS0_22gpu_kernel_impl_nocastINS0_13AUnaryFunctorIfffZZZNS0_20copysign_kernel_cudaERNS_18TensorIteratorBaseEENKUlvE_clEvENKUlvE0_clEvEUlffE_EEEEvS5_RKT_EUliE_EEviT1_ --------------------------
	.section	.nv.info._ZN2at6native18elementwise_kernelILi128ELi2EZNS0_22gpu_kernel_impl_nocastINS0_13AUnaryFunctorIfffZZZNS0_20copysign_kernel_cudaERNS_18TensorIteratorBaseEENKUlvE_clEvENKUlvE0_clEvEUlffE_EEEEvS5_RKT_EUliE_EEviT1_,"",@"SHT_CUDA_INFO"
	.sectionflags	@""
	.align	4


	//----- nvinfo : EIATTR_CUDA_API_VERSION
	.align		4
        /*0000*/ 	.byte	0x04, 0x37
        /*0002*/ 	.short	(.L_1629 - .L_1628)
.L_1628:
        /*0004*/ 	.word	0x00000082


	//----- nvinfo : EIATTR_SW2861232_WAR
	.align		4
.L_1629:
        /*0008*/ 	.byte	0x01, 0x35
	.zero		2


	//----- nvinfo : EIATTR_PARAM_CBANK
	.align		4
        /*000c*/ 	.byte	0x04, 0x0a
        /*000e*/ 	.short	(.L_1631 - .L_1630)
	.align		4
.L_1630:
        /*0010*/ 	.word	index@(.nv.constant0._ZN2at6native18elementwise_kernelILi128ELi2EZNS0_22gpu_kernel_impl_nocastINS0_13AUnaryFunctorIfffZZZNS0_20copysign_kernel_cudaERNS_18TensorIteratorBaseEENKUlvE_clEvENKUlvE0_clEvEUlffE_EEEEvS5_RKT_EUliE_EEviT1_)
        /*0014*/ 	.short	0x0160
        /*0016*/ 	.short	0x0220


	//----- nvinfo : EIATTR_CBANK_PARAM_SIZE
	.align		4
.L_1631:
        /*0018*/ 	.byte	0x03, 0x19
        /*001a*/ 	.short	0x0220


	//----- nvinfo : EIATTR_KPARAM_INFO
	.align		4
        /*001c*/ 	.byte	0x04, 0x17
        /*001e*/ 	.short	(.L_1633 - .L_1632)
.L_1632:
        /*0020*/ 	.word	0x00000000
        /*0024*/ 	.short	0x0001
        /*0026*/ 	.short	0x0008
        /*0028*/ 	.byte	0x00, 0xf0, 0x61, 0x08


	//----- nvinfo : EIATTR_KPARAM_INFO
	.align		4
.L_1633:
        /*002c*/ 	.byte	0x04, 0x17
        /*002e*/ 	.short	(.L_1635 - .L_1634)
.L_1634:
        /*0030*/ 	.word	0x00000000
        /*0034*/ 	.short	0x0000
        /*0036*/ 	.short	0x0000
        /*0038*/ 	.byte	0x00, 0xf0, 0x11, 0x00


	//----- nvinfo : EIATTR_MAXREG_COUNT
	.align		4
.L_1635:
        /*003c*/ 	.byte	0x03, 0x1b
        /*003e*/ 	.short	0x0080


	//----- nvinfo : EIATTR_MERCURY_ISA_VERSION
	.align		4
        /*0040*/ 	.byte	0x03, 0x5f
        /*0042*/ 	.short	0x0000


	//----- nvinfo : EIATTR_EXIT_INSTR_OFFSETS
	.align		4
        /*0044*/ 	.byte	0x04, 0x1c
        /*0046*/ 	.short	(.L_1637 - .L_1636)


	//   ....[0]....
.L_1636:
        /*0048*/ 	.word	0x00000f70


	//   ....[1]....
        /*004c*/ 	.word	0x00001e40


	//----- nvinfo : EIATTR_MAX_THREADS
	.align		4
.L_1637:
        /*0050*/ 	.byte	0x04, 0x05
        /*0052*/ 	.short	(.L_1639 - .L_1638)
.L_1638:
        /*0054*/ 	.word	0x00000080
        /*0058*/ 	.word	0x00000001
        /*005c*/ 	.word	0x00000001


	//----- nvinfo : EIATTR_CRS_STACK_SIZE
	.align		4
.L_1639:
        /*0060*/ 	.byte	0x04, 0x1e
        /*0062*/ 	.short	(.L_1641 - .L_1640)
.L_1640:
        /*0064*/ 	.word	0x00000000
.L_1641:


//--------------------- .nv.info._ZN2at6native27unrolled_elementwise_kernelINS0_13AUnaryFunctorIfffZZZNS0_20copysign_kernel_cudaERNS_18TensorIteratorBaseEENKUlvE_clEvENKUlvE0_clEvEUlffE_EESt5arrayIPcLm2EELi4E23TrivialOffsetCalculatorILi1EjESD_NS0_6memory15LoadWithoutCastENSE_16StoreWithoutCastEEEviT_T0_T2_T3_T4_T5_ --------------------------
	.section	.nv.info._ZN2at6native27unrolled_elementwise_kernelINS0_13AUnaryFunctorIfffZZZNS0_20copysign_kernel_cudaERNS_18TensorIteratorBaseEENKUlvE_clEvENKUlvE0_clEvEUlffE_EESt5arrayIPcLm2EELi4E23TrivialOffsetCalculatorILi1EjESD_NS0_6memory15LoadWithoutCastENSE_16StoreWithoutCastEEEviT_T0_T2_T3_T4_T5_,"",@"SHT_CUDA_INFO"
	.sectionflags	@""
	.align	4


	//----- nvinfo : EIATTR_CUDA_API_VERSION
	.align		4
        /*0000*/ 	.byte	0x04, 0x37
        /*0002*/ 	.short	(.L_1643 - .L_1642)
.L_1642:
        /*0004*/ 	.word	0x00000082


	//----- nvinfo : EIATTR_SW2861232_WAR
	.align		4
.L_1643:
        /*0008*/ 	.byte	0x01, 0x35
	.zero		2


	//----- nvinfo : EIATTR_PARAM_CBANK
	.align		4
        /*000c*/ 	.byte	0x04, 0x0a
        /*000e*/ 	.short	(.L_1645 - .L_1644)
	.align		4
.L_1644:
        /*0010*/ 	.word	index@(.nv.constant0._ZN2at6native27unrolled_elementwise_kernelINS0_13AUnaryFunctorIfffZZZNS0_20copysign_kernel_cudaERNS_18TensorIteratorBaseEENKUlvE_clEvENKUlvE0_clEvEUlffE_EESt5arrayIPcLm2EELi4E23TrivialOffsetCalculatorILi1EjESD_NS0_6memory15LoadWithoutCastENSE_16StoreWithoutCastEEEviT_T0_T2_T3_T4_T5_)
        /*0014*/ 	.short	0x0160
        /*0016*/ 	.short	0x0024


	//----- nvinfo : EIATTR_CBANK_PARAM_SIZE
	.align		4
.L_1645:
        /*0018*/ 	.byte	0x03, 0x19
        /*001a*/ 	.short	0x0024


	//----- nvinfo : EIATTR_KPARAM_INFO
	.align		4
        /*001c*/ 	.byte	0x04, 0x17
        /*001e*/ 	.short	(.L_1647 - .L_1646)
.L_1646:
        /*0020*/ 	.word	0x00000000
        /*0024*/ 	.short	0x0006
        /*0026*/ 	.short	0x0023
        /*0028*/ 	.byte	0x00, 0xf0, 0x05, 0x00


	//----- nvinfo : EIATTR_KPARAM_INFO
	.align		4
.L_1647:
        /*002c*/ 	.byte	0x04, 0x17
        /*002e*/ 	.short	(.L_1649 - .L_1648)
.L_1648:
        /*0030*/ 	.word	0x00000000
        /*0034*/ 	.short	0x0005
        /*0036*/ 	.short	0x0022
        /*0038*/ 	.byte	0x00, 0xf0, 0x05, 0x00


	//----- nvinfo : EIATTR_KPARAM_INFO
	.align		4
.L_1649:
        /*003c*/ 	.byte	0x04, 0x17
        /*003e*/ 	.short	(.L_1651 - .L_1650)
.L_1650:
        /*0040*/ 	.word	0x00000000
        /*0044*/ 	.short	0x0004
        /*0046*/ 	.short	0x0021
        /*0048*/ 	.byte	0x00, 0xf0, 0x05, 0x00


	//----- nvinfo : EIATTR_KPARAM_INFO
	.align		4
.L_1651:
        /*004c*/ 	.byte	0x04, 0x17
        /*004e*/ 	.short	(.L_1653 - .L_1652)
.L_1652:
        /*0050*/ 	.word	0x00000000
        /*0054*/ 	.short	0x0003
        /*0056*/ 	.short	0x0020
        /*0058*/ 	.byte	0x00, 0xf0, 0x05, 0x00


	//----- nvinfo : EIATTR_KPARAM_INFO
	.align		4
.L_1653:
        /*005c*/ 	.byte	0x04, 0x17
        /*005e*/ 	.short	(.L_1655 - .L_1654)
.L_1654:
        /*0060*/ 	.word	0x00000000
        /*0064*/ 	.short	0x0002
        /*0066*/ 	.short	0x0010
        /*0068*/ 	.byte	0x00, 0xf0, 0x41, 0x00


	//----- nvinfo : EIATTR_KPARAM_INFO
	.align		4
.L_1655:
        /*006c*/ 	.byte	0x04, 0x17
        /*006e*/ 	.short	(.L_1657 - .L_1656)
.L_1656:
        /*0070*/ 	.word	0x00000000
        /*0074*/ 	.short	0x0001
        /*0076*/ 	.short	0x0004
        /*0078*/ 	.byte	0x00, 0xf0, 0x21, 0x00


	//----- nvinfo : EIATTR_KPARAM_INFO
	.align		4
.L_1657:
        /*007c*/ 	.byte	0x04, 0x17
        /*007e*/ 	.short	(.L_1659 - .L_1658)
.L_1658:
        /*0080*/ 	.word	0x00000000
        /*0084*/ 	.short	0x0000
        /*0086*/ 	.short	0x0000
        /*0088*/ 	.byte	0x00, 0xf0, 0x11, 0x00


	//----- nvinfo : EIATTR_MAXREG_COUNT
	.align		4
.L_1659:
        /*008c*/ 	.byte	0x03, 0x1b
        /*008e*/ 	.short	0x00ff


	//----- nvinfo : EIATTR_MERCURY_ISA_VERSION
	.align		4
        /*0090*/ 	.byte	0x03, 0x5f
        /*0092*/ 	.short	0x0000


	//----- nvinfo : EIATTR_EXIT_INSTR_OFFSETS
	.align		4
        /*0094*/ 	.byte	0x04, 0x1c
        /*0096*/ 	.short	(.L_1661 - .L_1660)


	//   ....[0]....
.L_1660:
        /*0098*/ 	.word	0x000003b0


	//   ....[1]....
        /*009c*/ 	.word	0x00000410


	//----- nvinfo : EIATTR_MAX_THREADS
	.align		4
.L_1661:
        /*00a0*/ 	.byte	0x04, 0x05
        /*00a2*/ 	.short	(.L_1663 - .L_1662)
.L_1662:
        /*00a4*/ 	.word	0x00000080
        /*00a8*/ 	.word	0x00000001
        /*00ac*/ 	.word	0x00000001


	//----- nvinfo : EIATTR_CRS_STACK_SIZE
	.align		4
.L_1663:
        /*00b0*/ 	.byte	0x04, 0x1e
        /*00b2*/ 	.short	(.L_1665 - .L_1664)
.L_1664:
        /*00b4*/ 	.word	0x00000000
.L_1665:


//--------------------- .nv.info._ZN2at6native29vectorized_elementwise_kernelILi2ENS0_13AUnaryFunctorIfffZZZNS0_20copysign_kernel_cudaERNS_18TensorIteratorBaseEENKUlvE_clEvENKUlvE0_clEvEUlffE_EESt5arrayIPcLm2EEEEviT0_T1_ --------------------------
	.section	.nv.info._ZN2at6native29vectorized_elementwise_kernelILi2ENS0_13AUnaryFunctorIfffZZZNS0_20copysign_kernel_cudaERNS_18TensorIteratorBaseEENKUlvE_clEvENKUlvE0_clEvEUlffE_EESt5arrayIPcLm2EEEEviT0_T1_,"",@"SHT_CUDA_INFO"
	.sectionflags	@""
	.align	4


	//----- nvinfo : EIATTR_CUDA_API_VERSION
	.align		4
        /*0000*/ 	.byte	0x04, 0x37
        /*0002*/ 	.short	(.L_1667 - .L_1666)
.L_1666:
        /*0004*/ 	.word	0x00000082


	//----- nvinfo : EIATTR_SW2861232_WAR
	.align		4
.L_1667:
        /*0008*/ 	.byte	0x01, 0x35
	.zero		2


	//----- nvinfo : EIATTR_PARAM_CBANK
	.align		4
        /*000c*/ 	.byte	0x04, 0x0a
        /*000e*/ 	.short	(.L_1669 - .L_1668)
	.align		4
.L_1668:
        /*0010*/ 	.word	index@(.nv.constant0._ZN2at6native29vectorized_elementwise_kernelILi2ENS0_13AUnaryFunctorIfffZZZNS0_20copysign_kernel_cudaERNS_18TensorIteratorBaseEENKUlvE_clEvENKUlvE0_clEvEUlffE_EESt5arrayIPcLm2EEEEviT0_T1_)
        /*0014*/ 	.short	0x0160
        /*0016*/ 	.short	0x0020


	//----- nvinfo : EIATTR_CBANK_PARAM_SIZE
	.align		4
.L_1669:
        /*0018*/ 	.byte	0x03, 0x19
        /*001a*/ 	.short	0x0020


	//----- nvinfo : EIATTR_KPARAM_INFO
	.align		4
        /*001c*/ 	.byte	0x04, 0x17
        /*001e*/ 	.short	(.L_1671 - .L_1670)
.L_1670:
        /*0020*/ 	.word	0x00000000
        /*0024*/ 	.short	0x0002
        /*0026*/ 	.short	0x0010
        /*0028*/ 	.byte	0x00, 0xf0, 0x41, 0x00


	//----- nvinfo : EIATTR_KPARAM_INFO
	.align		4
.L_1671:
        /*002c*/ 	.byte	0x04, 0x17
        /*002e*/ 	.short	(.L_1673 - .L_1672)
.L_1672:
        /*0030*/ 	.word	0x00000000
        /*0034*/ 	.short	0x0001
        /*0036*/ 	.short	0x0004
        /*0038*/ 	.byte	0x00, 0xf0, 0x21, 0x00


	//----- nvinfo : EIATTR_KPARAM_INFO
	.align		4
.L_1673:
        /*003c*/ 	.byte	0x04, 0x17
        /*003e*/ 	.short	(.L_1675 - .L_1674)
.L_1674:
        /*0040*/ 	.word	0x00000000
        /*0044*/ 	.short	0x0000
        /*0046*/ 	.short	0x0000
        /*0048*/ 	.byte	0x00, 0xf0, 0x11, 0x00


	//----- nvinfo : EIATTR_MAXREG_COUNT
	.align		4
.L_1675:
        /*004c*/ 	.byte	0x03, 0x1b
        /*004e*/ 	.short	0x00ff


	//----- nvinfo : EIATTR_MERCURY_ISA_VERSION
	.align		4
        /*0050*/ 	.byte	0x03, 0x5f
        /*0052*/ 	.short	0x0000


	//----- nvinfo : EIATTR_EXIT_INSTR_OFFSETS
	.align		4
        /*0054*/ 	.byte	0x04, 0x1c
        /*0056*/ 	.short	(.L_1677 - .L_1676)


	//   ....[0]....
.L_1676:
        /*0058*/ 	.word	0x000001e0


	//   ....[1]....
        /*005c*/ 	.word	0x00000930


	//   ....[2]....
        /*0060*/ 	.word	0x00000980


	//----- nvinfo : EIATTR_MAX_THREADS
	.align		4
.L_1677:
        /*0064*/ 	.byte	0x04, 0x05
        /*0066*/ 	.short	(.L_1679 - .L_1678)
.L_1678:
        /*0068*/ 	.word	0x00000080
        /*006c*/ 	.word	0x00000001
        /*0070*/ 	.word	0x00000001


	//----- nvinfo : EIATTR_CRS_STACK_SIZE
	.align		4
.L_1679:
        /*0074*/ 	.byte	0x04, 0x1e
        /*0076*/ 	.short	(.L_1681 - .L_1680)
.L_1680:
        /*0078*/ 	.word	0x00000000
.L_1681:


//--------------------- .nv.info._ZN2at6native29vectorized_elementwise_kernelILi4ENS0_13AUnaryFunctorIfffZZZNS0_20copysign_kernel_cudaERNS_18TensorIteratorBaseEENKUlvE_clEvENKUlvE0_clEvEUlffE_EESt5arrayIPcLm2EEEEviT0_T1_ --------------------------
	.section	.nv.info._ZN2at6native29vectorized_elementwise_kernelILi4ENS0_13AUnaryFunctorIfffZZZNS0_20copysign_kernel_cudaERNS_18TensorIteratorBaseEENKUlvE_clEvENKUlvE0_clEvEUlffE_EESt5arrayIPcLm2EEEEviT0_T1_,"",@"SHT_CUDA_INFO"
	.sectionflags	@""
	.align	4


	//----- nvinfo : EIATTR_CUDA_API_VERSION
	.align		4
        /*0000*/ 	.byte	0x04, 0x37
        /*0002*/ 	.short	(.L_1683 - .L_1682)
.L_1682:
        /*0004*/ 	.word	0x00000082


	//----- nvinfo : EIATTR_SW2861232_WAR
	.align		4
.L_1683:
        /*0008*/ 	.byte	0x01, 0x35
	.zero		2


	//----- nvinfo : EIATTR_PARAM_CBANK
	.align		4
        /*000c*/ 	.byte	0x04, 0x0a
        /*000e*/ 	.short	(.L_1685 - .L_1684)
	.align		4
.L_1684:
        /*0010*/ 	.word	index@(.nv.constant0._ZN2at6native29vectorized_elementwise_kernelILi4ENS0_13AUnaryFunctorIfffZZZNS0_20copysign_kernel_cudaERNS_18TensorIteratorBaseEENKUlvE_clEvENKUlvE0_clEvEUlffE_EESt5arrayIPcLm2EEEEviT0_T1_)
        /*0014*/ 	.short	0x0160
        /*0016*/ 	.short	0x0020


	//----- nvinfo : EIATTR_CBANK_PARAM_SIZE
	.align		4
.L_1685:
        /*0018*/ 	.byte	0x03, 0x19
        /*001a*/ 	.short	0x0020


	//----- nvinfo : EIATTR_KPARAM_INFO
	.align		4
        /*001c*/ 	.byte	0x04, 0x17
        /*001e*/ 	.short	(.L_1687 - .L_1686)
.L_1686:
        /*0020*/ 	.word	0x00000000
        /*0024*/ 	.short	0x0002
        /*0026*/ 	.short	0x0010
        /*0028*/ 	.byte	0x00, 0xf0, 0x41, 0x00


	//----- nvinfo : EIATTR_KPARAM_INFO
	.align		4
.L_1687:
        /*002c*/ 	.byte	0x04, 0x17
        /*002e*/ 	.short	(.L_1689 - .L_1688)
.L_1688:
        /*0030*/ 	.word	0x00000000
        /*0034*/ 	.short	0x0001
        /*0036*/ 	.short	0x0004
        /*0038*/ 	.byte	0x00, 0xf0, 0x21, 0x00


	//----- nvinfo : EIATTR_KPARAM_INFO
	.align		4
.L_1689:
        /*003c*/ 	.byte	0x04, 0x17
        /*003e*/ 	.short	(.L_1691 - .L_1690)
.L_1690:
        /*0040*/ 	.word	0x00000000
        /*0044*/ 	.short	0x0000
        /*0046*/ 	.short	0x0000
        /*0048*/ 	.byte	0x00, 0xf0, 0x11, 0x00


	//----- nvinfo : EIATTR_MAXREG_COUNT
	.align		4
.L_1691:
        /*004c*/ 	.byte	0x03, 0x1b
        /*004e*/ 	.short	0x00ff


	//----- nvinfo : EIATTR_MERCURY_ISA_VERSION
	.align		4
        /*0050*/ 	.byte	0x03, 0x5f
        /*0052*/ 	.short	0x0000


	//----- nvinfo : EIATTR_EXIT_INSTR_OFFSETS
	.align		4
        /*0054*/ 	.byte	0x04, 0x1c
        /*0056*/ 	.short	(.L_1693 - .L_1692)


	//   ....[0]....
.L_1692:
        /*0058*/ 	.word	0x000001a0


	//   ....[1]....
        /*005c*/ 	.word	0x000008f0


	//   ....[2]....
        /*0060*/ 	.word	0x00000940


	//----- nvinfo : EIATTR_MAX_THREADS
	.align		4
.L_1693:
        /*0064*/ 	.byte	0x04, 0x05
        /*0066*/ 	.short	(.L_1695 - .L_1694)
.L_1694:
        /*0068*/ 	.word	0x00000080
        /*006c*/ 	.word	0x00000001
        /*0070*/ 	.word	0x00000001


	//----- nvinfo : EIATTR_CRS_STACK_SIZE
	.align		4
.L_1695:
        /*0074*/ 	.byte	0x04, 0x1e
        /*0076*/ 	.short	(.L_1697 - .L_1696)
.L_1696:
        /*0078*/ 	.word	0x00000000
.L_1697:


//--------------------- .nv.info._ZN2at6native29vectorized_elementwise_kernelILi8ENS0_13AUnaryFunctorIfffZZZNS0_20copysign_kernel_cudaERNS_18TensorIteratorBaseEENKUlvE_clEvENKUlvE0_clEvEUlffE_EESt5arrayIPcLm2EEEEviT0_T1_ --------------------------
	.section	.nv.info._ZN2at6native29vectorized_elementwise_kernelILi8ENS0_13AUnaryFunctorIfffZZZNS0_20copysign_kernel_cudaERNS_18TensorIteratorBaseEENKUlvE_clEvENKUlvE0_clEvEUlffE_EESt5arrayIPcLm2EEEEviT0_T1_,"",@"SHT_CUDA_INFO"
	.sectionflags	@""
	.align	4


	//----- nvinfo : EIATTR_CUDA_API_VERSION
	.align		4
        /*0000*/ 	.byte	0x04, 0x37
        /*0002*/ 	.short	(.L_1699 - .L_1698)
.L_1698:
        /*0004*/ 	.word	0x00000082


	//----- nvinfo : EIATTR_SW2861232_WAR
	.align		4
.L_1699:
        /*0008*/ 	.byte	0x01, 0x35
	.zero		2


	//----- nvinfo : EIATTR_PARAM_CBANK
	.align		4
        /*000c*/ 	.byte	0x04, 0x0a
        /*000e*/ 	.short	(.L_1701 - .L_1700)
	.align		4
.L_1700:
        /*0010*/ 	.word	index@(.nv.constant0._ZN2at6native29vectorized_elementwise_kernelILi8ENS0_13AUnaryFunctorIfffZZZNS0_20copysign_kernel_cudaERNS_18TensorIteratorBaseEENKUlvE_clEvENKUlvE0_clEvEUlffE_EESt5arrayIPcLm2EEEEviT0_T1_)
        /*0014*/ 	.short	0x0160
        /*0016*/ 	.short	0x0020


	//----- nvinfo : EIATTR_CBANK_PARAM_SIZE
	.align		4
.L_1701:
        /*0018*/ 	.byte	0x03, 0x19
        /*001a*/ 	.short	0x0020


	//----- nvinfo : EIATTR_KPARAM_INFO
	.align		4
        /*001c*/ 	.byte	0x04, 0x17
        /*001e*/ 	.short	(.L_1703 - .L_1702)
.L_1702:
        /*0020*/ 	.word	0x00000000
        /*0024*/ 	.short	0x0002
        /*0026*/ 	.short	0x0010
        /*0028*/ 	.byte	0x00, 0xf0, 0x41, 0x00


	//----- nvinfo : EIATTR_KPARAM_INFO
	.align		4
.L_1703:
        /*002c*/ 	.byte	0x04, 0x17
        /*002e*/ 	.short	(.L_1705 - .L_1704)
.L_1704:
        /*0030*/ 	.word	0x00000000
        /*0034*/ 	.short	0x0001
        /*0036*/ 	.short	0x0004
        /*0038*/ 	.byte	0x00, 0xf0, 0x21, 0x00


	//----- nvinfo : EIATTR_KPARAM_INFO
	.align		4
.L_1705:
        /*003c*/ 	.byte	0x04, 0x17
        /*003e*/ 	.short	(.L_1707 - .L_1706)
.L_1706:
        /*0040*/ 	.word	0x00000000
        /*0044*/ 	.short	0x0000
        /*0046*/ 	.short	0x0000
        /*0048*/ 	.byte	0x00, 0xf0, 0x11, 0x00


	//----- nvinfo : EIATTR_MAXREG_COUNT
	.align		4
.L_1707:
        /*004c*/ 	.byte	0x03, 0x1b
        /*004e*/ 	.short	0x00ff


	//----- nvinfo : EIATTR_MERCURY_ISA_VERSION
	.align		4
        /*0050*/ 	.byte	0x03, 0x5f
        /*0052*/ 	.short	0x0000


	//----- nvinfo : EIATTR_EXIT_INSTR_OFFSETS
	.align		4
        /*0054*/ 	.byte	0x04, 0x1c
        /*0056*/ 	.short	(.L_1709 - .L_1708)


	//   ....[0]....
.L_1708:
        /*0058*/ 	.word	0x00000010


	//----- nvinfo : EIATTR_MAX_THREADS
	.align		4
.L_1709:
        /*005c*/ 	.byte	0x04, 0x05
        /*005e*/ 	.short	(.L_1711 - .L_1710)
.L_1710:
        /*0060*/ 	.word	0x00000080
        /*0064*/ 	.word	0x00000001
        /*0068*/ 	.word	0x00000001
.L_1711:


//--------------------- .nv.info._ZN2at6native18elementwise_kernelILi128ELi4EZNS0_15gpu_kernel_implINS0_13BinaryFunctorIdddZZZNS0_20copysign_kernel_cudaERNS_18TensorIteratorBaseEENKUlvE_clEvENKUlvE_clEvEUlddE_EEEEvS5_RKT_EUliE_EEviT1_ --------------------------
	.section	.nv.info._ZN2at6native18elementwise_kernelILi128ELi4EZNS0_15gpu_kernel_implINS0_13BinaryFunctorIdddZZZNS0_20copysign_kernel_cudaERNS_18TensorIteratorBaseEENKUlvE_clEvENKUlvE_clEvEUlddE_EEEEvS5_RKT_EUliE_EEviT1_,"",@"SHT_CUDA_INFO"
	.sectionflags	@""
	.align	4


	//----- nvinfo : EIATTR_CUDA_API_VERSION
	.align		4
        /*0000*/ 	.byte	0x04, 0x37
        /*0002*/ 	.short	(.L_1713 - .L_1712)
.L_1712:
        /*0004*/ 	.word	0x00000082


	//----- nvinfo : EIATTR_SW2861232_WAR
	.align		4
.L_1713:
        /*0008*/ 	.byte	0x01, 0x35
	.zero		2


	//----- nvinfo : EIATTR_PARAM_CBANK
	.align		4
        /*000c*/ 	.byte	0x04, 0x0a
        /*000e*/ 	.short	(.L_1715 - .L_1714)
	.align		4
.L_1714:
        /*0010*/ 	.word	index@(.nv.constant0._ZN2at6native18elementwise_kernelILi128ELi4EZNS0_15gpu_kernel_implINS0_13BinaryFunctorIdddZZZNS0_20copysign_kernel_cudaERNS_18TensorIteratorBaseEENKUlvE_clEvENKUlvE_clEvEUlddE_EEEEvS5_RKT_EUliE_EEviT1_)
        /*0014*/ 	.short	0x0160
        /*0016*/ 	.short	0x0290


	//----- nvinfo : EIATTR_CBANK_PARAM_SIZE
	.align		4
.L_1715:
        /*0018*/ 	.byte	0x03, 0x19
        /*001a*/ 	.short	0x0290


	//----- nvinfo : EIATTR_KPARAM_INFO
	.align		4
        /*001c*/ 	.byte	0x04, 0x17
        /*001e*/ 	.short	(.L_1717 - .L_1716)
.L_1716:
        /*0020*/ 	.word	0x00000000
        /*0024*/ 	.short	0x0001
        /*0026*/ 	.short	0x0008
        /*0028*/ 	.byte	0x00, 0xf0, 0x21, 0x0a


	//----- nvinfo : EIATTR_KPARAM_INFO
	.align		4
.L_1717:
        /*002c*/ 	.byte	0x04, 0x17
        /*002e*/ 	.short	(.L_1719 - .L_1718)
.L_1718:
        /*0030*/ 	.word	0x00000000
        /*0034*/ 	.short	0x0000
        /*0036*/ 	.short	0x0000
        /*0038*/ 	.byte	0x00, 0xf0, 0x11, 0x00


	//----- nvinfo : EIATTR_MAXREG_COUNT
	.align		4
.L_1719:
        /*003c*/ 	.byte	0x03, 0x1b
        /*003e*/ 	.short	0x0080


	//----- nvinfo : EIATTR_EXTERNS
	.align		4
        /*0040*/ 	.byte	0x04, 0x0f
        /*0042*/ 	.short	(.L_1721 - .L_1720)


	//   ....[0]....
	.align		4
.L_1720:
        /*0044*/ 	.word	index@(__assertfail)


	//----- nvinfo : EIATTR_MERCURY_ISA_VERSION
	.align		4
.L_1721:
        /*0048*/ 	.byte	0x03, 0x5f
        /*004a*/ 	.short	0x0000


	//----- nvinfo : EIATTR_SYSCALL_OFFSETS
	.align		4
        /*004c*/ 	.byte	0x04, 0x46
        /*004e*/ 	.short	(.L_1723 - .L_1722)


	//   ....[0]....
.L_1722:
        /*0050*/ 	.word	0x00001f50


	//   ....[1]....
        /*0054*/ 	.word	0x00002e70


	//   ....[2]....
        /*0058*/ 	.word	0x00003ea0


	//   ....[3]....
        /*005c*/ 	.word	0x00005e30


	//   ....[4]....
        /*0060*/ 	.word	0x00006d50


	//   ....[5]....
        /*0064*/ 	.word	0x00007d80


	//   ....[6]....
        /*0068*/ 	.word	0x00009ce0


	//   ....[7]....
        /*006c*/ 	.word	0x0000ac00


	//   ....[8]....
        /*0070*/ 	.word	0x0000bc30


	//   ....[9]....
        /*0074*/ 	.word	0x0000dba0


	//   ....[10]....
        /*0078*/ 	.word	0x0000eac0


	//   ....[11]....
        /*007c*/ 	.word	0x0000faf0


	//----- nvinfo : EIATTR_EXIT_INSTR_OFFSETS
	.align		4
.L_1723:
        /*0080*/ 	.byte	0x04, 0x1c
        /*0082*/ 	.short	(.L_1725 - .L_1724)


	//   ....[0]....
.L_1724:
        /*0084*/ 	.word	0x0000bcd0


	//   ....[1]....
        /*0088*/ 	.word	0x0000ec40


	//   ....[2]....
        /*008c*/ 	.word	0x0000ec80


	//   ....[3]....
        /*0090*/ 	.word	0x0000ed10


	//   ....[4]....
        /*0094*/ 	.word	0x0000ed40


	//   ....[5]....
        /*0098*/ 	.word	0x0000ed70


	//   ....[6]....
        /*009c*/ 	.word	0x0000ee20


	//   ....[7]....
        /*00a0*/ 	.word	0x0000ee80


	//   ....[8]....
        /*00a4*/ 	.word	0x0000ef40


	//   ....[9]....
        /*00a8*/ 	.word	0x0000efb0


	//   ....[10]....
        /*00ac*/ 	.word	0x0000efd0


	//   ....[11]....
        /*00b0*/ 	.word	0x0000f090


	//   ....[12]....
        /*00b4*/ 	.word	0x0000f0c0


	//   ....[13]....
        /*00b8*/ 	.word	0x0000f270


	//   ....[14]....
        /*00bc*/ 	.word	0x0000f3f0


	//   ....[15]....
        /*00c0*/ 	.word	0x0000f450


	//   ....[16]....
        /*00c4*/ 	.word	0x0000f500


	//   ....[17]....
        /*00c8*/ 	.word	0x0000f6a0


	//   ....[18]....
        /*00cc*/ 	.word	0x0000f840


	//   ....[19]....
        /*00d0*/ 	.word	0x0000f9c0


	//   ....[20]....
        /*00d4*/ 	.word	0x0000fb00


	//   ....[21]....
        /*00d8*/ 	.word	0x0000fb30


	//   ....[22]....
        /*00dc*/ 	.word	0x0000fb60


	//----- nvinfo : EIATTR_MAX_THREADS
	.align		4
.L_1725:
        /*00e0*/ 	.byte	0x04, 0x05
        /*00e2*/ 	.short	(.L_1727 - .L_1726)
.L_1726:
        /*00e4*/ 	.word	0x00000080
        /*00e8*/ 	.word	0x00000001
        /*00ec*/ 	.word	0x00000001


	//----- nvinfo : EIATTR_CRS_STACK_SIZE
	.align		4
.L_1727:
        /*00f0*/ 	.byte	0x04, 0x1e
        /*00f2*/ 	.short	(.L_1729 - .L_1728)
.L_1728:
        /*00f4*/ 	.word	0x00000000
.L_1729:


//--------------------- .nv.info._ZN2at6native27unrolled_elementwise_kernelINS0_13BinaryFunctorIdddZZZNS0_20copysign_kernel_cudaERNS_18TensorIteratorBaseEENKUlvE_clEvENKUlvE_clEvEUlddE_EESt5arrayIPcLm3EELi4E23TrivialOffsetCalculatorILi2EjESC_ILi1EjENS0_6memory12LoadWithCastILi2EEENSF_13StoreWithCastILi1EEEEEviT_T0_T2_T3_T4_T5_ --------------------------
	.section	.nv.info._ZN2at6native27unrolled_elementwise_kernelINS0_13BinaryFunctorIdddZZZNS0_20copysign_kernel_cudaERNS_18TensorIteratorBaseEENKUlvE_clEvENKUlvE_clEvEUlddE_EESt5arrayIPcLm3EELi4E23TrivialOffsetCalculatorILi2EjESC_ILi1EjENS0_6memory12LoadWithCastILi2EEENSF_13StoreWithCastILi1EEEEEviT_T0_T2_T3_T4_T5_,"",@"SHT_CUDA_INFO"
	.sectionflags	@""
	.align	4


	//----- nvinfo : EIATTR_CUDA_API_VERSION
	.align		4
        /*0000*/ 	.byte	0x04, 0x37
        /*0002*/ 	.short	(.L_1731 - .L_1730)
.L_1730:
        /*0004*/ 	.word	0x00000082


	//----- nvinfo : EIATTR_SW2861232_WAR
	.align		4
.L_1731:
        /*0008*/ 	.byte	0x01, 0x35
	.zero		2


	//----- nvinfo : EIATTR_PARAM_CBANK
	.align		4
        /*000c*/ 	.byte	0x04, 0x0a
        /*000e*/ 	.short	(.L_1733 - .L_1732)
	.align		4
.L_1732:
        /*0010*/ 	.word	index@(.nv.constant0._ZN2at6native27unrolled_elementwise_kernelINS0_13BinaryFunctorIdddZZZNS0_20copysign_kernel_cudaERNS_18TensorIteratorBaseEENKUlvE_clEvENKUlvE_clEvEUlddE_EESt5arrayIPcLm3EELi4E23TrivialOffsetCalculatorILi2EjESC_ILi1EjENS0_6memory12LoadWithCastILi2EEENSF_13StoreWithCastILi1EEEEEviT_T0_T2_T3_T4_T5_)
        /*0014*/ 	.short	0x0160
        /*0016*/ 	.short	0x0038


	//----- nvinfo : EIATTR_CBANK_PARAM_SIZE
	.align		4
.L_1733:
        /*0018*/ 	.byte	0x03, 0x19
        /*001a*/ 	.short	0x0038


	//----- nvinfo : EIATTR_KPARAM_INFO
	.align		4
        /*001c*/ 	.byte	0x04, 0x17
        /*001e*/ 	.short	(.L_1735 - .L_1734)
.L_1734:
        /*0020*/ 	.word	0x00000000
        /*0024*/ 	.short	0x0006
        /*0026*/ 	.short	0x0030
        /*0028*/ 	.byte	0x00, 0xf0, 0x21, 0x00


	//----- nvinfo : EIATTR_KPARAM_INFO
	.align		4
.L_1735:
        /*002c*/ 	.byte	0x04, 0x17
        /*002e*/ 	.short	(.L_1737 - .L_1736)
.L_1736:
        /*0030*/ 	.word	0x00000000
        /*0034*/ 	.short	0x0005
        /*0036*/ 	.short	0x0024
        /*0038*/ 	.byte	0x00, 0xf0, 0x31, 0x00


	//----- nvinfo : EIATTR_KPARAM_INFO
	.align		4
.L_1737:
        /*003c*/ 	.byte	0x04, 0x17
        /*003e*/ 	.short	(.L_1739 - .L_1738)
.L_1738:
        /*0040*/ 	.word	0x00000000
        /*0044*/ 	.short	0x0004
        /*0046*/ 	.short	0x0021
        /*0048*/ 	.byte	0x00, 0xf0, 0x05, 0x00


	//----- nvinfo : EIATTR_KPARAM_INFO
	.align		4
.L_1739:
        /*004c*/ 	.byte	0x04, 0x17
        /*004e*/ 	.short	(.L_1741 - .L_1740)
.L_1740:
        /*0050*/ 	.word	0x00000000
        /*0054*/ 	.short	0x0003
        /*0056*/ 	.short	0x0020
        /*0058*/ 	.byte	0x00, 0xf0, 0x05, 0x00


	//----- nvinfo : EIATTR_KPARAM_INFO
	.align		4
.L_1741:
        /*005c*/ 	.byte	0x04, 0x17
        /*005e*/ 	.short	(.L_1743 - .L_1742)
.L_1742:
        /*0060*/ 	.word	0x00000000
        /*0064*/ 	.short	0x0002
        /*0066*/ 	.short	0x0008
        /*0068*/ 	.byte	0x00, 0xf0, 0x61, 0x00


	//----- nvinfo : EIATTR_KPARAM_INFO
	.align		4
.L_1743:
        /*006c*/ 	.byte	0x04, 0x17
        /*006e*/ 	.short	(.L_1745 - .L_1744)
.L_1744:
        /*0070*/ 	.word	0x00000000
        /*0074*/ 	.short	0x0001
        /*0076*/ 	.short	0x0004
        /*0078*/ 	.byte	0x00, 0xf0, 0x05, 0x00


	//----- nvinfo : EIATTR_KPARAM_INFO
	.align		4
.L_1745:
        /*007c*/ 	.byte	0x04, 0x17
        /*007e*/ 	.short	(.L_1747 - .L_1746)
.L_1746:
        /*0080*/ 	.word	0x00000000
        /*0084*/ 	.short	0x0000
        /*0086*/ 	.short	0x0000
        /*0088*/ 	.byte	0x00, 0xf0, 0x11, 0x00


	//----- nvinfo : EIATTR_MAXREG_COUNT
	.align		4
.L_1747:
        /*008c*/ 	.byte	0x03, 0x1b
        /*008e*/ 	.short	0x00ff


	//----- nvinfo : EIATTR_EXTERNS
	.align		4
        /*0090*/ 	.byte	0x04, 0x0f
        /*0092*/ 	.short	(.L_1749 - .L_1748)


	//   ....[0]....
	.align		4
.L_1748:
        /*0094*/ 	.word	index@(__assertfail)


	//----- nvinfo : EIATTR_MERCURY_ISA_VERSION
	.align		4
.L_1749:
        /*0098*/ 	.byte	0x03, 0x5f
        /*009a*/ 	.short	0x0000


	//----- nvinfo : EIATTR_SYSCALL_OFFSETS
	.align		4
        /*009c*/ 	.byte	0x04, 0x46
        /*009e*/ 	.short	(.L_1751 - .L_1750)


	//   ....[0]....
.L_1750:
        /*00a0*/ 	.word	0x00000fb0


	//   ....[1]....
        /*00a4*/ 	.word	0x00001ed0


	//   ....[2]....
        /*00a8*/ 	.word	0x00002e80


	//   ....[3]....
        /*00ac*/ 	.word	0x00003da0


	//   ....[4]....
        /*00b0*/ 	.word	0x00004d60


	//   ....[5]....
        /*00b4*/ 	.word	0x00005c80


	//   ....[6]....
        /*00b8*/ 	.word	0x00006c20


	//   ....[7]....
        /*00bc*/ 	.word	0x00007b40


	//   ....[8]....
        /*00c0*/ 	.word	0x00008c20


	//   ....[9]....
        /*00c4*/ 	.word	0x00009c80


	//   ....[10]....
        /*00c8*/ 	.word	0x0000acd0


	//   ....[11]....
        /*00cc*/ 	.word	0x0000bd40


	//----- nvinfo : EIATTR_EXIT_INSTR_OFFSETS
	.align		4
.L_1751:
        /*00d0*/ 	.byte	0x04, 0x1c
        /*00d2*/ 	.short	(.L_1753 - .L_1752)


	//   ....[0]....
.L_1752:
        /*00d4*/ 	.word	0x0000ad70


	//   ....[1]....
        /*00d8*/ 	.word	0x0000ae90


	//   ....[2]....
        /*00dc*/ 	.word	0x0000aed0


	//   ....[3]....
        /*00e0*/ 	.word	0x0000af60


	//   ....[4]....
        /*00e4*/ 	.word	0x0000af90


	//   ....[5]....
        /*00e8*/ 	.word	0x0000afc0


	//   ....[6]....
        /*00ec*/ 	.word	0x0000b070


	//   ....[7]....
        /*00f0*/ 	.word	0x0000b0d0


	//   ....[8]....
        /*00f4*/ 	.word	0x0000b190


	//   ....[9]....
        /*00f8*/ 	.word	0x0000b200


	//   ....[10]....
        /*00fc*/ 	.word	0x0000b220


	//   ....[11]....
        /*0100*/ 	.word	0x0000b2e0


	//   ....[12]....
        /*0104*/ 	.word	0x0000b310


	//   ....[13]....
        /*0108*/ 	.word	0x0000b4c0


	//   ....[14]....
        /*010c*/ 	.word	0x0000b640


	//   ....[15]....
        /*0110*/ 	.word	0x0000b6a0


	//   ....[16]....
        /*0114*/ 	.word	0x0000b750


	//   ....[17]....
        /*0118*/ 	.word	0x0000b8f0


	//   ....[18]....
        /*011c*/ 	.word	0x0000ba90


	//   ....[19]....
        /*0120*/ 	.word	0x0000bc10


	//   ....[20]....
        /*0124*/ 	.word	0x0000bd50


	//   ....[21]....
        /*0128*/ 	.word	0x0000bd80


	//   ....[22]....
        /*012c*/ 	.word	0x0000bdb0


	//----- nvinfo : EIATTR_MAX_THREADS
	.align		4
.L_1753:
        /*0130*/ 	.byte	0x04, 0x05
        /*0132*/ 	.short	(.L_1755 - .L_1754)
.L_1754:
        /*0134*/ 	.word	0x00000080
        /*0138*/ 	.word	0x00000001
        /*013c*/ 	.word	0x00000001


	//----- nvinfo : EIATTR_CRS_STACK_SIZE
	.align		4
.L_1755:
        /*0140*/ 	.byte	0x04, 0x1e
        /*0142*/ 	.short	(.L_1757 - .L_1756)
.L_1756:
        /*0144*/ 	.word	0x00000000
.L_1757:


//--------------------- .nv.info._ZN2at6native18elementwise_kernelILi128ELi2EZNS0_22gpu_kernel_impl_nocastINS0_13BinaryFunctorIdddZZZNS0_20copysign_kernel_cudaERNS_18TensorIteratorBaseEENKUlvE_clEvENKUlvE_clEvEUlddE_EEEEvS5_RKT_EUliE_EEviT1_ --------------------------
	.section	.nv.info._ZN2at6native18elementwise_kernelILi128ELi2EZNS0_22gpu_kernel_impl_nocastINS0_13BinaryFunctorIdddZZZNS0_20copysign_kernel_cudaERNS_18TensorIteratorBaseEENKUlvE_clEvENKUlvE_clEvEUlddE_EEEEvS5_RKT_EUliE_EEviT1_,"",@"SHT_CUDA_INFO"
	.sectionflags	@""
	.align	4


	//----- nvinfo : EIATTR_CUDA_API_VERSION
	.align		4
        /*0000*/ 	.byte	0x04, 0x37
        /*0002*/ 	.short	(.L_1759 - .L_1758)
.L_1758:
        /*0004*/ 	.word	0x00000082


	//----- nvinfo : EIATTR_SW2861232_WAR
	.align		4
.L_1759:
        /*0008*/ 	.byte	0x01, 0x35
	.zero		2


	//----- nvinfo : EIATTR_PARAM_CBANK
	.align		4
        /*000c*/ 	.byte	0x04, 0x0a
        /*000e*/ 	.short	(.L_1761 - .L_1760)
	.align		4
.L_1760:
        /*0010*/ 	.word	index@(.nv.constant0._ZN2at6native18elementwise_kernelILi128ELi2EZNS0_22gpu_kernel_impl_nocastINS0_13BinaryFunctorIdddZZZNS0_20copysign_kernel_cudaERNS_18TensorIteratorBaseEENKUlvE_clEvENKUlvE_clEvEUlddE_EEEEvS5_RKT_EUliE_EEviT1_)
        /*0014*/ 	.short	0x0160
        /*0016*/ 	.short	0x0290


	//----- nvinfo : EIATTR_CBANK_PARAM_SIZE
	.align		4
.L_1761:
        /*0018*/ 	.byte	0x03, 0x19
        /*001a*/ 	.short	0x0290


	//----- nvinfo : EIATTR_KPARAM_INFO
	.align		4
        /*001c*/ 	.byte	0x04, 0x17
        /*001e*/ 	.short	(.L_1763 - .L_1762)
.L_1762:
        /*0020*/ 	.word	0x00000000
        /*0024*/ 	.short	0x0001
        /*0026*/ 	.short	0x0008
        /*0028*/ 	.byte	0x00, 0xf0, 0x21, 0x0a


	//----- nvinfo : EIATTR_KPARAM_INFO
	.align		4
.L_1763:
        /*002c*/ 	.byte	0x04, 0x17
        /*002e*/ 	.short	(.L_1765 - .L_1764)
.L_1764:
        /*0030*/ 	.word	0x00000000
        /*0034*/ 	.short	0x0000
        /*0036*/ 	.short	0x0000
        /*0038*/ 	.byte	0x00, 0xf0, 0x11, 0x00


	//----- nvinfo : EIATTR_MAXREG_COUNT
	.align		4
.L_1765:
        /*003c*/ 	.byte	0x03, 0x1b
        /*003e*/ 	.short	0x0080


	//----- nvinfo : EIATTR_MERCURY_ISA_VERSION
	.align		4
        /*0040*/ 	.byte	0x03, 0x5f
        /*0042*/ 	.short	0x0000


	//----- nvinfo : EIATTR_EXIT_INSTR_OFFSETS
	.align		4
        /*0044*/ 	.byte	0x04, 0x1c
        /*0046*/ 	.short	(.L_1767 - .L_1766)


	//   ....[0]....
.L_1766:
        /*0048*/ 	.word	0x00001130


	//   ....[1]....
        /*004c*/ 	.word	0x000021b0


	//----- nvinfo : EIATTR_MAX_THREADS
	.align		4
.L_1767:
        /*0050*/ 	.byte	0x04, 0x05
        /*0052*/ 	.short	(.L_1769 - .L_1768)
.L_1768:
        /*0054*/ 	.word	0x00000080
        /*0058*/ 	.word	0x00000001
        /*005c*/ 	.word	0x00000001


	//----- nvinfo : EIATTR_CRS_STACK_SIZE
	.align		4
.L_1769:
        /*0060*/ 	.byte	0x04, 0x1e
        /*0062*/ 	.short	(.L_1771 - .L_1770)
.L_1770:
        /*0064*/ 	.word	0x00000000
.L_1771:


//--------------------- .nv.info._ZN2at6native27unrolled_elementwise_kernelINS0_13BinaryFunctorIdddZZZNS0_20copysign_kernel_cudaERNS_18TensorIteratorBaseEENKUlvE_clEvENKUlvE_clEvEUlddE_EESt5arrayIPcLm3EELi4E23TrivialOffsetCalculatorILi2EjESC_ILi1EjENS0_6memory15LoadWithoutCastENSF_16StoreWithoutCastEEEviT_T0_T2_T3_T4_T5_ --------------------------
	.section	.nv.info._ZN2at6native27unrolled_elementwise_kernelINS0_13BinaryFunctorIdddZZZNS0_20copysign_kernel_cudaERNS_18TensorIteratorBaseEENKUlvE_clEvENKUlvE_clEvEUlddE_EESt5arrayIPcLm3EELi4E23TrivialOffsetCalculatorILi2EjESC_ILi1EjENS0_6memory15LoadWithoutCastENSF_16StoreWithoutCastEEEviT_T0_T2_T3_T4_T5_,"",@"SHT_CUDA_INFO"
	.sectionflags	@""
	.align	4


	//----- nvinfo : EIATTR_CUDA_API_VERSION
	.align		4
        /*0000*/ 	.byte	0x04, 0x37
        /*0002*/ 	.short	(.L_1773 - .L_1772)
.L_1772:
        /*0004*/ 	.word	0x00000082


	//----- nvinfo : EIATTR_SW2861232_WAR
	.align		4
.L_1773:
        /*0008*/ 	.byte	0x01, 0x35
	.zero		2


	//----- nvinfo : EIATTR_PARAM_CBANK
	.align		4
        /*000c*/ 	.byte	0x04, 0x0a
        /*000e*/ 	.short	(.L_1775 - .L_1774)
	.align		4
.L_1774:
        /*0010*/ 	.word	index@(.nv.constant0._ZN2at6native27unrolled_elementwise_kernelINS0_13BinaryFunctorIdddZZZNS0_20copysign_kernel_cudaERNS_18TensorIteratorBaseEENKUlvE_clEvENKUlvE_clEvEUlddE_EESt5arrayIPcLm3EELi4E23TrivialOffsetCalculatorILi2EjESC_ILi1EjENS0_6memory15LoadWithoutCastENSF_16StoreWithoutCastEEEviT_T0_T2_T3_T4_T5_)
        /*0014*/ 	.short	0x0160
        /*0016*/ 	.short	0x0024


	//----- nvinfo : EIATTR_CBANK_PARAM_SIZE
	.align		4
.L_1775:
        /*0018*/ 	.byte	0x03, 0x19
        /*001a*/ 	.short	0x0024


	//----- nvinfo : EIATTR_KPARAM_INFO
	.align		4
        /*001c*/ 	.byte	0x04, 0x17
        /*001e*/ 	.short	(.L_1777 - .L_1776)
.L_1776:
        /*0020*/ 	.word	0x00000000
        /*0024*/ 	.short	0x0006
        /*0026*/ 	.short	0x0023
        /*0028*/ 	.byte	0x00, 0xf0, 0x05, 0x00


	//----- nvinfo : EIATTR_KPARAM_INFO
	.align		4
.L_1777:
        /*002c*/ 	.byte	0x04, 0x17
        /*002e*/ 	.short	(.L_1779 - .L_1778)
.L_1778:
        /*0030*/ 	.word	0x00000000
        /*0034*/ 	.short	0x0005
        /*0036*/ 	.short	0x0022
        /*0038*/ 	.byte	0x00, 0xf0, 0x05, 0x00


	//----- nvinfo : EIATTR_KPARAM_INFO
	.align		4
.L_1779:
        /*003c*/ 	.byte	0x04, 0x17
        /*003e*/ 	.short	(.L_1781 - .L_1780)
.L_1780:
        /*0040*/ 	.word	0x00000000
        /*0044*/ 	.short	0x0004
        /*0046*/ 	.short	0x0021
        /*0048*/ 	.byte	0x00, 0xf0, 0x05, 0x00


	//----- nvinfo : EIATTR_KPARAM_INFO
	.align		4
.L_1781:
        /*004c*/ 	.byte	0x04, 0x17
        /*004e*/ 	.short	(.L_1783 - .L_1782)
.L_1782:
        /*0050*/ 	.word	0x00000000
        /*0054*/ 	.short	0x0003
        /*0056*/ 	.short	0x0020
        /*0058*/ 	.byte	0x00, 0xf0, 0x05, 0x00


	//----- nvinfo : EIATTR_KPARAM_INFO
	.align		4
.L_1783:
        /*005c*/ 	.byte	0x04, 0x17
        /*005e*/ 	.short	(.L_1785 - .L_1784)
.L_1784:
        /*0060*/ 	.word	0x00000000
        /*0064*/ 	.short	0x0002
        /*0066*/ 	.short	0x0008
        /*0068*/ 	.byte	0x00, 0xf0, 0x61, 0x00


	//----- nvinfo : EIATTR_KPARAM_INFO
	.align		4
.L_1785:
        /*006c*/ 	.byte	0x04, 0x17
        /*006e*/ 	.short	(.L_1787 - .L_1786)
.L_1786:
        /*0070*/ 	.word	0x00000000
        /*0074*/ 	.short	0x0001
        /*0076*/ 	.short	0x0004
        /*0078*/ 	.byte	0x00, 0xf0, 0x05, 0x00


	//----- nvinfo : EIATTR_KPARAM_INFO
	.align		4
.L_1787:
        /*007c*/ 	.byte	0x04, 0x17
        /*007e*/ 	.short	(.L_1789 - .L_1788)
.L_1788:
        /*0080*/ 	.word	0x00000000
        /*0084*/ 	.short	0x0000
        /*0086*/ 	.short	0x0000
        /*0088*/ 	.byte	0x00, 0xf0, 0x11, 0x00


	//----- nvinfo : EIATTR_MAXREG_COUNT
	.align		4
.L_1789:
        /*008c*/ 	.byte	0x03, 0x1b
        /*008e*/ 	.short	0x00ff


	//----- nvinfo : EIATTR_MERCURY_ISA_VERSION
	.align		4
        /*0090*/ 	.byte	0x03, 0x5f
        /*0092*/ 	.short	0x0000


	//----- nvinfo : EIATTR_EXIT_INSTR_OFFSETS
	.align		4
        /*0094*/ 	.byte	0x04, 0x1c
        /*0096*/ 	.short	(.L_1791 - .L_1790)


	//   ....[0]....
.L_1790:
        /*0098*/ 	.word	0x00000470


	//   ....[1]....
        /*009c*/ 	.word	0x000004d0


	//----- nvinfo : EIATTR_MAX_THREADS
	.align		4
.L_1791:
        /*00a0*/ 	.byte	0x04, 0x05
        /*00a2*/ 	.short	(.L_1793 - .L_1792)
.L_1792:
        /*00a4*/ 	.word	0x00000080
        /*00a8*/ 	.word	0x00000001
        /*00ac*/ 	.word	0x00000001


	//----- nvinfo : EIATTR_CRS_STACK_SIZE
	.align		4
.L_1793:
        /*00b0*/ 	.byte	0x04, 0x1e
        /*00b2*/ 	.short	(.L_1795 - .L_1794)
.L_1794:
        /*00b4*/ 	.word	0x00000000
.L_1795:


//--------------------- .nv.info._ZN2at6native29vectorized_elementwise_kernelILi2ENS0_13BinaryFunctorIdddZZZNS0_20copysign_kernel_cudaERNS_18TensorIteratorBaseEENKUlvE_clEvENKUlvE_clEvEUlddE_EESt5arrayIPcLm3EEEEviT0_T1_ --------------------------
	.section	.nv.info._ZN2at6native29vectorized_elementwise_kernelILi2ENS0_13BinaryFunctorIdddZZZNS0_20copysign_kernel_cudaERNS_18TensorIteratorBaseEENKUlvE_clEvENKUlvE_clEvEUlddE_EESt5arrayIPcLm3EEEEviT0_T1_,"",@"SHT_CUDA_INFO"
	.sectionflags	@""
	.align	4


	//----- nvinfo : EIATTR_CUDA_API_VERSION
	.align		4
        /*0000*/ 	.byte	0x04, 0x37
        /*0002*/ 	.short	(.L_1797 - .L_1796)
.L_1796:
        /*0004*/ 	.word	0x00000082


	//----- nvinfo : EIATTR_SW2861232_WAR
	.align		4
.L_1797:
        /*0008*/ 	.byte	0x01, 0x35
	.zero		2


	//----- nvinfo : EIATTR_PARAM_CBANK
	.align		4
        /*000c*/ 	.byte	0x04, 0x0a
        /*000e*/ 	.short	(.L_1799 - .L_1798)
	.align		4
.L_1798:
        /*0010*/ 	.word	index@(.nv.constant0._ZN2at6native29vectorized_elementwise_kernelILi2ENS0_13BinaryFunctorIdddZZZNS0_20copysign_kernel_cudaERNS_18TensorIteratorBaseEENKUlvE_clEvENKUlvE_clEvEUlddE_EESt5arrayIPcLm3EEEEviT0_T1_)
        /*0014*/ 	.short	0x0160
        /*0016*/ 	.short	0x0020


	//----- nvinfo : EIATTR_CBANK_PARAM_SIZE
	.align		4
.L_1799:
        /*0018*/ 	.byte	0x03, 0x19
        /*001a*/ 	.short	0x0020


	//----- nvinfo : EIATTR_KPARAM_INFO
	.align		4
        /*001c*/ 	.byte	0x04, 0x17
        /*001e*/ 	.short	(.L_1801 - .L_1800)
.L_1800:
        /*0020*/ 	.word	0x00000000
        /*0024*/ 	.short	0x0002
        /*0026*/ 	.short	0x0008
        /*0028*/ 	.byte	0x00, 0xf0, 0x61, 0x00


	//----- nvinfo : EIATTR_KPARAM_INFO
	.align		4
.L_1801:
        /*002c*/ 	.byte	0x04, 0x17
        /*002e*/ 	.short	(.L_1803 - .L_1802)
.L_1802:
        /*0030*/ 	.word	0x00000000
        /*0034*/ 	.short	0x0001
        /*0036*/ 	.short	0x0004
        /*0038*/ 	.byte	0x00, 0xf0, 0x05, 0x00


	//----- nvinfo : EIATTR_KPARAM_INFO
	.align		4
.L_1803:
        /*003c*/ 	.byte	0x04, 0x17
        /*003e*/ 	.short	(.L_1805 - .L_1804)
.L_1804:
        /*0040*/ 	.word	0x00000000
        /*0044*/ 	.short	0x0000
        /*0046*/ 	.short	0x0000
        /*0048*/ 	.byte	0x00, 0xf0, 0x11, 0x00


	//----- nvinfo : EIATTR_MAXREG_COUNT
	.align		4
.L_1805:
        /*004c*/ 	.byte	0x03, 0x1b
        /*004e*/ 	.short	0x00ff


	//----- nvinfo : EIATTR_MERCURY_ISA_VERSION
	.align		4
        /*0050*/ 	.byte	0x03, 0x5f
        /*0052*/ 	.short	0x0000


	//----- nvinfo : EIATTR_EXIT_INSTR_OFFSETS
	.align		4
        /*0054*/ 	.byte	0x04, 0x1c
        /*0056*/ 	.short	(.L_1807 - .L_1806)


	//   ....[0]....
.L_1806:
        /*0058*/ 	.word	0x00000280


	//   ....[1]....
        /*005c*/ 	.word	0x00000b80


	//   ....[2]....
        /*0060*/ 	.word	0x00000bd0


	//----- nvinfo : EIATTR_MAX_THREADS
	.align		4
.L_1807:
        /*0064*/ 	.byte	0x04, 0x05
        /*0066*/ 	.short	(.L_1809 - .L_1808)
.L_1808:
        /*0068*/ 	.word	0x00000080
        /*006c*/ 	.word	0x00000001
        /*0070*/ 	.word	0x00000001


	//----- nvinfo : EIATTR_CRS_STACK_SIZE
	.align		4
.L_1809:
        /*0074*/ 	.byte	0x04, 0x1e
        /*0076*/ 	.short	(.L_1811 - .L_1810)
.L_1810:
        /*0078*/ 	.word	0x00000000
.L_1811:


//--------------------- .nv.info._ZN2at6native29vectorized_elementwise_kernelILi4ENS0_13BinaryFunctorIdddZZZNS0_20copysign_kernel_cudaERNS_18TensorIteratorBaseEENKUlvE_clEvENKUlvE_clEvEUlddE_EESt5arrayIPcLm3EEEEviT0_T1_ --------------------------
	.section	.nv.info._ZN2at6native29vectorized_elementwise_kernelILi4ENS0_13BinaryFunctorIdddZZZNS0_20copysign_kernel_cudaERNS_18TensorIteratorBaseEENKUlvE_clEvENKUlvE_clEvEUlddE_EESt5arrayIPcLm3EEEEviT0_T1_,"",@"SHT_CUDA_INFO"
	.sectionflags	@""
	.align	4


	//----- nvinfo : EIATTR_CUDA_API_VERSION
	.align		4
        /*0000*/ 	.byte	0x04, 0x37
        /*0002*/ 	.short	(.L_1813 - .L_1812)
.L_1812:
        /*0004*/ 	.word	0x00000082


	//----- nvinfo : EIATTR_SW2861232_WAR
	.align		4
.L_1813:
        /*0008*/ 	.byte	0x01, 0x35
	.zero		2


	//----- nvinfo : EIATTR_PARAM_CBANK
	.align		4
        /*000c*/ 	.byte	0x04, 0x0a
        /*000e*/ 	.short	(.L_1815 - .L_1814)
	.align		4
.L_1814:
        /*0010*/ 	.word	index@(.nv.constant0._ZN2at6native29vectorized_elementwise_kernelILi4ENS0_13BinaryFunctorIdddZZZNS0_20copysign_kernel_cudaERNS_18TensorIteratorBaseEENKUlvE_clEvENKUlvE_clEvEUlddE_EESt5arrayIPcLm3EEEEviT0_T1_)
        /*0014*/ 	.short	0x0160
        /*0016*/ 	.short	0x0020


	//----- nvinfo : EIATTR_CBANK_PARAM_SIZE
	.align		4
.L_1815:
        /*0018*/ 	.byte	0x03, 0x19
        /*001a*/ 	.short	0x0020


	//----- nvinfo : EIATTR_KPARAM_INFO
	.align		4
        /*001c*/ 	.byte	0x04, 0x17
        /*001e*/ 	.short	(.L_1817 - .L_1816)
.L_1816:
        /*0020*/ 	.word	0x00000000
        /*0024*/ 	.short	0x0002
        /*0026*/ 	.short	0x0008
        /*0028*/ 	.byte	0x00, 0xf0, 0x61, 0x00


	//----- nvinfo : EIATTR_KPARAM_INFO
	.align		4
.L_1817:
        /*002c*/ 	.byte	0x04, 0x17
        /*002e*/ 	.short	(.L_1819 - .L_1818)
.L_1818:
        /*0030*/ 	.word	0x00000000
        /*0034*/ 	.short	0x0001
        /*0036*/ 	.short	0x0004
        /*0038*/ 	.byte	0x00, 0xf0, 0x05, 0x00


	//----- nvinfo : EIATTR_KPARAM_INFO
	.align		4
.L_1819:
        /*003c*/ 	.byte	0x04, 0x17
        /*003e*/ 	.short	(.L_1821 - .L_1820)
.L_1820:
        /*0040*/ 	.word	0x00000000
        /*0044*/ 	.short	0x0000
        /*0046*/ 	.short	0x0000
        /*0048*/ 	.byte	0x00, 0xf0, 0x11, 0x00


	//----- nvinfo : EIATTR_MAXREG_COUNT
	.align		4
.L_1821:
        /*004c*/ 	.byte	0x03, 0x1b
        /*004e*/ 	.short	0x00ff


	//----- nvinfo : EIATTR_MERCURY_ISA_VERSION
	.align		4
        /*0050*/ 	.byte	0x03, 0x5f
        /*0052*/ 	.short	0x0000


	//----- nvinfo : EIATTR_EXIT_INSTR_OFFSETS
	.align		4
        /*0054*/ 	.byte	0x04, 0x1c
        /*0056*/ 	.short	(.L_1823 - .L_1822)


	//   ....[0]....
.L_1822:
        /*0058*/ 	.word	0x00000280


	//   ....[1]....
        /*005c*/ 	.word	0x00000b80


	//   ....[2]....
        /*0060*/ 	.word	0x00000bd0


	//----- nvinfo : EIATTR_MAX_THREADS
	.align		4
.L_1823:
        /*0064*/ 	.byte	0x04, 0x05
        /*0066*/ 	.short	(.L_1825 - .L_1824)
.L_1824:
        /*0068*/ 	.word	0x00000080
        /*006c*/ 	.word	0x00000001
        /*0070*/ 	.word	0x00000001


	//----- nvinfo : EIATTR_CRS_STACK_SIZE
	.align		4
.L_1825:
        /*0074*/ 	.byte	0x04, 0x1e
        /*0076*/ 	.short	(.L_1827 - .L_1826)
.L_1826:
        /*0078*/ 	.word	0x00000000
.L_1827:


//--------------------- .nv.info._ZN2at6native29vectorized_elementwise_kernelILi8ENS0_13BinaryFunctorIdddZZZNS0_20copysign_kernel_cudaERNS_18TensorIteratorBaseEENKUlvE_clEvENKUlvE_clEvEUlddE_EESt5arrayIPcLm3EEEEviT0_T1_ --------------------------
	.section	.nv.info._ZN2at6native29vectorized_elementwise_kernelILi8ENS0_13BinaryFunctorIdddZZZNS0_20copysign_kernel_cudaERNS_18TensorIteratorBaseEENKUlvE_clEvENKUlvE_clEvEUlddE_EESt5arrayIPcLm3EEEEviT0_T1_,"",@"SHT_CUDA_INFO"
	.sectionflags	@""
	.align	4


	//----- nvinfo : EIATTR_CUDA_API_VERSION
	.align		4
        /*0000*/ 	.byte	0x04, 0x37
        /*0002*/ 	.short	(.L_1829 - .L_1828)
.L_1828:
        /*0004*/ 	.word	0x00000082


	//----- nvinfo : EIATTR_SW2861232_WAR
	.align		4
.L_1829:
        /*0008*/ 	.byte	0x01, 0x35
	.zero		2


	//----- nvinfo : EIATTR_PARAM_CBANK
	.align		4
        /*000c*/ 	.byte	0x04, 0x0a
        /*000e*/ 	.short	(.L_1831 - .L_1830)
	.align		4
.L_1830:
        /*0010*/ 	.word	index@(.nv.constant0._ZN2at6native29vectorized_elementwise_kernelILi8ENS0_13BinaryFunctorIdddZZZNS0_20copysign_kernel_cudaERNS_18TensorIteratorBaseEENKUlvE_clEvENKUlvE_clEvEUlddE_EESt5arrayIPcLm3EEEEviT0_T1_)
        /*0014*/ 	.short	0x0160
        /*0016*/ 	.short	0x0020


	//----- nvinfo : EIATTR_CBANK_PARAM_SIZE
	.align		4
.L_1831:
        /*0018*/ 	.byte	0x03, 0x19
        /*001a*/ 	.short	0x0020


	//----- nvinfo : EIATTR_KPARAM_INFO
	.align		4
        /*001c*/ 	.byte	0x04, 0x17
        /*001e*/ 	.short	(.L_1833 - .L_1832)
.L_1832:
        /*0020*/ 	.word	0x00000000
        /*0024*/ 	.short	0x0002
        /*0026*/ 	.short	0x0008
        /*0028*/ 	.byte	0x00, 0xf0, 0x61, 0x00


	//----- nvinfo : EIATTR_KPARAM_INFO
	.align		4
.L_1833:
        /*002c*/ 	.byte	0x04, 0x17
        /*002e*/ 	.short	(.L_1835 - .L_1834)
.L_1834:
        /*0030*/ 	.word	0x00000000
        /*0034*/ 	.short	0x0001
        /*0036*/ 	.short	0x0004
        /*0038*/ 	.byte	0x00, 0xf0, 0x05, 0x00


	//----- nvinfo : EIATTR_KPARAM_INFO
	.align		4
.L_1835:
        /*003c*/ 	.byte	0x04, 0x17
        /*003e*/ 	.short	(.L_1837 - .L_1836)
.L_1836:
        /*0040*/ 	.word	0x00000000
        /*0044*/ 	.short	0x0000
        /*0046*/ 	.short	0x0000
        /*0048*/ 	.byte	0x00, 0xf0, 0x11, 0x00


	//----- nvinfo : EIATTR_MAXREG_COUNT
	.align		4
.L_1837:
        /*004c*/ 	.byte	0x03, 0x1b
        /*004e*/ 	.short	0x00ff


	//----- nvinfo : EIATTR_MERCURY_ISA_VERSION
	.align		4
        /*0050*/ 	.byte	0x03, 0x5f
        /*0052*/ 	.short	0x0000


	//----- nvinfo : EIATTR_EXIT_INSTR_OFFSETS
	.align		4
        /*0054*/ 	.byte	0x04, 0x1c
        /*0056*/ 	.short	(.L_1839 - .L_1838)


	//   ....[0]....
.L_1838:
        /*0058*/ 	.word	0x00000010


	//----- nvinfo : EIATTR_MAX_THREADS
	.align		4
.L_1839:
        /*005c*/ 	.byte	0x04, 0x05
        /*005e*/ 	.short	(.L_1841 - .L_1840)
.L_1840:
        /*0060*/ 	.word	0x00000080
        /*0064*/ 	.word	0x00000001
        /*0068*/ 	.word	0x00000001
.L_1841:


//--------------------- .nv.info._ZN2at6native18elementwise_kernelILi128ELi4EZNS0_15gpu_kernel_implINS0_13BUnaryFunctorIdddZZZNS0_20copysign_kernel_cudaERNS_18TensorIteratorBaseEENKUlvE_clEvENKUlvE_clEvEUlddE_EEEEvS5_RKT_EUliE_EEviT1_ --------------------------
	.section	.nv.info._ZN2at6native18elementwise_kernelILi128ELi4EZNS0_15gpu_kernel_implINS0_13BUnaryFunctorIdddZZZNS0_20copysign_kernel_cudaERNS_18TensorIteratorBaseEENKUlvE_clEvENKUlvE_clEvEUlddE_EEEEvS5_RKT_EUliE_EEviT1_,"",@"SHT_CUDA_INFO"
	.sectionflags	@""
	.align	4


	//----- nvinfo : EIATTR_CUDA_API_VERSION
	.align		4
        /*0000*/ 	.byte	0x04, 0x37
        /*0002*/ 	.short	(.L_1843 - .L_1842)
.L_1842:
        /*0004*/ 	.word	0x00000082


	//----- nvinfo : EIATTR_SW2861232_WAR
	.align		4
.L_1843:
        /*0008*/ 	.byte	0x01, 0x35
	.zero		2


	//----- nvinfo : EIATTR_PARAM_CBANK
	.align		4
        /*000c*/ 	.byte	0x04, 0x0a
        /*000e*/ 	.short	(.L_1845 - .L_1844)
	.align		4
.L_1844:
        /*0010*/ 	.word	index@(.nv.constant0._ZN2at6native18elementwise_kernelILi128ELi4EZNS0_15gpu_kernel_implINS0_13BUnaryFunctorIdddZZZNS0_20copysign_kernel_cudaERNS_18TensorIteratorBaseEENKUlvE_clEvENKUlvE_clEvEUlddE_EEEEvS5_RKT_EUliE_EEviT1_)
        /*0014*/ 	.short	0x0160
        /*0016*/ 	.short	0x0230


	//----- nvinfo : EIATTR_CBANK_PARAM_SIZE
	.align		4
.L_1845:
        /*0018*/ 	.byte	0x03, 0x19
        /*001a*/ 	.short	0x0230


	//----- nvinfo : EIATTR_KPARAM_INFO
	.align		4
        /*001c*/ 	.byte	0x04, 0x17
        /*001e*/ 	.short	(.L_1847 - .L_1846)
.L_1846:
        /*0020*/ 	.word	0x00000000
        /*0024*/ 	.short	0x0001
        /*0026*/ 	.short	0x0008
        /*0028*/ 	.byte	0x00, 0xf0, 0xa1, 0x08


	//----- nvinfo : EIATTR_KPARAM_INFO
	.align		4
.L_1847:
        /*002c*/ 	.byte	0x04, 0x17
        /*002e*/ 	.short	(.L_1849 - .L_1848)
.L_1848:
        /*0030*/ 	.word	0x00000000
        /*0034*/ 	.short	0x0000
        /*0036*/ 	.short	0x0000
        /*0038*/ 	.byte	0x00, 0xf0, 0x11, 0x00


	//----- nvinfo : EIATTR_MAXREG_COUNT
	.align		4
.L_1849:
        /*003c*/ 	.byte	0x03, 0x1b
        /*003e*/ 	.short	0x0080


	//----- nvinfo : EIATTR_EXTERNS
	.align		4
        /*0040*/ 	.byte	0x04, 0x0f
        /*0042*/ 	.short	(.L_1851 - .L_1850)


	//   ....[0]....
	.align		4
.L_1850:
        /*0044*/ 	.word	index@(__assertfail)


	//----- nvinfo : EIATTR_MERCURY_ISA_VERSION
	.align		4
.L_1851:
        /*0048*/ 	.byte	0x03, 0x5f
        /*004a*/ 	.short	0x0000


	//----- nvinfo : EIATTR_SYSCALL_OFFSETS
	.align		4
        /*004c*/ 	.byte	0x04, 0x46
        /*004e*/ 	.short	(.L_1853 - .L_1852)


	//   ....[0]....
.L_1852:
        /*0050*/ 	.word	0x00001da0


	//   ....[1]....
        /*0054*/ 	.word	0x00002dd0


	//   ....[2]....
        /*0058*/ 	.word	0x00004bb0


	//   ....[3]....
        /*005c*/ 	.word	0x00005be0


	//   ....[4]....
        /*0060*/ 	.word	0x00007990


	//   ....[5]....
        /*0064*/ 	.word	0x000089c0


	//   ....[6]....
        /*0068*/ 	.word	0x0000a780


	//   ....[7]....
        /*006c*/ 	.word	0x0000b7b0


	//----- nvinfo : EIATTR_EXIT_INSTR_OFFSETS
	.align		4
.L_1853:
        /*0070*/ 	.byte	0x04, 0x1c
        /*0072*/ 	.short	(.L_1855 - .L_1854)


	//   ....[0]....
.L_1854:
        /*0074*/ 	.word	0x00008a60


	//   ....[1]....
        /*0078*/ 	.word	0x0000a900


	//   ....[2]....
        /*007c*/ 	.word	0x0000a940


	//   ....[3]....
        /*0080*/ 	.word	0x0000a9d0


	//   ....[4]....
        /*0084*/ 	.word	0x0000aa00


	//   ....[5]....
        /*0088*/ 	.word	0x0000aa30


	//   ....[6]....
        /*008c*/ 	.word	0x0000aae0


	//   ....[7]....
        /*0090*/ 	.word	0x0000ab40


	//   ....[8]....
        /*0094*/ 	.word	0x0000ac00


	//   ....[9]....
        /*0098*/ 	.word	0x0000ac70


	//   ....[10]....
        /*009c*/ 	.word	0x0000ac90


	//   ....[11]....
        /*00a0*/ 	.word	0x0000ad50


	//   ....[12]....
        /*00a4*/ 	.word	0x0000ad80


	//   ....[13]....
        /*00a8*/ 	.word	0x0000af30


	//   ....[14]....
        /*00ac*/ 	.word	0x0000b0b0


	//   ....[15]....
        /*00b0*/ 	.word	0x0000b110


	//   ....[16]....
        /*00b4*/ 	.word	0x0000b1c0


	//   ....[17]....
        /*00b8*/ 	.word	0x0000b360


	//   ....[18]....
        /*00bc*/ 	.word	0x0000b500


	//   ....[19]....
        /*00c0*/ 	.word	0x0000b680


	//   ....[20]....
        /*00c4*/ 	.word	0x0000b7c0


	//   ....[21]....
        /*00c8*/ 	.word	0x0000b7f0


	//   ....[22]....
        /*00cc*/ 	.word	0x0000b820


	//----- nvinfo : EIATTR_MAX_THREADS
	.align		4
.L_1855:
        /*00d0*/ 	.byte	0x04, 0x05
        /*00d2*/ 	.short	(.L_1857 - .L_1856)
.L_1856:
        /*00d4*/ 	.word	0x00000080
        /*00d8*/ 	.word	0x00000001
        /*00dc*/ 	.word	0x00000001


	//----- nvinfo : EIATTR_CRS_STACK_SIZE
	.align		4
.L_1857:
        /*00e0*/ 	.byte	0x04, 0x1e
        /*00e2*/ 	.short	(.L_1859 - .L_1858)
.L_1858:
        /*00e4*/ 	.word	0x00000000
.L_1859:


//--------------------- .nv.info._ZN2at6native27unrolled_elementwise_kernelINS0_13BUnaryFunctorIdddZZZNS0_20copysign_kernel_cudaERNS_18TensorIteratorBaseEENKUlvE_clEvENKUlvE_clEvEUlddE_EESt5arrayIPcLm2EELi4E23TrivialOffsetCalculatorILi1EjESD_NS0_6memory12LoadWithCastILi1EEENSE_13StoreWithCastILi1EEEEEviT_T0_T2_T3_T4_T5_ --------------------------
	.section	.nv.info._ZN2at6native27unrolled_elementwise_kernelINS0_13BUnaryFunctorIdddZZZNS0_20copysign_kernel_cudaERNS_18TensorIteratorBaseEENKUlvE_clEvENKUlvE_clEvEUlddE_EESt5arrayIPcLm2EELi4E23TrivialOffsetCalculatorILi1EjESD_NS0_6memory12LoadWithCastILi1EEENSE_13StoreWithCastILi1EEEEEviT_T0_T2_T3_T4_T5_,"",@"SHT_CUDA_INFO"
	.sectionflags	@""
	.align	4


	//----- nvinfo : EIATTR_CUDA_API_VERSION
	.align		4
        /*0000*/ 	.byte	0x04, 0x37
        /*0002*/ 	.short	(.L_1861 - .L_1860)
.L_1860:
        /*0004*/ 	.word	0x00000082


	//----- nvinfo : EIATTR_SW2861232_WAR
	.align		4
.L_1861:
        /*0008*/ 	.byte	0x01, 0x35
	.zero		2


	//----- nvinfo : EIATTR_PARAM_CBANK
	.align		4
        /*000c*/ 	.byte	0x04, 0x0a
        /*000e*/ 	.short	(.L_1863 - .L_1862)
	.align		4
.L_1862:
        /*0010*/ 	.word	index@(.nv.constant0._ZN2at6native27unrolled_elementwise_kernelINS0_13BUnaryFunctorIdddZZZNS0_20copysign_kernel_cudaERNS_18TensorIteratorBaseEENKUlvE_clEvENKUlvE_clEvEUlddE_EESt5arrayIPcLm2EELi4E23TrivialOffsetCalculatorILi1EjESD_NS0_6memory12LoadWithCastILi1EEENSE_13StoreWithCastILi1EEEEEviT_T0_T2_T3_T4_T5_)
        /*0014*/ 	.short	0x0160
        /*0016*/ 	.short	0x003c


	//----- nvinfo : EIATTR_CBANK_PARAM_SIZE
	.align		4
.L_1863:
        /*0018*/ 	.byte	0x03, 0x19
        /*001a*/ 	.short	0x003c


	//----- nvinfo : EIATTR_KPARAM_INFO
	.align		4
        /*001c*/ 	.byte	0x04, 0x17
        /*001e*/ 	.short	(.L_1865 - .L_1864)
.L_1864:
        /*0020*/ 	.word	0x00000000
        /*0024*/ 	.short	0x0006
        /*0026*/ 	.short	0x0034
        /*0028*/ 	.byte	0x00, 0xf0, 0x21, 0x00


	//----- nvinfo : EIATTR_KPARAM_INFO
	.align		4
.L_1865:
        /*002c*/ 	.byte	0x04, 0x17
        /*002e*/ 	.short	(.L_1867 - .L_1866)
.L_1866:
        /*0030*/ 	.word	0x00000000
        /*0034*/ 	.short	0x0005
        /*0036*/ 	.short	0x002c
        /*0038*/ 	.byte	0x00, 0xf0, 0x21, 0x00


	//----- nvinfo : EIATTR_KPARAM_INFO
	.align		4
.L_1867:
        /*003c*/ 	.byte	0x04, 0x17
        /*003e*/ 	.short	(.L_1869 - .L_1868)
.L_1868:
        /*0040*/ 	.word	0x00000000
        /*0044*/ 	.short	0x0004
        /*0046*/ 	.short	0x0029
        /*0048*/ 	.byte	0x00, 0xf0, 0x05, 0x00


	//----- nvinfo : EIATTR_KPARAM_INFO
	.align		4
.L_1869:
        /*004c*/ 	.byte	0x04, 0x17
        /*004e*/ 	.short	(.L_1871 - .L_1870)
.L_1870:
        /*0050*/ 	.word	0x00000000
        /*0054*/ 	.short	0x0003
        /*0056*/ 	.short	0x0028
        /*0058*/ 	.byte	0x00, 0xf0, 0x05, 0x00


	//----- nvinfo : EIATTR_KPARAM_INFO
	.align		4
.L_1871:
        /*005c*/ 	.byte	0x04, 0x17
        /*005e*/ 	.short	(.L_1873 - .L_1872)
.L_1872:
        /*0060*/ 	.word	0x00000000
        /*0064*/ 	.short	0x0002
        /*0066*/ 	.short	0x0018
        /*0068*/ 	.byte	0x00, 0xf0, 0x41, 0x00


	//----- nvinfo : EIATTR_KPARAM_INFO
	.align		4
.L_1873:
        /*006c*/ 	.byte	0x04, 0x17
        /*006e*/ 	.short	(.L_1875 - .L_1874)
.L_1874:
        /*0070*/ 	.word	0x00000000
        /*0074*/ 	.short	0x0001
        /*0076*/ 	.short	0x0008
        /*0078*/ 	.byte	0x00, 0xf0, 0x41, 0x00


	//----- nvinfo : EIATTR_KPARAM_INFO
	.align		4
.L_1875:
        /*007c*/ 	.byte	0x04, 0x17
        /*007e*/ 	.short	(.L_1877 - .L_1876)
.L_1876:
        /*0080*/ 	.word	0x00000000
        /*0084*/ 	.short	0x0000
        /*0086*/ 	.short	0x0000
        /*0088*/ 	.byte	0x00, 0xf0, 0x11, 0x00


	//----- nvinfo : EIATTR_MAXREG_COUNT
	.align		4
.L_1877:
        /*008c*/ 	.byte	0x03, 0x1b
        /*008e*/ 	.short	0x00ff


	//----- nvinfo : EIATTR_EXTERNS
	.align		4
        /*0090*/ 	.byte	0x04, 0x0f
        /*0092*/ 	.short	(.L_1879 - .L_1878)


	//   ....[0]....
	.align		4
.L_1878:
        /*0094*/ 	.word	index@(__assertfail)


	//----- nvinfo : EIATTR_MERCURY_ISA_VERSION
	.align		4
.L_1879:
        /*0098*/ 	.byte	0x03, 0x5f
        /*009a*/ 	.short	0x0000


	//----- nvinfo : EIATTR_SYSCALL_OFFSETS
	.align		4
        /*009c*/ 	.byte	0x04, 0x46
        /*009e*/ 	.short	(.L_1881 - .L_1880)


	//   ....[0]....
.L_1880:
        /*00a0*/ 	.word	0x00000f90


	//   ....[1]....
        /*00a4*/ 	.word	0x00001f40


	//   ....[2]....
        /*00a8*/ 	.word	0x00002f00


	//   ....[3]....
        /*00ac*/ 	.word	0x00003e90


	//   ....[4]....
        /*00b0*/ 	.word	0x00004f80


	//   ....[5]....
        /*00b4*/ 	.word	0x00005fe0


	//   ....[6]....
        /*00b8*/ 	.word	0x00007030


	//   ....[7]....
        /*00bc*/ 	.word	0x000080a0


	//----- nvinfo : EIATTR_EXIT_INSTR_OFFSETS
	.align		4
.L_1881:
        /*00c0*/ 	.byte	0x04, 0x1c
        /*00c2*/ 	.short	(.L_1883 - .L_1882)


	//   ....[0]....
.L_1882:
        /*00c4*/ 	.word	0x000070d0


	//   ....[1]....
        /*00c8*/ 	.word	0x000071f0


	//   ....[2]....
        /*00cc*/ 	.word	0x00007230


	//   ....[3]....
        /*00d0*/ 	.word	0x000072c0


	//   ....[4]....
        /*00d4*/ 	.word	0x000072f0


	//   ....[5]....
        /*00d8*/ 	.word	0x00007320


	//   ....[6]....
        /*00dc*/ 	.word	0x000073d0


	//   ....[7]....
        /*00e0*/ 	.word	0x00007430


	//   ....[8]....
        /*00e4*/ 	.word	0x000074f0


	//   ....[9]....
        /*00e8*/ 	.word	0x00007560


	//   ....[10]....
        /*00ec*/ 	.word	0x00007580


	//   ....[11]....
        /*00f0*/ 	.word	0x00007640


	//   ....[12]....
        /*00f4*/ 	.word	0x00007670


	//   ....[13]....
        /*00f8*/ 	.word	0x00007820


	//   ....[14]....
        /*00fc*/ 	.word	0x000079a0


	//   ....[15]....
        /*0100*/ 	.word	0x00007a00


	//   ....[16]....
        /*0104*/ 	.word	0x00007ab0


	//   ....[17]....
        /*0108*/ 	.word	0x00007c50


	//   ....[18]....
        /*010c*/ 	.word	0x00007df0


	//   ....[19]....
        /*0110*/ 	.word	0x00007f70


	//   ....[20]....
        /*0114*/ 	.word	0x000080b0


	//   ....[21]....
        /*0118*/ 	.word	0x000080e0


	//   ....[22]....
        /*011c*/ 	.word	0x00008110


	//----- nvinfo : EIATTR_MAX_THREADS
	.align		4
.L_1883:
        /*0120*/ 	.byte	0x04, 0x05
        /*0122*/ 	.short	(.L_1885 - .L_1884)
.L_1884:
        /*0124*/ 	.word	0x00000080
        /*0128*/ 	.word	0x00000001
        /*012c*/ 	.word	0x00000001


	//----- nvinfo : EIATTR_CRS_STACK_SIZE
	.align		4
.L_1885:
        /*0130*/ 	.byte	0x04, 0x1e
        /*0132*/ 	.short	(.L_1887 - .L_1886)
.L_1886:
        /*0134*/ 	.word	0x00000000
.L_1887:


//--------------------- .nv.info._ZN2at6native18elementwise_kernelILi128ELi2EZNS0_22gpu_kernel_impl_nocastINS0_13BUnaryFunctorIdddZZZNS0_20copysign_kernel_cudaERNS_18TensorIteratorBaseEENKUlvE_clEvENKUlvE_clEvEUlddE_EEEEvS5_RKT_EUliE_EEviT1_ --------------------------
	.section	.nv.info._ZN2at6native18elementwise_kernelILi128ELi2EZNS0_22gpu_kernel_impl_nocastINS0_13BUnaryFunctorIdddZZZNS0_20copysign_kernel_cudaERNS_18TensorIteratorBaseEENKUlvE_clEvENKUlvE_clEvEUlddE_EEEEvS5_RKT_EUliE_EEviT1_,"",@"SHT_CUDA_INFO"
	.sectionflags	@""
	.align	4


	//----- nvinfo : EIATTR_CUDA_API_VERSION
	.align		4
        /*0000*/ 	.byte	0x04, 0x37
        /*0002*/ 	.short	(.L_1889 - .L_1888)
.L_1888:
        /*0004*/ 	.word	0x00000082


	//----- nvinfo : EIATTR_SW2861232_WAR
	.align		4
.L_1889:
        /*0008*/ 	.byte	0x01, 0x35
	.zero		2


	//----- nvinfo : EIATTR_PARAM_CBANK
	.align		4
        /*000c*/ 	.byte	0x04, 0x0a
        /*000e*/ 	.short	(.L_1891 - .L_1890)
	.align		4
.L_1890:
        /*0010*/ 	.word	index@(.nv.constant0._ZN2at6native18elementwise_kernelILi128ELi2EZNS0_22gpu_kernel_impl_nocastINS0_13BUnaryFunctorIdddZZZNS0_20copysign_kernel_cudaERNS_18TensorIteratorBaseEENKUlvE_clEvENKUlvE_clEvEUlddE_EEEEvS5_RKT_EUliE_EEviT1_)
        /*0014*/ 	.short	0x0160
        /*0016*/ 	.short	0x0228


	//----- nvinfo : EIATTR_CBANK_PARAM_SIZE
	.align		4
.L_1891:
        /*0018*/ 	.byte	0x03, 0x19
        /*001a*/ 	.short	0x0228


	//----- nvinfo : EIATTR_KPARAM_INFO
	.align		4
        /*001c*/ 	.byte	0x04, 0x17
        /*001e*/ 	.short	(.L_1893 - .L_1892)
.L_1892:
        /*0020*/ 	.word	0x00000000
        /*0024*/ 	.short	0x0001
        /*0026*/ 	.short	0x0008
        /*0028*/ 	.byte	0x00, 0xf0, 0x81, 0x08


	//----- nvinfo : EIATTR_KPARAM_INFO
	.align		4
.L_1893:
        /*002c*/ 	.byte	0x04, 0x17
        /*002e*/ 	.short	(.L_1895 - .L_1894)
.L_1894:
        /*0030*/ 	.word	0x00000000
        /*0034*/ 	.short	0x0000
        /*0036*/ 	.short	0x0000
        /*0038*/ 	.byte	0x00, 0xf0, 0x11, 0x00


	//----- nvinfo : EIATTR_MAXREG_COUNT
	.align		4
.L_1895:
        /*003c*/ 	.byte	0x03, 0x1b
        /*003e*/ 	.short	0x0080


	//----- nvinfo : EIATTR_MERCURY_ISA_VERSION
	.align		4
        /*0040*/ 	.byte	0x03, 0x5f
        /*0042*/ 	.short	0x0000


	//----- nvinfo : EIATTR_EXIT_INSTR_OFFSETS
	.align		4
        /*0044*/ 	.byte	0x04, 0x1c
        /*0046*/ 	.short	(.L_1897 - .L_1896)


	//   ....[0]....
.L_1896:
        /*0048*/ 	.word	0x00000f70


	//   ....[1]....
        /*004c*/ 	.word	0x00001e40


	//----- nvinfo : EIATTR_MAX_THREADS
	.align		4
.L_1897:
        /*0050*/ 	.byte	0x04, 0x05
        /*0052*/ 	.short	(.L_1899 - .L_1898)
.L_1898:
        /*0054*/ 	.word	0x00000080
        /*0058*/ 	.word	0x00000001
        /*005c*/ 	.word	0x00000001


	//----- nvinfo : EIATTR_CRS_STACK_SIZE
	.align		4
.L_1899:
        /*0060*/ 	.byte	0x04, 0x1e
        /*0062*/ 	.short	(.L_1901 - .L_1900)
.L_1900:
        /*0064*/ 	.word	0x00000000
.L_1901:


//--------------------- .nv.info._ZN2at6native27unrolled_elementwise_kernelINS0_13BUnaryFunctorIdddZZZNS0_20copysign_kernel_cudaERNS_18TensorIteratorBaseEENKUlvE_clEvENKUlvE_clEvEUlddE_EESt5arrayIPcLm2EELi4E23TrivialOffsetCalculatorILi1EjESD_NS0_6memory15LoadWithoutCastENSE_16StoreWithoutCastEEEviT_T0_T2_T3_T4_T5_ --------------------------
	.section	.nv.info._ZN2at6native27unrolled_elementwise_kernelINS0_13BUnaryFunctorIdddZZZNS0_20copysign_kernel_cudaERNS_18TensorIteratorBaseEENKUlvE_clEvENKUlvE_clEvEUlddE_EESt5arrayIPcLm2EELi4E23TrivialOffsetCalculatorILi1EjESD_NS0_6memory15LoadWithoutCastENSE_16StoreWithoutCastEEEviT_T0_T2_T3_T4_T5_,"",@"SHT_CUDA_INFO"
	.sectionflags	@""
	.align	4


	//----- nvinfo : EIATTR_CUDA_API_VERSION
	.align		4
        /*0000*/ 	.byte	0x04, 0x37
        /*0002*/ 	.short	(.L_1903 - .L_1902)
.L_1902:
        /*0004*/ 	.word	0x00000082


	//----- nvinfo : EIATTR_SW2861232_WAR
	.align		4
.L_1903:
        /*0008*/ 	.byte	0x01, 0x35
	.zero		2


	//----- nvinfo : EIATTR_PARAM_CBANK
	.align		4
        /*000c*/ 	.byte	0x04, 0x0a
        /*000e*/ 	.short	(.L_1905 - .L_1904)
	.align		4
.L_1904:
        /*0010*/ 	.word	index@(.nv.constant0._ZN2at6native27unrolled_elementwise_kernelINS0_13BUnaryFunctorIdddZZZNS0_20copysign_kernel_cudaERNS_18TensorIteratorBaseEENKUlvE_clEvENKUlvE_clEvEUlddE_EESt5arrayIPcLm2EELi4E23TrivialOffsetCalculatorILi1EjESD_NS0_6memory15LoadWithoutCastENSE_16StoreWithoutCastEEEviT_T0_T2_T3_T4_T5_)
        /*0014*/ 	.short	0x0160
        /*0016*/ 	.short	0x002c


	//----- nvinfo : EIATTR_CBANK_PARAM_SIZE
	.align		4
.L_1905:
        /*0018*/ 	.byte	0x03, 0x19
        /*001a*/ 	.short	0x002c


	//----- nvinfo : EIATTR_KPARAM_INFO
	.align		4
        /*001c*/ 	.byte	0x04, 0x17
        /*001e*/ 	.short	(.L_1907 - .L_1906)
.L_1906:
        /*0020*/ 	.word	0x00000000
        /*0024*/ 	.short	0x0006
        /*0026*/ 	.short	0x002b
        /*0028*/ 	.byte	0x00, 0xf0, 0x05, 0x00


	//----- nvinfo : EIATTR_KPARAM_INFO
	.align		4
.L_1907:
        /*002c*/ 	.byte	0x04, 0x17
        /*002e*/ 	.short	(.L_1909 - .L_1908)
.L_1908:
        /*0030*/ 	.word	0x00000000
        /*0034*/ 	.short	0x0005
        /*0036*/ 	.short	0x002a
        /*0038*/ 	.byte	0x00, 0xf0, 0x05, 0x00


	//----- nvinfo : EIATTR_KPARAM_INFO
	.align		4
.L_1909:
        /*003c*/ 	.byte	0x04, 0x17
        /*003e*/ 	.short	(.L_1911 - .L_1910)
.L_1910:
        /*0040*/ 	.word	0x00000000
        /*0044*/ 	.short	0x0004
        /*0046*/ 	.short	0x0029
        /*0048*/ 	.byte	0x00, 0xf0, 0x05, 0x00


	//----- nvinfo : EIATTR_KPARAM_INFO
	.align		4
.L_1911:
        /*004c*/ 	.byte	0x04, 0x17
        /*004e*/ 	.short	(.L_1913 - .L_1912)
.L_1912:
        /*0050*/ 	.word	0x00000000
        /*0054*/ 	.short	0x0003
        /*0056*/ 	.short	0x0028
        /*0058*/ 	.byte	0x00, 0xf0, 0x05, 0x00


	//----- nvinfo : EIATTR_KPARAM_INFO
	.align		4
.L_1913:
        /*005c*/ 	.byte	0x04, 0x17
        /*005e*/ 	.short	(.L_1915 - .L_1914)
.L_1914:
        /*0060*/ 	.word	0x00000000
        /*0064*/ 	.short	0x0002
        /*0066*/ 	.short	0x0018
        /*0068*/ 	.byte	0x00, 0xf0, 0x41, 0x00


	//----- nvinfo : EIATTR_KPARAM_INFO
	.align		4
.L_1915:
        /*006c*/ 	.byte	0x04, 0x17
        /*006e*/ 	.short	(.L_1917 - .L_1916)
.L_1916:
        /*0070*/ 	.word	0x00000000
        /*0074*/ 	.short	0x0001
        /*0076*/ 	.short	0x0008
        /*0078*/ 	.byte	0x00, 0xf0, 0x41, 0x00


	//----- nvinfo : EIATTR_KPARAM_INFO
	.align		4
.L_1917:
        /*007c*/ 	.byte	0x04, 0x17
        /*007e*/ 	.short	(.L_1919 - .L_1918)
.L_1918:
        /*0080*/ 	.word	0x00000000
        /*0084*/ 	.short	0x0000
        /*0086*/ 	.short	0x0000
        /*0088*/ 	.byte	0x00, 0xf0, 0x11, 0x00


	//----- nvinfo : EIATTR_MAXREG_COUNT
	.align		4
.L_1919:
        /*008c*/ 	.byte	0x03, 0x1b
        /*008e*/ 	.short	0x00ff


	//----- nvinfo : EIATTR_MERCURY_ISA_VERSION
	.align		4
        /*0090*/ 	.byte	0x03, 0x5f
        /*0092*/ 	.short	0x0000


	//----- nvinfo : EIATTR_EXIT_INSTR_OFFSETS
	.align		4
        /*0094*/ 	.byte	0x04, 0x1c
        /*0096*/ 	.short	(.L_1921 - .L_1920)


	//   ....[0]....
.L_1920:
        /*0098*/ 	.word	0x000003c0


	//   ....[1]....
        /*009c*/ 	.word	0x00000420


	//----- nvinfo : EIATTR_MAX_THREADS
	.align		4
.L_1921:
        /*00a0*/ 	.byte	0x04, 0x05
        /*00a2*/ 	.short	(.L_1923 - .L_1922)
.L_1922:
        /*00a4*/ 	.word	0x00000080
        /*00a8*/ 	.word	0x00000001
        /*00ac*/ 	.word	0x00000001


	//----- nvinfo : EIATTR_CRS_STACK_SIZE
	.align		4
.L_1923:
        /*00b0*/ 	.byte	0x04, 0x1e
        /*00b2*/ 	.short	(.L_1925 - .L_1924)
.L_1924:
        /*00b4*/ 	.word	0x00000000
.L_1925:


//--------------------- .nv.info._ZN2at6native29vectorized_elementwise_kernelILi2ENS0_13BUnaryFunctorIdddZZZNS0_20copysign_kernel_cudaERNS_18TensorIteratorBaseEENKUlvE_clEvENKUlvE_clEvEUlddE_EESt5arrayIPcLm2EEEEviT0_T1_ --------------------------
	.section	.nv.info._ZN2at6native29vectorized_elementwise_kernelILi2ENS0_13BUnaryFunctorIdddZZZNS0_20copysign_kernel_cudaERNS_18TensorIteratorBaseEENKUlvE_clEvENKUlvE_clEvEUlddE_EESt5arrayIPcLm2EEEEviT0_T1_,"",@"SHT_CUDA_INFO"
	.sectionflags	@""
	.align	4


	//----- nvinfo : EIATTR_CUDA_API_VERSION
	.align		4
        /*0000*/ 	.byte	0x04, 0x37
        /*0002*/ 	.short	(.L_1927 - .L_1926)
.L_1926:
        /*0004*/ 	.word	0x00000082


	//----- nvinfo : EIATTR_SW2861232_WAR
	.align		4
.L_1927:
        /*0008*/ 	.byte	0x01, 0x35
	.zero		2


	//----- nvinfo : EIATTR_PARAM_CBANK
	.align		4
        /*000c*/ 	.byte	0x04, 0x0a
        /*000e*/ 	.short	(.L_1929 - .L_1928)
	.align		4
.L_1928:
        /*0010*/ 	.word	index@(.nv.constant0._ZN2at6native29vectorized_elementwise_kernelILi2ENS0_13BUnaryFunctorIdddZZZNS0_20copysign_kernel_cudaERNS_18TensorIteratorBaseEENKUlvE_clEvENKUlvE_clEvEUlddE_EESt5arrayIPcLm2EEEEviT0_T1_)
        /*0014*/ 	.short	0x0160
        /*0016*/ 	.short	0x0028


	//----- nvinfo : EIATTR_CBANK_PARAM_SIZE
	.align		4
.L_1929:
        /*0018*/ 	.byte	0x03, 0x19
        /*001a*/ 	.short	0x0028


	//----- nvinfo : EIATTR_KPARAM_INFO
	.align		4
        /*001c*/ 	.byte	0x04, 0x17
        /*001e*/ 	.short	(.L_1931 - .L_1930)
.L_1930:
        /*0020*/ 	.word	0x00000000
        /*0024*/ 	.short	0x0002
        /*0026*/ 	.short	0x0018
        /*0028*/ 	.byte	0x00, 0xf0, 0x41, 0x00


	//----- nvinfo : EIATTR_KPARAM_INFO
	.align		4
.L_1931:
        /*002c*/ 	.byte	0x04, 0x17
        /*002e*/ 	.short	(.L_1933 - .L_1932)
.L_1932:
        /*0030*/ 	.word	0x00000000
        /*0034*/ 	.short	0x0001
        /*0036*/ 	.short	0x0008
        /*0038*/ 	.byte	0x00, 0xf0, 0x41, 0x00


	//----- nvinfo : EIATTR_KPARAM_INFO
	.align		4
.L_1933:
        /*003c*/ 	.byte	0x04, 0x17
        /*003e*/ 	.short	(.L_1935 - .L_1934)
.L_1934:
        /*0040*/ 	.word	0x00000000
        /*0044*/ 	.short	0x0000
        /*0046*/ 	.short	0x0000
        /*0048*/ 	.byte	0x00, 0xf0, 0x11, 0x00


	//----- nvinfo : EIATTR_MAXREG_COUNT
	.align		4
.L_1935:
        /*004c*/ 	.byte	0x03, 0x1b
        /*004e*/ 	.short	0x00ff


	//----- nvinfo : EIATTR_MERCURY_ISA_VERSION
	.align		4
        /*0050*/ 	.byte	0x03, 0x5f
        /*0052*/ 	.short	0x0000


	//----- nvinfo : EIATTR_EXIT_INSTR_OFFSETS
	.align		4
        /*0054*/ 	.byte	0x04, 0x1c
        /*0056*/ 	.short	(.L_1937 - .L_1936)


	//   ....[0]....
.L_1936:
        /*0058*/ 	.word	0x000001f0


	//   ....[1]....
        /*005c*/ 	.word	0x00000980


	//   ....[2]....
        /*0060*/ 	.word	0x000009d0


	//----- nvinfo : EIATTR_MAX_THREADS
	.align		4
.L_1937:
        /*0064*/ 	.byte	0x04, 0x05
        /*0066*/ 	.short	(.L_1939 - .L_1938)
.L_1938:
        /*0068*/ 	.word	0x00000080
        /*006c*/ 	.word	0x00000001
        /*0070*/ 	.word	0x00000001


	//----- nvinfo : EIATTR_CRS_STACK_SIZE
	.align		4
.L_1939:
        /*0074*/ 	.byte	0x04, 0x1e
        /*0076*/ 	.short	(.L_1941 - .L_1940)
.L_1940:
        /*0078*/ 	.word	0x00000000
.L_1941:


//--------------------- .nv.info._ZN2at6native29vectorized_elementwise_kernelILi4ENS0_13BUnaryFunctorIdddZZZNS0_20copysign_kernel_cudaERNS_18TensorIteratorBaseEENKUlvE_clEvENKUlvE_clEvEUlddE_EESt5arrayIPcLm2EEEEviT0_T1_ --------------------------
	.section	.nv.info._ZN2at6native29vectorized_elementwise_kernelILi4ENS0_13BUnaryFunctorIdddZZZNS0_20copysign_kernel_cudaERNS_18TensorIteratorBaseEENKUlvE_clEvENKUlvE_clEvEUlddE_EESt5arrayIPcLm2EEEEviT0_T1_,"",@"SHT_CUDA_INFO"
	.sectionflags	@""
	.align	4


	//----- nvinfo : EIATTR_CUDA_API_VERSION
	.align		4
        /*0000*/ 	.byte	0x04, 0x37
        /*0002*/ 	.short	(.L_1943 - .L_1942)
.L_1942:
        /*0004*/ 	.word	0x00000082


	//----- nvinfo : EIATTR_SW2861232_WAR
	.align		4
.L_1943:
        /*0008*/ 	.byte	0x01, 0x35
	.zero		2


	//----- nvinfo : EIATTR_PARAM_CBANK
	.align		4
        /*000c*/ 	.byte	0x04, 0x0a
        /*000e*/ 	.short	(.L_1945 - .L_1944)
	.align		4
.L_1944:
        /*0010*/ 	.word	index@(.nv.constant0._ZN2at6native29vectorized_elementwise_kernelILi4ENS0_13BUnaryFunctorIdddZZZNS0_20copysign_kernel_cudaERNS_18TensorIteratorBaseEENKUlvE_clEvENKUlvE_clEvEUlddE_EESt5arrayIPcLm2EEEEviT0_T1_)
        /*0014*/ 	.short	0x0160
        /*0016*/ 	.short	0x0028


	//----- nvinfo : EIATTR_CBANK_PARAM_SIZE
	.align		4
.L_1945:
        /*0018*/ 	.byte	0x03, 0x19
        /*001a*/ 	.short	0x0028


	//----- nvinfo : EIATTR_KPARAM_INFO
	.align		4
        /*001c*/ 	.byte	0x04, 0x17
        /*001e*/ 	.short	(.L_1947 - .L_1946)
.L_1946:
        /*0020*/ 	.word	0x00000000
        /*0024*/ 	.short	0x0002
        /*0026*/ 	.short	0x0018
        /*0028*/ 	.byte	0x00, 0xf0, 0x41, 0x00


	//----- nvinfo : EIATTR_KPARAM_INFO
	.align		4
.L_1947:
        /*002c*/ 	.byte	0x04, 0x17
        /*002e*/ 	.short	(.L_1949 - .L_1948)
.L_1948:
        /*0030*/ 	.word	0x00000000
        /*0034*/ 	.short	0x0001
        /*0036*/ 	.short	0x0008
        /*0038*/ 	.byte	0x00, 0xf0, 0x41, 0x00


	//----- nvinfo : EIATTR_KPARAM_INFO
	.align		4
.L_1949:
        /*003c*/ 	.byte	0x04, 0x17
        /*003e*/ 	.short	(.L_1951 - .L_1950)
.L_1950:
        /*0040*/ 	.word	0x00000000
        /*0044*/ 	.short	0x0000
        /*0046*/ 	.short	0x0000
        /*0048*/ 	.byte	0x00, 0xf0, 0x11, 0x00


	//----- nvinfo : EIATTR_MAXREG_COUNT
	.align		4
.L_1951:
        /*004c*/ 	.byte	0x03, 0x1b
        /*004e*/ 	.short	0x00ff


	//----- nvinfo : EIATTR_MERCURY_ISA_VERSION
	.align		4
        /*0050*/ 	.byte	0x03, 0x5f
        /*0052*/ 	.short	0x0000


	//----- nvinfo : EIATTR_EXIT_INSTR_OFFSETS
	.align		4
        /*0054*/ 	.byte	0x04, 0x1c
        /*0056*/ 	.short	(.L_1953 - .L_1952)


	//   ....[0]....
.L_1952:
        /*0058*/ 	.word	0x000001f0


	//   ....[1]....
        /*005c*/ 	.word	0x00000980


	//   ....[2]....
        /*0060*/ 	.word	0x000009d0


	//----- nvinfo : EIATTR_MAX_THREADS
	.align		4
.L_1953:
        /*0064*/ 	.byte	0x04, 0x05
        /*0066*/ 	.short	(.L_1955 - .L_1954)
.L_1954:
        /*0068*/ 	.word	0x00000080
        /*006c*/ 	.word	0x00000001
        /*0070*/ 	.word	0x00000001


	//----- nvinfo : EIATTR_CRS_STACK_SIZE
	.align		4
.L_1955:
        /*0074*/ 	.byte	0x04, 0x1e
        /*0076*/ 	.short	(.L_1957 - .L_1956)
.L_1956:
        /*0078*/ 	.word	0x00000000
.L_1957:


//--------------------- .nv.info._ZN2at6native29vectorized_elementwise_kernelILi8ENS0_13BUnaryFunctorIdddZZZNS0_20copysign_kernel_cudaERNS_18TensorIteratorBaseEENKUlvE_clEvENKUlvE_clEvEUlddE_EESt5arrayIPcLm2EEEEviT0_T1_ --------------------------
	.section	.nv.info._ZN2at6native29vectorized_elementwise_kernelILi8ENS0_13BUnaryFunctorIdddZZZNS0_20copysign_kernel_cudaERNS_18TensorIteratorBaseEENKUlvE_clEvENKUlvE_clEvEUlddE_EESt5arrayIPcLm2EEEEviT0_T1_,"",@"SHT_CUDA_INFO"
	.sectionflags	@""
	.align	4


	//----- nvinfo : EIATTR_CUDA_API_VERSION
	.align		4
        /*0000*/ 	.byte	0x04, 0x37
        /*0002*/ 	.short	(.L_1959 - .L_1958)
.L_1958:
        /*0004*/ 	.word	0x00000082


	//----- nvinfo : EIATTR_SW2861232_WAR
	.align		4
.L_1959:
        /*0008*/ 	.byte	0x01, 0x35
	.zero		2


	//----- nvinfo : EIATTR_PARAM_CBANK
	.align		4
        /*000c*/ 	.byte	0x04, 0x0a
        /*000e*/ 	.short	(.L_1961 - .L_1960)
	.align		4
.L_1960:
        /*0010*/ 	.word	index@(.nv.constant0._ZN2at6native29vectorized_elementwise_kernelILi8ENS0_13BUnaryFunctorIdddZZZNS0_20copysign_kernel_cudaERNS_18TensorIteratorBaseEENKUlvE_clEvENKUlvE_clEvEUlddE_EESt5arrayIPcLm2EEEEviT0_T1_)
        /*0014*/ 	.short	0x0160
        /*0016*/ 	.short	0x0028


	//----- nvinfo : EIATTR_CBANK_PARAM_SIZE
	.align		4
.L_1961:
        /*0018*/ 	.byte	0x03, 0x19
        /*001a*/ 	.short	0x0028


	//----- nvinfo : EIATTR_KPARAM_INFO
	.align		4
        /*001c*/ 	.byte	0x04, 0x17
        /*001e*/ 	.short	(.L_1963 - .L_1962)
.L_1962:
        /*0020*/ 	.word	0x00000000
        /*0024*/ 	.short	0x0002
        /*0026*/ 	.short	0x0018
        /*0028*/ 	.byte	0x00, 0xf0, 0x41, 0x00


	//----- nvinfo : EIATTR_KPARAM_INFO
	.align		4
.L_1963:
        /*002c*/ 	.byte	0x04, 0x17
        /*002e*/ 	.short	(.L_1965 - .L_1964)
.L_1964:
        /*0030*/ 	.word	0x00000000
        /*0034*/ 	.short	0x0001
        /*0036*/ 	.short	0x0008
        /*0038*/ 	.byte	0x00, 0xf0, 0x41, 0x00


	//----- nvinfo : EIATTR_KPARAM_INFO
	.align		4
.L_1965:
        /*003c*/ 	.byte	0x04, 0x17
        /*003e*/ 	.short	(.L_1967 - .L_1966)
.L_1966:
        /*0040*/ 	.word	0x00000000
        /*0044*/ 	.short	0x0000
        /*0046*/ 	.short	0x0000
        /*0048*/ 	.byte	0x00, 0xf0, 0x11, 0x00


	//----- nvinfo : EIATTR_MAXREG_COUNT
	.align		4
.L_1967:
        /*004c*/ 	.byte	0x03, 0x1b
        /*004e*/ 	.short	0x00ff


	//----- nvinfo : EIATTR_MERCURY_ISA_VERSION
	.align		4
        /*0050*/ 	.byte	0x03, 0x5f
        /*0052*/ 	.short	0x0000


	//----- nvinfo : EIATTR_EXIT_INSTR_OFFSETS
	.align		4
        /*0054*/ 	.byte	0x04, 0x1c
        /*0056*/ 	.short	(.L_1969 - .L_1968)


	//   ....[0]....
.L_1968:
        /*0058*/ 	.word	0x00000010


	//----- nvinfo : EIATTR_MAX_THREADS
	.align		4
.L_1969:
        /*005c*/ 	.byte	0x04, 0x05
        /*005e*/ 	.short	(.L_1971 - .L_1970)
.L_1970:
        /*0060*/ 	.word	0x00000080
        /*0064*/ 	.word	0x00000001
        /*0068*/ 	.word	0x00000001
.L_1971:


//--------------------- .nv.info._ZN2at6native18elementwise_kernelILi128ELi4EZNS0_15gpu_kernel_implINS0_13AUnaryFunctorIdddZZZNS0_20copysign_kernel_cudaERNS_18TensorIteratorBaseEENKUlvE_clEvENKUlvE_clEvEUlddE_EEEEvS5_RKT_EUliE_EEviT1_ --------------------------
	.section	.nv.info._ZN2at6native18elementwise_kernelILi128ELi4EZNS0_15gpu_kernel_implINS0_13AUnaryFunctorIdddZZZNS0_20copysign_kernel_cudaERNS_18TensorIteratorBaseEENKUlvE_clEvENKUlvE_clEvEUlddE_EEEEvS5_RKT_EUliE_EEviT1_,"",@"SHT_CUDA_INFO"
	.sectionflags	@""
	.align	4


	//----- nvinfo : EIATTR_CUDA_API_VERSION
	.align		4
        /*0000*/ 	.byte	0x04, 0x37
        /*0002*/ 	.short	(.L_1973 - .L_1972)
.L_1972:
        /*0004*/ 	.word	0x00000082


	//----- nvinfo : EIATTR_SW2861232_WAR
	.align		4
.L_1973:
        /*0008*/ 	.byte	0x01, 0x35
	.zero		2


	//----- nvinfo : EIATTR_PARAM_CBANK
	.align		4
        /*000c*/ 	.byte	0x04, 0x0a
        /*000e*/ 	.short	(.L_1975 - .L_1974)
	.align		4
.L_1974:
        /*0010*/ 	.word	index@(.nv.constant0._ZN2at6native18elementwise_kernelILi128ELi4EZNS0_15gpu_kernel_implINS0_13AUnaryFunctorIdddZZZNS0_20copysign_kernel_cudaERNS_18TensorIteratorBaseEENKUlvE_clEvENKUlvE_clEvEUlddE_EEEEvS5_RKT_EUliE_EEviT1_)
        /*0014*/ 	.short	0x0160
        /*0016*/ 	.short	0x0230


	//----- nvinfo : EIATTR_CBANK_PARAM_SIZE
	.align		4
.L_1975:
        /*0018*/ 	.byte	0x03, 0x19
        /*001a*/ 	.short	0x0230


	//----- nvinfo : EIATTR_KPARAM_INFO
	.align		4
        /*001c*/ 	.byte	0x04, 0x17
        /*001e*/ 	.short	(.L_1977 - .L_1976)
.L_1976:
        /*0020*/ 	.word	0x00000000
        /*0024*/ 	.short	0x0001
        /*0026*/ 	.short	0x0008
        /*0028*/ 	.byte	0x00, 0xf0, 0xa1, 0x08


	//----- nvinfo : EIATTR_KPARAM_INFO
	.align		4
.L_1977:
        /*002c*/ 	.byte	0x04, 0x17
        /*002e*/ 	.short	(.L_1979 - .L_1978)
.L_1978:
        /*0030*/ 	.word	0x00000000
        /*0034*/ 	.short	0x0000
        /*0036*/ 	.short	0x0000
        /*0038*/ 	.byte	0x00, 0xf0, 0x11, 0x00


	//----- nvinfo : EIATTR_MAXREG_COUNT
	.align		4
.L_1979:
        /*003c*/ 	.byte	0x03, 0x1b
        /*003e*/ 	.short	0x0080


	//----- nvinfo : EIATTR_EXTERNS
	.align		4
        /*0040*/ 	.byte	0x04, 0x0f
        /*0042*/ 	.short	(.L_1981 - .L_1980)


	//   ....[0]....
	.align		4
.L_1980:
        /*0044*/ 	.word	index@(__assertfail)


	//----- nvinfo : EIATTR_MERCURY_ISA_VERSION
	.align		4
.L_1981:
        /*0048*/ 	.byte	0x03, 0x5f
        /*004a*/ 	.short	0x0000


	//----- nvinfo : EIATTR_SYSCALL_OFFSETS
	.align		4
        /*004c*/ 	.byte	0x04, 0x46
        /*004e*/ 	.short	(.L_1983 - .L_1982)


	//   ....[0]....
.L_1982:
        /*0050*/ 	.word	0x00001d90


	//   ....[1]....
        /*0054*/ 	.word	0x00002dd0


	//   ....[2]....
        /*0058*/ 	.word	0x00004ba0


	//   ....[3]....
        /*005c*/ 	.word	0x00005be0


	//   ....[4]....
        /*0060*/ 	.word	0x00007980


	//   ....[5]....
        /*0064*/ 	.word	0x000089c0


	//   ....[6]....
        /*0068*/ 	.word	0x0000a770


	//   ....[7]....
        /*006c*/ 	.word	0x0000b7b0


	//----- nvinfo : EIATTR_EXIT_INSTR_OFFSETS
	.align		4
.L_1983:
        /*0070*/ 	.byte	0x04, 0x1c
        /*0072*/ 	.short	(.L_1985 - .L_1984)


	//   ....[0]....
.L_1984:
        /*0074*/ 	.word	0x00008a60


	//   ....[1]....
        /*0078*/ 	.word	0x0000a900


	//   ....[2]....
        /*007c*/ 	.word	0x0000a940


	//   ....[3]....
        /*0080*/ 	.word	0x0000a9d0


	//   ....[4]....
        /*0084*/ 	.word	0x0000aa00


	//   ....[5]....
        /*0088*/ 	.word	0x0000aa30


	//   ....[6]....
        /*008c*/ 	.word	0x0000aae0


	//   ....[7]....
        /*0090*/ 	.word	0x0000ab40


	//   ....[8]....
        /*0094*/ 	.word	0x0000ac00


	//   ....[9]....
        /*0098*/ 	.word	0x0000ac70


	//   ....[10]....
        /*009c*/ 	.word	0x0000ac90


	//   ....[11]....
        /*00a0*/ 	.word	0x0000ad50


	//   ....[12]....
        /*00a4*/ 	.word	0x0000ad80


	//   ....[13]....
        /*00a8*/ 	.word	0x0000af30


	//   ....[14]....
        /*00ac*/ 	.word	0x0000b0b0


	//   ....[15]....
        /*00b0*/ 	.word	0x0000b110


	//   ....[16]....
        /*00b4*/ 	.word	0x0000b1c0


	//   ....[17]....
        /*00b8*/ 	.word	0x0000b360


	//   ....[18]....
        /*00bc*/ 	.word	0x0000b500


	//   ....[19]....
        /*00c0*/ 	.word	0x0000b680


	//   ....[20]....
        /*00c4*/ 	.word	0x0000b7c0


	//   ....[21]....
        /*00c8*/ 	.word	0x0000b7f0


	//   ....[22]....
        /*00cc*/ 	.word	0x0000b820


	//----- nvinfo : EIATTR_MAX_THREADS
	.align		4
.L_1985:
        /*00d0*/ 	.byte	0x04, 0x05
        /*00d2*/ 	.short	(.L_1987 - .L_1986)
.L_1986:
        /*00d4*/ 	.word	0x00000080
        /*00d8*/ 	.word	0x00000001
        /*00dc*/ 	.word	0x00000001


	//----- nvinfo : EIATTR_CRS_STACK_SIZE
	.align		4
.L_1987:
        /*00e0*/ 	.byte	0x04, 0x1e
        /*00e2*/ 	.short	(.L_1989 - .L_1988)
.L_1988:
        /*00e4*/ 	.word	0x00000000
.L_1989:


//--------------------- .nv.info._ZN2at6native27unrolled_elementwise_kernelINS0_13AUnaryFunctorIdddZZZNS0_20copysign_kernel_cudaERNS_18TensorIteratorBaseEENKUlvE_clEvENKUlvE_clEvEUlddE_EESt5arrayIPcLm2EELi4E23TrivialOffsetCalculatorILi1EjESD_NS0_6memory12LoadWithCastILi1EEENSE_13StoreWithCastILi1EEEEEviT_T0_T2_T3_T4_T5_ --------------------------
	.section	.nv.info._ZN2at6native27unrolled_elementwise_kernelINS0_13AUnaryFunctorIdddZZZNS0_20copysign_kernel_cudaERNS_18TensorIteratorBaseEENKUlvE_clEvENKUlvE_clEvEUlddE_EESt5arrayIPcLm2EELi4E23TrivialOffsetCalculatorILi1EjESD_NS0_6memory12LoadWithCastILi1EEENSE_13StoreWithCastILi1EEEEEviT_T0_T2_T3_T4_T5_,"",@"SHT_CUDA_INFO"
	.sectionflags	@""
	.align	4


	//----- nvinfo : EIATTR_CUDA_API_VERSION
	.align		4
        /*0000*/ 	.byte	0x04, 0x37
        /*0002*/ 	.short	(.L_1991 - .L_1990)
.L_1990:
        /*0004*/ 	.word	0x00000082


	//----- nvinfo : EIATTR_SW2861232_WAR
	.align		4
.L_1991:
        /*0008*/ 	.byte	0x01, 0x35
	.zero		2


	//----- nvinfo : EIATTR_PARAM_CBANK
	.align		4
        /*000c*/ 	.byte	0x04, 0x0a
        /*000e*/ 	.short	(.L_1993 - .L_1992)
	.align		4
.L_1992:
        /*0010*/ 	.word	index@(.nv.constant0._ZN2at6native27unrolled_elementwise_kernelINS0_13AUnaryFunctorIdddZZZNS0_20copysign_kernel_cudaERNS_18TensorIteratorBaseEENKUlvE_clEvENKUlvE_clEvEUlddE_EESt5arrayIPcLm2EELi4E23TrivialOffsetCalculatorILi1EjESD_NS0_6memory12LoadWithCastILi1EEENSE_13StoreWithCastILi1EEEEEviT_T0_T2_T3_T4_T5_)
        /*0014*/ 	.short	0x0160
        /*0016*/ 	.short	0x003c


	//----- nvinfo : EIATTR_CBANK_PARAM_SIZE
	.align		4
.L_1993:
        /*0018*/ 	.byte	0x03, 0x19
        /*001a*/ 	.short	0x003c


	//----- nvinfo : EIATTR_KPARAM_INFO
	.align		4
        /*001c*/ 	.byte	0x04, 0x17
        /*001e*/ 	.short	(.L_1995 - .L_1994)
.L_1994:
        /*0020*/ 	.word	0x00000000
        /*0024*/ 	.short	0x0006
        /*0026*/ 	.short	0x0034
        /*0028*/ 	.byte	0x00, 0xf0, 0x21, 0x00


	//----- nvinfo : EIATTR_KPARAM_INFO
	.align		4
.L_1995:
        /*002c*/ 	.byte	0x04, 0x17
        /*002e*/ 	.short	(.L_1997 - .L_1996)
.L_1996:
        /*0030*/ 	.word	0x00000000
        /*0034*/ 	.short	0x0005
        /*0036*/ 	.short	0x002c
        /*0038*/ 	.byte	0x00, 0xf0, 0x21, 0x00


	//----- nvinfo : EIATTR_KPARAM_INFO
	.align		4
.L_1997:
        /*003c*/ 	.byte	0x04, 0x17
        /*003e*/ 	.short	(.L_1999 - .L_1998)
.L_1998:
        /*0040*/ 	.word	0x00000000
        /*0044*/ 	.short	0x0004
        /*0046*/ 	.short	0x0029
        /*0048*/ 	.byte	0x00, 0xf0, 0x05, 0x00


	//----- nvinfo : EIATTR_KPARAM_INFO
	.align		4
.L_1999:
        /*004c*/ 	.byte	0x04, 0x17
        /*004e*/ 	.short	(.L_2001 - .L_2000)
.L_2000:
        /*0050*/ 	.word	0x00000000
        /*0054*/ 	.short	0x0003
        /*0056*/ 	.short	0x0028
        /*0058*/ 	.byte	0x00, 0xf0, 0x05, 0x00


	//----- nvinfo : EIATTR_KPARAM_INFO
	.align		4
.L_2001:
        /*005c*/ 	.byte	0x04, 0x17
        /*005e*/ 	.short	(.L_2003 - .L_2002)
.L_2002:
        /*0060*/ 	.word	0x00000000
        /*0064*/ 	.short	0x0002
        /*0066*/ 	.short	0x0018
        /*0068*/ 	.byte	0x00, 0xf0, 0x41, 0x00


	//----- nvinfo : EIATTR_KPARAM_INFO
	.align		4
.L_2003:
        /*006c*/ 	.byte	0x04, 0x17
        /*006e*/ 	.short	(.L_2005 - .L_2004)
.L_2004:
        /*0070*/ 	.word	0x00000000
        /*0074*/ 	.short	0x0001
        /*0076*/ 	.short	0x0008
        /*0078*/ 	.byte	0x00, 0xf0, 0x41, 0x00


	//----- nvinfo : EIATTR_KPARAM_INFO
	.align		4
.L_2005:
        /*007c*/ 	.byte	0x04, 0x17
        /*007e*/ 	.short	(.L_2007 - .L_2006)
.L_2006:
        /*0080*/ 	.word	0x00000000
        /*0084*/ 	.short	0x0000
        /*0086*/ 	.short	0x0000
        /*0088*/ 	.byte	0x00, 0xf0, 0x11, 0x00


	//----- nvinfo : EIATTR_MAXREG_COUNT
	.align		4
.L_2007:
        /*008c*/ 	.byte	0x03, 0x1b
        /*008e*/ 	.short	0x00ff


	//----- nvinfo : EIATTR_EXTERNS
	.align		4
        /*0090*/ 	.byte	0x04, 0x0f
        /*0092*/ 	.short	(.L_2009 - .L_2008)


	//   ....[0]....
	.align		4
.L_2008:
        /*0094*/ 	.word	index@(__assertfail)


	//----- nvinfo : EIATTR_MERCURY_ISA_VERSION
	.align		4
.L_2009:
        /*0098*/ 	.byte	0x03, 0x5f
        /*009a*/ 	.short	0x0000


	//----- nvinfo : EIATTR_SYSCALL_OFFSETS
	.align		4
        /*009c*/ 	.byte	0x04, 0x46
        /*009e*/ 	.short	(.L_2011 - .L_2010)


	//   ....[0]....
.L_2010:
        /*00a0*/ 	.word	0x00000f80


	//   ....[1]....
        /*00a4*/ 	.word	0x00002020


	//   ....[2]....
        /*00a8*/ 	.word	0x00002ff0


	//   ....[3]....
        /*00ac*/ 	.word	0x00003f70


	//   ....[4]....
        /*00b0*/ 	.word	0x000050b0


	//   ....[5]....
        /*00b4*/ 	.word	0x00006110


	//   ....[6]....
        /*00b8*/ 	.word	0x00007160


	//   ....[7]....
        /*00bc*/ 	.word	0x000081d0


	//----- nvinfo : EIATTR_EXIT_INSTR_OFFSETS
	.align		4
.L_2011:
        /*00c0*/ 	.byte	0x04, 0x1c
        /*00c2*/ 	.short	(.L_2013 - .L_2012)


	//   ....[0]....
.L_2012:
        /*00c4*/ 	.word	0x00007200


	//   ....[1]....
        /*00c8*/ 	.word	0x00007320


	//   ....[2]....
        /*00cc*/ 	.word	0x00007360


	//   ....[3]....
        /*00d0*/ 	.word	0x000073f0


	//   ....[4]....
        /*00d4*/ 	.word	0x00007420


	//   ....[5]....
        /*00d8*/ 	.word	0x00007450


	//   ....[6]....
        /*00dc*/ 	.word	0x00007500


	//   ....[7]....
        /*00e0*/ 	.word	0x00007560


	//   ....[8]....
        /*00e4*/ 	.word	0x00007620


	//   ....[9]....
        /*00e8*/ 	.word	0x00007690


	//   ....[10]....
        /*00ec*/ 	.word	0x000076b0


	//   ....[11]....
        /*00f0*/ 	.word	0x00007770


	//   ....[12]....
        /*00f4*/ 	.word	0x000077a0


	//   ....[13]....
        /*00f8*/ 	.word	0x00007950


	//   ....[14]....
        /*00fc*/ 	.word	0x00007ad0


	//   ....[15]....
        /*0100*/ 	.word	0x00007b30


	//   ....[16]....
        /*0104*/ 	.word	0x00007be0


	//   ....[17]....
        /*0108*/ 	.word	0x00007d80


	//   ....[18]....
        /*010c*/ 	.word	0x00007f20


	//   ....[19]....
        /*0110*/ 	.word	0x000080a0


	//   ....[20]....
        /*0114*/ 	.word	0x000081e0


	//   ....[21]....
        /*0118*/ 	.word	0x00008210


	//   ....[22]....
        /*011c*/ 	.word	0x00008240


	//----- nvinfo : EIATTR_MAX_THREADS
	.align		4
.L_2013:
        /*0120*/ 	.byte	0x04, 0x05
        /*0122*/ 	.short	(.L_2015 - .L_2014)
.L_2014:
        /*0124*/ 	.word	0x00000080
        /*0128*/ 	.word	0x00000001
        /*012c*/ 	.word	0x00000001


	//----- nvinfo : EIATTR_CRS_STACK_SIZE
	.align		4
.L_2015:
        /*0130*/ 	.byte	0x04, 0x1e
        /*0132*/ 	.short	(.L_2017 - .L_2016)
.L_2016:
        /*0134*/ 	.word	0x00000000
.L_2017:


//--------------------- .nv.info._ZN2at6native18elementwise_kernelILi128ELi2EZNS0_22gpu_kernel_impl_nocastINS0_13AUnaryFunctorIdddZZZNS0_20copysign_kernel_cudaERNS_18TensorIteratorBaseEENKUlvE_clEvENKUlvE_clEvEUlddE_EEEEvS5_RKT_EUliE_EEviT1_ --------------------------
	.section	.nv.info._ZN2at6native18elementwise_kernelILi128ELi2EZNS0_22gpu_kernel_impl_nocastINS0_13AUnaryFunctorIdddZZZNS0_20copysign_kernel_cudaERNS_18TensorIteratorBaseEENKUlvE_clEvENKUlvE_clEvEUlddE_EEEEvS5_RKT_EUliE_EEviT1_,"",@"SHT_CUDA_INFO"
	.sectionflags	@""
	.align	4


	//----- nvinfo : EIATTR_CUDA_API_VERSION
	.align		4
        /*0000*/ 	.byte	0x04, 0x37
        /*0002*/ 	.short	(.L_2019 - .L_2018)
.L_2018:
        /*0004*/ 	.word	0x00000082


	//----- nvinfo : EIATTR_SW2861232_WAR
	.align		4
.L_2019:
        /*0008*/ 	.byte	0x01, 0x35
	.zero		2


	//----- nvinfo : EIATTR_PARAM_CBANK
	.align		4
        /*000c*/ 	.byte	0x04, 0x0a
        /*000e*/ 	.short	(.L_2021 - .L_2020)
	.align		4
.L_2020:
        /*0010*/ 	.word	index@(.nv.constant0._ZN2at6native18elementwise_kernelILi128ELi2EZNS0_22gpu_kernel_impl_nocastINS0_13AUnaryFunctorIdddZZZNS0_20copysign_kernel_cudaERNS_18TensorIteratorBaseEENKUlvE_clEvENKUlvE_clEvEUlddE_EEEEvS5_RKT_EUliE_EEviT1_)
        /*0014*/ 	.short	0x0160
        /*0016*/ 	.short	0x0228


	//----- nvinfo : EIATTR_CBANK_PARAM_SIZE
	.align		4
.L_2021:
        /*0018*/ 	.byte	0x03, 0x19
        /*001a*/ 	.short	0x0228


	//----- nvinfo : EIATTR_KPARAM_INFO
	.align		4
        /*001c*/ 	.byte	0x04, 0x17
        /*001e*/ 	.short	(.L_2023 - .L_2022)
.L_2022:
        /*0020*/ 	.word	0x00000000
        /*0024*/ 	.short	0x0001
        /*0026*/ 	.short	0x0008
        /*0028*/ 	.byte	0x00, 0xf0, 0x81, 0x08


	//----- nvinfo : EIATTR_KPARAM_INFO
	.align		4
.L_2023:
        /*002c*/ 	.byte	0x04, 0x17
        /*002e*/ 	.short	(.L_2025 - .L_2024)
.L_2024:
        /*0030*/ 	.word	0x00000000
        /*0034*/ 	.short	0x0000
        /*0036*/ 	.short	0x0000
        /*0038*/ 	.byte	0x00, 0xf0, 0x11, 0x00


	//----- nvinfo : EIATTR_MAXREG_COUNT
	.align		4
.L_2025:
        /*003c*/ 	.byte	0x03, 0x1b
        /*003e*/ 	.short	0x0080


	//----- nvinfo : EIATTR_MERCURY_ISA_VERSION
	.align		4
        /*0040*/ 	.byte	0x03, 0x5f
        /*0042*/ 	.short	0x0000


	//----- nvinfo : EIATTR_EXIT_INSTR_OFFSETS
	.align		4
        /*0044*/ 	.byte	0x04, 0x1c
        /*0046*/ 	.short	(.L_2027 - .L_2026)


	//   ....[0]....
.L_2026:
        /*0048*/ 	.word	0x00000f80


	//   ....[1]....
        /*004c*/ 	.word	0x00001e60


	//----- nvinfo : EIATTR_MAX_THREADS
	.align		4
.L_2027:
        /*0050*/ 	.byte	0x04, 0x05
        /*0052*/ 	.short	(.L_2029 - .L_2028)
.L_2028:
        /*0054*/ 	.word	0x00000080
        /*0058*/ 	.word	0x00000001
        /*005c*/ 	.word	0x00000001


	//----- nvinfo : EIATTR_CRS_STACK_SIZE
	.align		4
.L_2029:
        /*0060*/ 	.byte	0x04, 0x1e
        /*0062*/ 	.short	(.L_2031 - .L_2030)
.L_2030:
        /*0064*/ 	.word	0x00000000
.L_2031:


//--------------------- .nv.info._ZN2at6native27unrolled_elementwise_kernelINS0_13AUnaryFunctorIdddZZZNS0_20copysign_kernel_cudaERNS_18TensorIteratorBaseEENKUlvE_clEvENKUlvE_clEvEUlddE_EESt5arrayIPcLm2EELi4E23TrivialOffsetCalculatorILi1EjESD_NS0_6memory15LoadWithoutCastENSE_16StoreWithoutCastEEEviT_T0_T2_T3_T4_T5_ --------------------------
	.section	.nv.info._ZN2at6native27unrolled_elementwise_kernelINS0_13AUnaryFunctorIdddZZZNS0_20copysign_kernel_cudaERNS_18TensorIteratorBaseEENKUlvE_clEvENKUlvE_clEvEUlddE_EESt5arrayIPcLm2EELi4E23TrivialOffsetCalculatorILi1EjESD_NS0_6memory15LoadWithoutCastENSE_16StoreWithoutCastEEEviT_T0_T2_T3_T4_T5_,"",@"SHT_CUDA_INFO"
	.sectionflags	@""
	.align	4


	//----- nvinfo : EIATTR_CUDA_API_VERSION
	.align		4
        /*0000*/ 	.byte	0x04, 0x37
        /*0002*/ 	.short	(.L_2033 - .L_2032)
.L_2032:
        /*0004*/ 	.word	0x00000082


	//----- nvinfo : EIATTR_SW2861232_WAR
	.align		4
.L_2033:
        /*0008*/ 	.byte	0x01, 0x35
	.zero		2


	//----- nvinfo : EIATTR_PARAM_CBANK
	.align		4
        /*000c*/ 	.byte	0x04, 0x0a
        /*000e*/ 	.short	(.L_2035 - .L_2034)
	.align		4
.L_2034:
        /*0010*/ 	.word	index@(.nv.constant0._ZN2at6native27unrolled_elementwise_kernelINS0_13AUnaryFunctorIdddZZZNS0_20copysign_kernel_cudaERNS_18TensorIteratorBaseEENKUlvE_clEvENKUlvE_clEvEUlddE_EESt5arrayIPcLm2EELi4E23TrivialOffsetCalculatorILi1EjESD_NS0_6memory15LoadWithoutCastENSE_16StoreWithoutCastEEEviT_T0_T2_T3_T4_T5_)
        /*0014*/ 	.short	0x0160
        /*0016*/ 	.short	0x002c


	//----- nvinfo : EIATTR_CBANK_PARAM_SIZE
	.align		4
.L_2035:
        /*0018*/ 	.byte	0x03, 0x19
        /*001a*/ 	.short	0x002c


	//----- nvinfo : EIATTR_KPARAM_INFO
	.align		4
        /*001c*/ 	.byte	0x04, 0x17
        /*001e*/ 	.short	(.L_2037 - .L_2036)
.L_2036:
        /*0020*/ 	.word	0x00000000
        /*0024*/ 	.short	0x0006
        /*0026*/ 	.short	0x002b
        /*0028*/ 	.byte	0x00, 0xf0, 0x05, 0x00


	//----- nvinfo : EIATTR_KPARAM_INFO
	.align		4
.L_2037:
        /*002c*/ 	.byte	0x04, 0x17
        /*002e*/ 	.short	(.L_2039 - .L_2038)
.L_2038:
        /*0030*/ 	.word	0x00000000
        /*0034*/ 	.short	0x0005
        /*0036*/ 	.short	0x002a
        /*0038*/ 	.byte	0x00, 0xf0, 0x05, 0x00


	//----- nvinfo : EIATTR_KPARAM_INFO
	.align		4
.L_2039:
        /*003c*/ 	.byte	0x04, 0x17
        /*003e*/ 	.short	(.L_2041 - .L_2040)
.L_2040:
        /*0040*/ 	.word	0x00000000
        /*0044*/ 	.short	0x0004
        /*0046*/ 	.short	0x0029
        /*0048*/ 	.byte	0x00, 0xf0, 0x05, 0x00


	//----- nvinfo : EIATTR_KPARAM_INFO
	.align		4
.L_2041:
        /*004c*/ 	.byte	0x04, 0x17
        /*004e*/ 	.short	(.L_2043 - .L_2042)
.L_2042:
        /*0050*/ 	.word	0x00000000
        /*0054*/ 	.short	0x0003
        /*0056*/ 	.short	0x0028
        /*0058*/ 	.byte	0x00, 0xf0, 0x05, 0x00


	//----- nvinfo : EIATTR_KPARAM_INFO
	.align		4
.L_2043:
        /*005c*/ 	.byte	0x04, 0x17
        /*005e*/ 	.short	(.L_2045 - .L_2044)
.L_2044:
        /*0060*/ 	.word	0x00000000
        /*0064*/ 	.short	0x0002
        /*0066*/ 	.short	0x0018
        /*0068*/ 	.byte	0x00, 0xf0, 0x41, 0x00


	//----- nvinfo : EIATTR_KPARAM_INFO
	.align		4
.L_2045:
        /*006c*/ 	.byte	0x04, 0x17
        /*006e*/ 	.short	(.L_2047 - .L_2046)
.L_2046:
        /*0070*/ 	.word	0x00000000
        /*0074*/ 	.short	0x0001
        /*0076*/ 	.short	0x0008
        /*0078*/ 	.byte	0x00, 0xf0, 0x41, 0x00


	//----- nvinfo : EIATTR_KPARAM_INFO
	.align		4
.L_2047:
        /*007c*/ 	.byte	0x04, 0x17
        /*007e*/ 	.short	(.L_2049 - .L_2048)
.L_2048:
        /*0080*/ 	.word	0x00000000
        /*0084*/ 	.short	0x0000
        /*0086*/ 	.short	0x0000
        /*0088*/ 	.byte	0x00, 0xf0, 0x11, 0x00


	//----- nvinfo : EIATTR_MAXREG_COUNT
	.align		4
.L_2049:
        /*008c*/ 	.byte	0x03, 0x1b
        /*008e*/ 	.short	0x00ff


	//----- nvinfo : EIATTR_MERCURY_ISA_VERSION
	.align		4
        /*0090*/ 	.byte	0x03, 0x5f
        /*0092*/ 	.short	0x0000


	//----- nvinfo : EIATTR_EXIT_INSTR_OFFSETS
	.align		4
        /*0094*/ 	.byte	0x04, 0x1c
        /*0096*/ 	.short	(.L_2051 - .L_2050)


	//   ....[0]....
.L_2050:
        /*0098*/ 	.word	0x000003e0


	//   ....[1]....
        /*009c*/ 	.word	0x00000450


	//----- nvinfo : EIATTR_MAX_THREADS
	.align		4
.L_2051:
        /*00a0*/ 	.byte	0x04, 0x05
        /*00a2*/ 	.short	(.L_2053 - .L_2052)
.L_2052:
        /*00a4*/ 	.word	0x00000080
        /*00a8*/ 	.word	0x00000001
        /*00ac*/ 	.word	0x00000001


	//----- nvinfo : EIATTR_CRS_STACK_SIZE
	.align		4
.L_2053:
        /*00b0*/ 	.byte	0x04, 0x1e
        /*00b2*/ 	.short	(.L_2055 - .L_2054)
.L_2054:
        /*00b4*/ 	.word	0x00000000
.L_2055:


//--------------------- .nv.info._ZN2at6native29vectorized_elementwise_kernelILi2ENS0_13AUnaryFunctorIdddZZZNS0_20copysign_kernel_cudaERNS_18TensorIteratorBaseEENKUlvE_clEvENKUlvE_clEvEUlddE_EESt5arrayIPcLm2EEEEviT0_T1_ --------------------------
	.section	.nv.info._ZN2at6native29vectorized_elementwise_kernelILi2ENS0_13AUnaryFunctorIdddZZZNS0_20copysign_kernel_cudaERNS_18TensorIteratorBaseEENKUlvE_clEvENKUlvE_clEvEUlddE_EESt5arrayIPcLm2EEEEviT0_T1_,"",@"SHT_CUDA_INFO"
	.sectionflags	@""
	.align	4


	//----- nvinfo : EIATTR_CUDA_API_VERSION
	.align		4
        /*0000*/ 	.byte	0x04, 0x37
        /*0002*/ 	.short	(.L_2057 - .L_2056)
.L_2056:
        /*0004*/ 	.word	0x00000082


	//----- nvinfo : EIATTR_SW2861232_WAR
	.align		4
.L_2057:
        /*0008*/ 	.byte	0x01, 0x35
	.zero		2


	//----- nvinfo : EIATTR_PARAM_CBANK
	.align		4
        /*000c*/ 	.byte	0x04, 0x0a
        /*000e*/ 	.short	(.L_2059 - .L_2058)
	.align		4
.L_2058:
        /*0010*/ 	.word	index@(.nv.constant0._ZN2at6native29vectorized_elementwise_kernelILi2ENS0_13AUnaryFunctorIdddZZZNS0_20copysign_kernel_cudaERNS_18TensorIteratorBaseEENKUlvE_clEvENKUlvE_clEvEUlddE_EESt5arrayIPcLm2EEEEviT0_T1_)
        /*0014*/ 	.short	0x0160
        /*0016*/ 	.short	0x0028


	//----- nvinfo : EIATTR_CBANK_PARAM_SIZE
	.align		4
.L_2059:
        /*0018*/ 	.byte	0x03, 0x19
        /*001a*/ 	.short	0x0028


	//----- nvinfo : EIATTR_KPARAM_INFO
	.align		4
        /*001c*/ 	.byte	0x04, 0x17
        /*001e*/ 	.short	(.L_2061 - .L_2060)
.L_2060:
        /*0020*/ 	.word	0x00000000
        /*0024*/ 	.short	0x0002
        /*0026*/ 	.short	0x0018
        /*0028*/ 	.byte	0x00, 0xf0, 0x41, 0x00


	//----- nvinfo : EIATTR_KPARAM_INFO
	.align		4
.L_2061:
        /*002c*/ 	.byte	0x04, 0x17
        /*002e*/ 	.short	(.L_2063 - .L_2062)
.L_2062:
        /*0030*/ 	.word	0x00000000
        /*0034*/ 	.short	0x0001
        /*0036*/ 	.short	0x0008
        /*0038*/ 	.byte	0x00, 0xf0, 0x41, 0x00


	//----- nvinfo : EIATTR_KPARAM_INFO
	.align		4
.L_2063:
        /*003c*/ 	.byte	0x04, 0x17
        /*003e*/ 	.short	(.L_2065 - .L_2064)
.L_2064:
        /*0040*/ 	.word	0x00000000
        /*0044*/ 	.short	0x0000
        /*0046*/ 	.short	0x0000
        /*0048*/ 	.byte	0x00, 0xf0, 0x11, 0x00


	//----- nvinfo : EIATTR_MAXREG_COUNT
	.align		4
.L_2065:
        /*004c*/ 	.byte	0x03, 0x1b
        /*004e*/ 	.short	0x00ff


	//----- nvinfo : EIATTR_MERCURY_ISA_VERSION
	.align		4
        /*0050*/ 	.byte	0x03, 0x5f
        /*0052*/ 	.short	0x0000


	//----- nvinfo : EIATTR_EXIT_INSTR_OFFSETS
	.align		4
        /*0054*/ 	.byte	0x04, 0x1c
        /*0056*/ 	.short	(.L_2067 - .L_2066)


	//   ....[0]....
.L_2066:
        /*0058*/ 	.word	0x00000260


	//   ....[1]....
        /*005c*/ 	.word	0x00000a40


	//   ....[2]....
        /*0060*/ 	.word	0x00000a90


	//----- nvinfo : EIATTR_MAX_THREADS
	.align		4
.L_2067:
        /*0064*/ 	.byte	0x04, 0x05
        /*0066*/ 	.short	(.L_2069 - .L_2068)
.L_2068:
        /*0068*/ 	.word	0x00000080
        /*006c*/ 	.word	0x00000001
        /*0070*/ 	.word	0x00000001


	//----- nvinfo : EIATTR_CRS_STACK_SIZE
	.align		4
.L_2069:
        /*0074*/ 	.byte	0x04, 0x1e
        /*0076*/ 	.short	(.L_2071 - .L_2070)
.L_2070:
        /*0078*/ 	.word	0x00000000
.L_2071:


//--------------------- .nv.info._ZN2at6native29vectorized_elementwise_kernelILi4ENS0_13AUnaryFunctorIdddZZZNS0_20copysign_kernel_cudaERNS_18TensorIteratorBaseEENKUlvE_clEvENKUlvE_clEvEUlddE_EESt5arrayIPcLm2EEEEviT0_T1_ --------------------------
	.section	.nv.info._ZN2at6native29vectorized_elementwise_kernelILi4ENS0_13AUnaryFunctorIdddZZZNS0_20copysign_kernel_cudaERNS_18TensorIteratorBaseEENKUlvE_clEvENKUlvE_clEvEUlddE_EESt5arrayIPcLm2EEEEviT0_T1_,"",@"SHT_CUDA_INFO"
	.sectionflags	@""
	.align	4


	//----- nvinfo : EIATTR_CUDA_API_VERSION
	.align		4
        /*0000*/ 	.byte	0x04, 0x37
        /*0002*/ 	.short	(.L_2073 - .L_2072)
.L_2072:
        /*0004*/ 	.word	0x00000082


	//----- nvinfo : EIATTR_SW2861232_WAR
	.align		4
.L_2073:
        /*0008*/ 	.byte	0x01, 0x35
	.zero		2


	//----- nvinfo : EIATTR_PARAM_CBANK
	.align		4
        /*000c*/ 	.byte	0x04, 0x0a
        /*000e*/ 	.short	(.L_2075 - .L_2074)
	.align		4
.L_2074:
        /*0010*/ 	.word	index@(.nv.constant0._ZN2at6native29vectorized_elementwise_kernelILi4ENS0_13AUnaryFunctorIdddZZZNS0_20copysign_kernel_cudaERNS_18TensorIteratorBaseEENKUlvE_clEvENKUlvE_clEvEUlddE_EESt5arrayIPcLm2EEEEviT0_T1_)
        /*0014*/ 	.short	0x0160
        /*0016*/ 	.short	0x0028


	//----- nvinfo : EIATTR_CBANK_PARAM_SIZE
	.align		4
.L_2075:
        /*0018*/ 	.byte	0x03, 0x19
        /*001a*/ 	.short	0x0028


	//----- nvinfo : EIATTR_KPARAM_INFO
	.align		4
        /*001c*/ 	.byte	0x04, 0x17
        /*001e*/ 	.short	(.L_2077 - .L_2076)
.L_2076:
        /*0020*/ 	.word	0x00000000
        /*0024*/ 	.short	0x0002
        /*0026*/ 	.short	0x0018
        /*0028*/ 	.byte	0x00, 0xf0, 0x41, 0x00


	//----- nvinfo : EIATTR_KPARAM_INFO
	.align		4
.L_2077:
        /*002c*/ 	.byte	0x04, 0x17
        /*002e*/ 	.short	(.L_2079 - .L_2078)
.L_2078:
        /*0030*/ 	.word	0x00000000
        /*0034*/ 	.short	0x0001
        /*0036*/ 	.short	0x0008
        /*0038*/ 	.byte	0x00, 0xf0, 0x41, 0x00


	//----- nvinfo : EIATTR_KPARAM_INFO
	.align		4
.L_2079:
        /*003c*/ 	.byte	0x04, 0x17
        /*003e*/ 	.short	(.L_2081 - .L_2080)
.L_2080:
        /*0040*/ 	.word	0x00000000
        /*0044*/ 	.short	0x0000
        /*0046*/ 	.short	0x0000
        /*0048*/ 	.byte	0x00, 0xf0, 0x11, 0x00


	//----- nvinfo : EIATTR_MAXREG_COUNT
	.align		4
.L_2081:
        /*004c*/ 	.byte	0x03, 0x1b
        /*004e*/ 	.short	0x00ff


	//----- nvinfo : EIATTR_MERCURY_ISA_VERSION
	.align		4
        /*0050*/ 	.byte	0x03, 0x5f
        /*0052*/ 	.short	0x0000


	//----- nvinfo : EIATTR_EXIT_INSTR_OFFSETS
	.align		4
        /*0054*/ 	.byte	0x04, 0x1c
        /*0056*/ 	.short	(.L_2083 - .L_2082)


	//   ....[0]....
.L_2082:
        /*0058*/ 	.word	0x00000260


	//   ....[1]....
        /*005c*/ 	.word	0x00000a40


	//   ....[2]....
        /*0060*/ 	.word	0x00000a90


	//----- nvinfo : EIATTR_MAX_THREADS
	.align		4
.L_2083:
        /*0064*/ 	.byte	0x04, 0x05
        /*0066*/ 	.short	(.L_2085 - .L_2084)
.L_2084:
        /*0068*/ 	.word	0x00000080
        /*006c*/ 	.word	0x00000001
        /*0070*/ 	.word	0x00000001


	//----- nvinfo : EIATTR_CRS_STACK_SIZE
	.align		4
.L_2085:
        /*0074*/ 	.byte	0x04, 0x1e
        /*0076*/ 	.short	(.L_2087 - .L_2086)
.L_2086:
        /*0078*/ 	.word	0x00000000
.L_2087:


//--------------------- .nv.info._ZN2at6native29vectorized_elementwise_kernelILi8ENS0_13AUnaryFunctorIdddZZZNS0_20copysign_kernel_cudaERNS_18TensorIteratorBaseEENKUlvE_clEvENKUlvE_clEvEUlddE_EESt5arrayIPcLm2EEEEviT0_T1_ --------------------------
	.section	.nv.info._ZN2at6native29vectorized_elementwise_kernelILi8ENS0_13AUnaryFunctorIdddZZZNS0_20copysign_kernel_cudaERNS_18TensorIteratorBaseEENKUlvE_clEvENKUlvE_clEvEUlddE_EESt5arrayIPcLm2EEEEviT0_T1_,"",@"SHT_CUDA_INFO"
	.sectionflags	@""
	.align	4


	//----- nvinfo : EIATTR_CUDA_API_VERSION
	.align		4
        /*0000*/ 	.byte	0x04, 0x37
        /*0002*/ 	.short	(.L_2089 - .L_2088)
.L_2088:
        /*0004*/ 	.word	0x00000082


	//----- nvinfo : EIATTR_SW2861232_WAR
	.align		4
.L_2089:
        /*0008*/ 	.byte	0x01, 0x35
	.zero		2


	//----- nvinfo : EIATTR_PARAM_CBANK
	.align		4
        /*000c*/ 	.byte	0x04, 0x0a
        /*000e*/ 	.short	(.L_2091 - .L_2090)
	.align		4
.L_2090:
        /*0010*/ 	.word	index@(.nv.constant0._ZN2at6native29vectorized_elementwise_kernelILi8ENS0_13AUnaryFunctorIdddZZZNS0_20copysign_kernel_cudaERNS_18TensorIteratorBaseEENKUlvE_clEvENKUlvE_clEvEUlddE_EESt5arrayIPcLm2EEEEviT0_T1_)
        /*0014*/ 	.short	0x0160
        /*0016*/ 	.short	0x0028


	//----- nvinfo : EIATTR_CBANK_PARAM_SIZE
	.align		4
.L_2091:
        /*0018*/ 	.byte	0x03, 0x19
        /*001a*/ 	.short	0x0028


	//----- nvinfo : EIATTR_KPARAM_INFO
	.align		4
        /*001c*/ 	.byte	0x04, 0x17
        /*001e*/ 	.short	(.L_2093 - .L_2092)
.L_2092:
        /*0020*/ 	.word	0x00000000
        /*0024*/ 	.short	0x0002
        /*0026*/ 	.short	0x0018
        /*0028*/ 	.byte	0x00, 0xf0, 0x41, 0x00


	//----- nvinfo : EIATTR_KPARAM_INFO
	.align		4
.L_2093:
        /*002c*/ 	.byte	0x04, 0x17
        /*002e*/ 	.short	(.L_2095 - .L_2094)
.L_2094:
        /*0030*/ 	.word	0x00000000
        /*0034*/ 	.short	0x0001
        /*0036*/ 	.short	0x0008
        /*0038*/ 	.byte	0x00, 0xf0, 0x41, 0x00


	//----- nvinfo : EIATTR_KPARAM_INFO
	.align		4
.L_2095:
        /*003c*/ 	.byte	0x04, 0x17
        /*003e*/ 	.short	(.L_2097 - .L_2096)
.L_2096:
        /*0040*/ 	.word	0x00000000
        /*0044*/ 	.short	0x0000
        /*0046*/ 	.short	0x0000
        /*0048*/ 	.byte	0x00, 0xf0, 0x11, 0x00


	//----- nvinfo : EIATTR_MAXREG_COUNT
	.align		4
.L_2097:
        /*004c*/ 	.byte	0x03, 0x1b
        /*004e*/ 	.short	0x00ff


	//----- nvinfo : EIATTR_MERCURY_ISA_VERSION
	.align		4
        /*0050*/ 	.byte	0x03, 0x5f
        /*0052*/ 	.short	0x0000


	//----- nvinfo : EIATTR_EXIT_INSTR_OFFSETS
	.align		4
        /*0054*/ 	.byte	0x04, 0x1c
        /*0056*/ 	.short	(.L_2099 - .L_2098)


	//   ....[0]....
.L_2098:
        /*0058*/ 	.word	0x00000010


	//----- nvinfo : EIATTR_MAX_THREADS
	.align		4
.L_2099:
        /*005c*/ 	.byte	0x04, 0x05
        /*005e*/ 	.short	(.L_2101 - .L_2100)
.L_2100:
        /*0060*/ 	.word	0x00000080
        /*0064*/ 	.word	0x00000001
        /*0068*/ 	.word	0x00000001
.L_2101:


//--------------------- .nv.callgraph             --------------------------
	.section	.nv.callgraph,"",@"SHT_CUDA_CALLGRAPH"
	.align	4
	.sectionentsize	8
	.align		4
        /*0000*/ 	.word	0x00000000
	.align		4
        /*0004*/ 	.word	0xffffffff
	.align		4
        /*0008*/ 	.word	index@(_ZN2at6native18elementwise_kernelILi128ELi4EZNS0_15gpu_kernel_implINS0_13BinaryFunctorIN3c104HalfES5_S5_ZZZNS0_20copysign_kernel_cudaERNS_18TensorIteratorBaseEENKUlvE_clEvENKUlvE2_clEvEUlS5_S5_E_EEEEvS7_RKT_EUliE_EEviT1_)
	.align		4
        /*000c*/ 	.word	index@(__assertfail)
	.align		4
        /*0010*/ 	.word	index@(_ZN2at6native27unrolled_elementwise_kernelINS0_13BinaryFunctorIN3c104HalfES4_S4_ZZZNS0_20copysign_kernel_cudaERNS_18TensorIteratorBaseEENKUlvE_clEvENKUlvE2_clEvEUlS4_S4_E_EESt5arrayIPcLm3EELi4E23TrivialOffsetCalculatorILi2EjESE_ILi1EjENS0_6memory12LoadWithCastILi2EEENSH_13StoreWithCastILi1EEEEEviT_T0_T2_T3_T4_T5_)
	.align		4
        /*0014*/ 	.word	index@(__assertfail)
	.align		4
        /*0018*/ 	.word	index@(_ZN2at6native18elementwise_kernelILi128ELi4EZNS0_15gpu_kernel_implINS0_13BUnaryFunctorIN3c104HalfES5_S5_ZZZNS0_20copysign_kernel_cudaERNS_18TensorIteratorBaseEENKUlvE_clEvENKUlvE2_clEvEUlS5_S5_E_EEEEvS7_RKT_EUliE_EEviT1_)
	.align		4
        /*001c*/ 	.word	index@(__assertfail)
	.align		4
        /*0020*/ 	.word	index@(_ZN2at6native27unrolled_elementwise_kernelINS0_13BUnaryFunctorIN3c104HalfES4_S4_ZZZNS0_20copysign_kernel_cudaERNS_18TensorIteratorBaseEENKUlvE_clEvENKUlvE2_clEvEUlS4_S4_E_EESt5arrayIPcLm2EELi4E23TrivialOffsetCalculatorILi1EjESF_NS0_6memory12LoadWithCastILi1EEENSG_13StoreWithCastILi1EEEEEviT_T0_T2_T3_T4_T5_)
	.align		4
        /*0024*/ 	.word	index@(__assertfail)
	.align		4
        /*0028*/ 	.word	index@(_ZN2at6native18elementwise_kernelILi128ELi4EZNS0_15gpu_kernel_implINS0_13AUnaryFunctorIN3c104HalfES5_S5_ZZZNS0_20copysign_kernel_cudaERNS_18TensorIteratorBaseEENKUlvE_clEvENKUlvE2_clEvEUlS5_S5_E_EEEEvS7_RKT_EUliE_EEviT1_)
	.align		4
        /*002c*/ 	.word	index@(__assertfail)
	.align		4
        /*0030*/ 	.word	index@(_ZN2at6native27unrolled_elementwise_kernelINS0_13AUnaryFunctorIN3c104HalfES4_S4_ZZZNS0_20copysign_kernel_cudaERNS_18TensorIteratorBaseEENKUlvE_clEvENKUlvE2_clEvEUlS4_S4_E_EESt5arrayIPcLm2EELi4E23TrivialOffsetCalculatorILi1EjESF_NS0_6memory12LoadWithCastILi1EEENSG_13StoreWithCastILi1EEEEEviT_T0_T2_T3_T4_T5_)
	.align		4
        /*0034*/ 	.word	index@(__assertfail)
	.align		4
        /*0038*/ 	.word	index@(_ZN2at6native18elementwise_kernelILi128ELi4EZNS0_15gpu_kernel_implINS0_13BinaryFunctorIN3c108BFloat16ES5_S5_ZZZNS0_20copysign_kernel_cudaERNS_18TensorIteratorBaseEENKUlvE_clEvENKUlvE1_clEvEUlS5_S5_E_EEEEvS7_RKT_EUliE_EEviT1_)
	.align		4
        /*003c*/ 	.word	index@(__assertfail)
	.align		4
        /*0040*/ 	.word	index@(_ZN2at6native27unrolled_elementwise_kernelINS0_13BinaryFunctorIN3c108BFloat16ES4_S4_ZZZNS0_20copysign_kernel_cudaERNS_18TensorIteratorBaseEENKUlvE_clEvENKUlvE1_clEvEUlS4_S4_E_EESt5arrayIPcLm3EELi4E23TrivialOffsetCalculatorILi2EjESE_ILi1EjENS0_6memory12LoadWithCastILi2EEENSH_13StoreWithCastILi1EEEEEviT_T0_T2_T3_T4_T5_)
	.align		4
        /*0044*/ 	.word	index@(__assertfail)
	.align		4
        /*0048*/ 	.word	index@(_ZN2at6native18elementwise_kernelILi128ELi4EZNS0_15gpu_kernel_implINS0_13BUnaryFunctorIN3c108BFloat16ES5_S5_ZZZNS0_20copysign_kernel_cudaERNS_18TensorIteratorBaseEENKUlvE_clEvENKUlvE1_clEvEUlS5_S5_E_EEEEvS7_RKT_EUliE_EEviT1_)
	.align		4
        /*004c*/ 	.word	index@(__assertfail)
	.align		4
        /*0050*/ 	.word	index@(_ZN2at6native27unrolled_elementwise_kernelINS0_13BUnaryFunctorIN3c108BFloat16ES4_S4_ZZZNS0_20copysign_kernel_cudaERNS_18TensorIteratorBaseEENKUlvE_clEvENKUlvE1_clEvEUlS4_S4_E_EESt5arrayIPcLm2EELi4E23TrivialOffsetCalculatorILi1EjESF_NS0_6memory12LoadWithCastILi1EEENSG_13StoreWithCastILi1EEEEEviT_T0_T2_T3_T4_T5_)
	.align		4
        /*0054*/ 	.word	index@(__assertfail)
	.align		4
        /*0058*/ 	.word	index@(_ZN2at6native18elementwise_kernelILi128ELi4EZNS0_15gpu_kernel_implINS0_13AUnaryFunctorIN3c108BFloat16ES5_S5_ZZZNS0_20copysign_kernel_cudaERNS_18TensorIteratorBaseEENKUlvE_clEvENKUlvE1_clEvEUlS5_S5_E_EEEEvS7_RKT_EUliE_EEviT1_)
	.align		4
        /*005c*/ 	.word	index@(__assertfail)
	.align		4
        /*0060*/ 	.word	index@(_ZN2at6native27unrolled_elementwise_kernelINS0_13AUnaryFunctorIN3c108BFloat16ES4_S4_ZZZNS0_20copysign_kernel_cudaERNS_18TensorIteratorBaseEENKUlvE_clEvENKUlvE1_clEvEUlS4_S4_E_EESt5arrayIPcLm2EELi4E23TrivialOffsetCalculatorILi1EjESF_NS0_6memory12LoadWithCastILi1EEENSG_13StoreWithCastILi1EEEEEviT_T0_T2_T3_T4_T5_)
	.align		4
        /*0064*/ 	.word	index@(__assertfail)
	.align		4
        /*0068*/ 	.word	index@(_ZN2at6native18elementwise_kernelILi128ELi4EZNS0_15gpu_kernel_implINS0_13BinaryFunctorIfffZZZNS0_20copysign_kernel_cudaERNS_18TensorIteratorBaseEENKUlvE_clEvENKUlvE0_clEvEUlffE_EEEEvS5_RKT_EUliE_EEviT1_)
	.align		4
        /*006c*/ 	.word	index@(__assertfail)
	.align		4
        /*0070*/ 	.word	index@(_ZN2at6native27unrolled_elementwise_kernelINS0_13BinaryFunctorIfffZZZNS0_20copysign_kernel_cudaERNS_18TensorIteratorBaseEENKUlvE_clEvENKUlvE0_clEvEUlffE_EESt5arrayIPcLm3EELi4E23TrivialOffsetCalculatorILi2EjESC_ILi1EjENS0_6memory12LoadWithCastILi2EEENSF_13StoreWithCastILi1EEEEEviT_T0_T2_T3_T4_T5_)
	.align		4
        /*0074*/ 	.word	index@(__assertfail)
	.align		4
        /*0078*/ 	.word	index@(_ZN2at6native18elementwise_kernelILi128ELi4EZNS0_15gpu_kernel_implINS0_13BUnaryFunctorIfffZZZNS0_20copysign_kernel_cudaERNS_18TensorIteratorBaseEENKUlvE_clEvENKUlvE0_clEvEUlffE_EEEEvS5_RKT_EUliE_EEviT1_)
	.align		4
        /*007c*/ 	.word	index@(__assertfail)
	.align		4
        /*0080*/ 	.word	index@(_ZN2at6native27unrolled_elementwise_kernelINS0_13BUnaryFunctorIfffZZZNS0_20copysign_kernel_cudaERNS_18TensorIteratorBaseEENKUlvE_clEvENKUlvE0_clEvEUlffE_EESt5arrayIPcLm2EELi4E23TrivialOffsetCalculatorILi1EjESD_NS0_6memory12LoadWithCastILi1EEENSE_13StoreWithCastILi1EEEEEviT_T0_T2_T3_T4_T5_)
	.align		4
        /*0084*/ 	.word	index@(__assertfail)
	.align		4
        /*0088*/ 	.word	index@(_ZN2at6native18elementwise_kernelILi128ELi4EZNS0_15gpu_kernel_implINS0_13AUnaryFunctorIfffZZZNS0_20copysign_kernel_cudaERNS_18TensorIteratorBaseEENKUlvE_clEvENKUlvE0_clEvEUlffE_EEEEvS5_RKT_EUliE_EEviT1_)
	.align		4
        /*008c*/ 	.word	index@(__assertfail)
	.align		4
        /*0090*/ 	.word	index@(_ZN2at6native27unrolled_elementwise_kernelINS0_13AUnaryFunctorIfffZZZNS0_20copysign_kernel_cudaERNS_18TensorIteratorBaseEENKUlvE_clEvENKUlvE0_clEvEUlffE_EESt5arrayIPcLm2EELi4E23TrivialOffsetCalculatorILi1EjESD_NS0_6memory12LoadWithCastILi1EEENSE_13StoreWithCastILi1EEEEEviT_T0_T2_T3_T4_T5_)
	.align		4
        /*0094*/ 	.word	index@(__assertfail)
	.align		4
        /*0098*/ 	.word	index@(_ZN2at6native18elementwise_kernelILi128ELi4EZNS0_15gpu_kernel_implINS0_13BinaryFunctorIdddZZZNS0_20copysign_kernel_cudaERNS_18TensorIteratorBaseEENKUlvE_clEvENKUlvE_clEvEUlddE_EEEEvS5_RKT_EUliE_EEviT1_)
	.align		4
        /*009c*/ 	.word	index@(__assertfail)
	.align		4
        /*00a0*/ 	.word	index@(_ZN2at6native27unrolled_elementwise_kernelINS0_13BinaryFunctorIdddZZZNS0_20copysign_kernel_cudaERNS_18TensorIteratorBaseEENKUlvE_clEvENKUlvE_clEvEUlddE_EESt5arrayIPcLm3EELi4E23TrivialOffsetCalculatorILi2EjESC_ILi1EjENS0_6memory12LoadWithCastILi2EEENSF_13StoreWithCastILi1EEEEEviT_T0_T2_T3_T4_T5_)
	.align		4
        /*00a4*/ 	.word	index@(__assertfail)
	.align		4
        /*00a8*/ 	.word	index@(_ZN2at6native18elementwise_kernelILi128ELi4EZNS0_15gpu_kernel_implINS0_13BUnaryFunctorIdddZZZNS0_20copysign_kernel_cudaERNS_18TensorIteratorBaseEENKUlvE_clEvENKUlvE_clEvEUlddE_EEEEvS5_RKT_EUliE_EEviT1_)
	.align		4
        /*00ac*/ 	.word	index@(__assertfail)
	.align		4
        /*00b0*/ 	.word	index@(_ZN2at6native27unrolled_elementwise_kernelINS0_13BUnaryFunctorIdddZZZNS0_20copysign_kernel_cudaERNS_18TensorIteratorBaseEENKUlvE_clEvENKUlvE_clEvEUlddE_EESt5arrayIPcLm2EELi4E23TrivialOffsetCalculatorILi1EjESD_NS0_6memory12LoadWithCastILi1EEENSE_13StoreWithCastILi1EEEEEviT_T0_T2_T3_T4_T5_)
	.align		4
        /*00b4*/ 	.word	index@(__assertfail)
	.align		4
        /*00b8*/ 	.word	index@(_ZN2at6native18elementwise_kernelILi128ELi4EZNS0_15gpu_kernel_implINS0_13AUnaryFunctorIdddZZZNS0_20copysign_kernel_cudaERNS_18TensorIteratorBaseEENKUlvE_clEvENKUlvE_clEvEUlddE_EEEEvS5_RKT_EUliE_EEviT1_)
	.align		4
        /*00bc*/ 	.word	index@(__assertfail)
	.align		4
        /*00c0*/ 	.word	index@(_ZN2at6native27unrolled_elementwise_kernelINS0_13AUnaryFunctorIdddZZZNS0_20copysign_kernel_cudaERNS_18TensorIteratorBaseEENKUlvE_clEvENKUlvE_clEvEUlddE_EESt5arrayIPcLm2EELi4E23TrivialOffsetCalculatorILi1EjESD_NS0_6memory12LoadWithCastILi1EEENSE_13StoreWithCastILi1EEEEEviT_T0_T2_T3_T4_T5_)
	.align		4
        /*00c4*/ 	.word	index@(__assertfail)
	.align		4
        /*00c8*/ 	.word	0x00000000
	.align		4
        /*00cc*/ 	.word	0xfffffffe
	.align		4
        /*00d0*/ 	.word	0x00000000
	.align		4
        /*00d4*/ 	.word	0xfffffffd
	.align		4
        /*00d8*/ 	.word	0x00000000
	.align		4
        /*00dc*/ 	.word	0xfffffffc


//--------------------- .nv.rel.action            --------------------------
	.section	.nv.rel.action,"",@"SHT_CUDA_RELOCINFO"
	.align	8
	.sectionentsize	8
        /*0000*/ 	.byte	0x73, 0x00, 0x00, 0x00, 0x00, 0x00, 0x00, 0x00, 0x00, 0x00, 0x00, 0x11, 0x25, 0x00, 0x05, 0x36


//--------------------- .nv.constant4             --------------------------
	.section	.nv.constant4,"a",@progbits
	.align	8
	.align		8
.nv.constant4:
        /*0000*/ 	.dword	__assertfail
	.align		8
        /*0008*/ 	.dword	__unnamed_1
	.align		8
        /*0010*/ 	.dword	__unnamed_2
	.align		8
        /*0018*/ 	.dword	__unnamed_3
	.align		8
        /*0020*/ 	.dword	__unnamed_4
	.align		8
        /*0028*/ 	.dword	__unnamed_5
	.align		8
        /*0030*/ 	.dword	__unnamed_6
	.align		8
        /*0038*/ 	.dword	__unnamed_7
	.align		8
        /*0040*/ 	.dword	__unnamed_8
	.align		8
        /*0048*/ 	.dword	_ZN48_INTERNAL_51620a36_17_CopysignKernel_cu_3e3b8e0b4cuda3std3__45__cpo5beginE
	.align		8
        /*0050*/ 	.dword	_ZN48_INTERNAL_51620a36_17_CopysignKernel_cu_3e3b8e0b4cuda3std3__45__cpo3endE
	.align		8
        /*0058*/ 	.dword	_ZN48_INTERNAL_51620a36_17_CopysignKernel_cu_3e3b8e0b4cuda3std3__45__cpo6cbeginE
	.align		8
        /*0060*/ 	.dword	_ZN48_INTERNAL_51620a36_17_CopysignKernel_cu_3e3b8e0b4cuda3std3__45__cpo4cendE
	.align		8
        /*0068*/ 	.dword	_ZN48_INTERNAL_51620a36_17_CopysignKernel_cu_3e3b8e0b4cuda3std3__45__cpo6rbeginE
	.align		8
        /*0070*/ 	.dword	_ZN48_INTERNAL_51620a36_17_CopysignKernel_cu_3e3b8e0b4cuda3std3__45__cpo4rendE
	.align		8
        /*0078*/ 	.dword	_ZN48_INTERNAL_51620a36_17_CopysignKernel_cu_3e3b8e0b4cuda3std3__45__cpo7crbeginE
	.align		8
        /*0080*/ 	.dword	_ZN48_INTERNAL_51620a36_17_CopysignKernel_cu_3e3b8e0b4cuda3std3__45__cpo5crendE
	.align		8
        /*0088*/ 	.dword	_ZN48_INTERNAL_51620a36_17_CopysignKernel_cu_3e3b8e0b4cuda3std3__450_GLOBAL__N__51620a36_17_CopysignKernel_cu_3e3b8e0b6ignoreE
	.align		8
        /*0090*/ 	.dword	_ZN48_INTERNAL_51620a36_17_CopysignKernel_cu_3e3b8e0b4cuda3std3__419piecewise_constructE
	.align		8
        /*0098*/ 	.dword	_ZN48_INTERNAL_51620a36_17_CopysignKernel_cu_3e3b8e0b4cuda3std3__48in_placeE
	.align		8
        /*00a0*/ 	.dword	_ZN48_INTERNAL_51620a36_17_CopysignKernel_cu_3e3b8e0b4cuda3std3__420unreachable_sentinelE
	.align		8
        /*00a8*/ 	.dword	_ZN48_INTERNAL_51620a36_17_CopysignKernel_cu_3e3b8e0b4cuda3std6ranges3__45__cpo4swapE
	.align		8
        /*00b0*/ 	.dword	_ZN48_INTERNAL_51620a36_17_CopysignKernel_cu_3e3b8e0b4cuda3std6ranges3__45__cpo9iter_moveE
	.align		8
        /*00b8*/ 	.dword	_ZN48_INTERNAL_51620a36_17_CopysignKernel_cu_3e3b8e0b4cuda3std6ranges3__45__cpo5beginE
	.align		8
        /*00c0*/ 	.dword	_ZN48_INTERNAL_51620a36_17_CopysignKernel_cu_3e3b8e0b4cuda3std6ranges3__45__cpo3endE
	.align		8
        /*00c8*/ 	.dword	_ZN48_INTERNAL_51620a36_17_CopysignKernel_cu_3e3b8e0b4cuda3std6ranges3__45__cpo6cbeginE
	.align		8
        /*00d0*/ 	.dword	_ZN48_INTERNAL_51620a36_17_CopysignKernel_cu_3e3b8e0b4cuda3std6ranges3__45__cpo4cendE
	.align		8
        /*00d8*/ 	.dword	_ZN48_INTERNAL_51620a36_17_CopysignKernel_cu_3e3b8e0b4cuda3std6ranges3__45__cpo7advanceE
	.align		8
        /*00e0*/ 	.dword	_ZN48_INTERNAL_51620a36_17_CopysignKernel_cu_3e3b8e0b4cuda3std6ranges3__45__cpo9iter_swapE
	.align		8
        /*00e8*/ 	.dword	_ZN48_INTERNAL_51620a36_17_CopysignKernel_cu_3e3b8e0b4cuda3std6ranges3__45__cpo4nextE
	.align		8
        /*00f0*/ 	.dword	_ZN48_INTERNAL_51620a36_17_CopysignKernel_cu_3e3b8e0b4cuda3std6ranges3__45__cpo4prevE
	.align		8
        /*00f8*/ 	.dword	_ZN48_INTERNAL_51620a36_17_CopysignKernel_cu_3e3b8e0b4cuda3std6ranges3__45__cpo4dataE
	.align		8
        /*0100*/ 	.dword	_ZN48_INTERNAL_51620a36_17_CopysignKernel_cu_3e3b8e0b4cuda3std6ranges3__45__cpo5cdataE
	.align		8
        /*0108*/ 	.dword	_ZN48_INTERNAL_51620a36_17_CopysignKernel_cu_3e3b8e0b4cuda3std6ranges3__45__cpo4sizeE
	.align		8
        /*0110*/ 	.dword	_ZN48_INTERNAL_51620a36_17_CopysignKernel_cu_3e3b8e0b4cuda3std6ranges3__45__cpo5ssizeE
	.align		8
        /*0118*/ 	.dword	_ZN48_INTERNAL_51620a36_17_CopysignKernel_cu_3e3b8e0b4cuda3std6ranges3__45__cpo8distanceE
	.align		8
        /*0120*/ 	.dword	_ZN48_INTERNAL_51620a36_17_CopysignKernel_cu_3e3b8e0b6thrust23THRUST_300001_SM_800_NS6system6detail10sequential3seqE
	.align		8
        /*0128*/ 	.dword	$str$5
	.align		8
        /*0130*/ 	.dword	$str$6


//--------------------- .nv.constant2._ZN2at6native18elementwise_kernelILi128ELi4EZNS0_15gpu_kernel_implINS0_13BinaryFunctorIN3c104HalfES5_S5_ZZZNS0_20copysign_kernel_cudaERNS_18TensorIteratorBaseEENKUlvE_clEvENKUlvE2_clEvEUlS5_S5_E_EEEEvS7_RKT_EUliE_EEviT1_ --------------------------
	.section	.nv.constant2._ZN2at6native18elementwise_kernelILi128ELi4EZNS0_15gpu_kernel_implINS0_13BinaryFunctorIN3c104HalfES5_S5_ZZZNS0_20copysign_kernel_cudaERNS_18TensorIteratorBaseEENKUlvE_clEvENKUlvE2_clEvEUlS5_S5_E_EEEEvS7_RKT_EUliE_EEviT1_,"a",@progbits
	.sectionflags	@""
	.align	4
.nv.constant2._ZN2at6native18elementwise_kernelILi128ELi4EZNS0_15gpu_kernel_implINS0_13BinaryFunctorIN3c104HalfES5_S5_ZZZNS0_20copysign_kernel_cudaERNS_18TensorIteratorBaseEENKUlvE_clEvENKUlvE2_clEvEUlS5_S5_E_EEEEvS7_RKT_EUliE_EEviT1_:
        /*0000*/ 	.byte	0x00, 0x00, 0x00, 0xf0, 0xff, 0xff, 0x0f, 0x38


//--------------------- .nv.constant0._ZN2at6native18elementwise_kernelILi128ELi4EZNS0_15gpu_kernel_implINS0_13BinaryFunctorIN3c104HalfES5_S5_ZZZNS0_20copysign_kernel_cudaERNS_18TensorIteratorBaseEENKUlvE_clEvENKUlvE2_clEvEUlS5_S5_E_EEEEvS7_RKT_EUliE_EEviT1_ --------------------------
	.section	.nv.constant0._ZN2at6native18elementwise_kernelILi128ELi4EZNS0_15gpu_kernel_implINS0_13BinaryFunctorIN3c104HalfES5_S5_ZZZNS0_20copysign_kernel_cudaERNS_18TensorIteratorBaseEENKUlvE_clEvENKUlvE2_clEvEUlS5_S5_E_EEEEvS7_RKT_EUliE_EEviT1_,"a",@progbits
	.sectionflags	@""
	.align	4
.nv.constant0._ZN2at6native18elementwise_kernelILi128ELi4EZNS0_15gpu_kernel_implINS0_13BinaryFunctorIN3c104HalfES5_S5_ZZZNS0_20copysign_kernel_cudaERNS_18TensorIteratorBaseEENKUlvE_clEvENKUlvE2_clEvEUlS5_S5_E_EEEEvS7_RKT_EUliE_EEviT1_:
	.zero		1008


//--------------------- .nv.constant2._ZN2at6native27unrolled_elementwise_kernelINS0_13BinaryFunctorIN3c104HalfES4_S4_ZZZNS0_20copysign_kernel_cudaERNS_18TensorIteratorBaseEENKUlvE_clEvENKUlvE2_clEvEUlS4_S4_E_EESt5arrayIPcLm3EELi4E23TrivialOffsetCalculatorILi2EjESE_ILi1EjENS0_6memory12LoadWithCastILi2EEENSH_13StoreWithCastILi1EEEEEviT_T0_T2_T3_T4_T5_ --------------------------
	.section	.nv.constant2._ZN2at6native27unrolled_elementwise_kernelINS0_13BinaryFunctorIN3c104HalfES4_S4_ZZZNS0_20copysign_kernel_cudaERNS_18TensorIteratorBaseEENKUlvE_clEvENKUlvE2_clEvEUlS4_S4_E_EESt5arrayIPcLm3EELi4E23TrivialOffsetCalculatorILi2EjESE_ILi1EjENS0_6memory12LoadWithCastILi2EEENSH_13StoreWithCastILi1EEEEEviT_T0_T2_T3_T4_T5_,"a",@progbits
	.sectionflags	@""
	.align	4
.nv.constant2._ZN2at6native27unrolled_elementwise_kernelINS0_13BinaryFunctorIN3c104HalfES4_S4_ZZZNS0_20copysign_kernel_cudaERNS_18TensorIteratorBaseEENKUlvE_clEvENKUlvE2_clEvEUlS4_S4_E_EESt5arrayIPcLm3EELi4E23TrivialOffsetCalculatorILi2EjESE_ILi1EjENS0_6memory12LoadWithCastILi2EEENSH_13StoreWithCastILi1EEEEEviT_T0_T2_T3_T4_T5_:
        /*0000*/ 	.byte	0x00, 0x00, 0x00, 0xf0, 0xff, 0xff, 0x0f, 0x38


//--------------------- .nv.constant0._ZN2at6native27unrolled_elementwise_kernelINS0_13BinaryFunctorIN3c104HalfES4_S4_ZZZNS0_20copysign_kernel_cudaERNS_18TensorIteratorBaseEENKUlvE_clEvENKUlvE2_clEvEUlS4_S4_E_EESt5arrayIPcLm3EELi4E23TrivialOffsetCalculatorILi2EjESE_ILi1EjENS0_6memory12LoadWithCastILi2EEENSH_13StoreWithCastILi1EEEEEviT_T0_T2_T3_T4_T5_ --------------------------
	.section	.nv.constant0._ZN2at6native27unrolled_elementwise_kernelINS0_13BinaryFunctorIN3c104HalfES4_S4_ZZZNS0_20copysign_kernel_cudaERNS_18TensorIteratorBaseEENKUlvE_clEvENKUlvE2_clEvEUlS4_S4_E_EESt5arrayIPcLm3EELi4E23TrivialOffsetCalculatorILi2EjESE_ILi1EjENS0_6memory12LoadWithCastILi2EEENSH_13StoreWithCastILi1EEEEEviT_T0_T2_T3_T4_T5_,"a",@progbits
	.sectionflags	@""
	.align	4
.nv.constant0._ZN2at6native27unrolled_elementwise_kernelINS0_13BinaryFunctorIN3c104HalfES4_S4_ZZZNS0_20copysign_kernel_cudaERNS_18TensorIteratorBaseEENKUlvE_clEvENKUlvE2_clEvEUlS4_S4_E_EESt5arrayIPcLm3EELi4E23TrivialOffsetCalculatorILi2EjESE_ILi1EjENS0_6memory12LoadWithCastILi2EEENSH_13StoreWithCastILi1EEEEEviT_T0_T2_T3_T4_T5_:
	.zero		408


//--------------------- .nv.constant0._ZN2at6native18elementwise_kernelILi128ELi4EZNS0_22gpu_kernel_impl_nocastINS0_13BinaryFunctorIN3c104HalfES5_S5_ZZZNS0_20copysign_kernel_cudaERNS_18TensorIteratorBaseEENKUlvE_clEvENKUlvE2_clEvEUlS5_S5_E_EEEEvS7_RKT_EUliE_EEviT1_ --------------------------
	.section	.nv.constant0._ZN2at6native18elementwise_kernelILi128ELi4EZNS0_22gpu_kernel_impl_nocastINS0_13BinaryFunctorIN3c104HalfES5_S5_ZZZNS0_20copysign_kernel_cudaERNS_18TensorIteratorBaseEENKUlvE_clEvENKUlvE2_clEvEUlS5_S5_E_EEEEvS7_RKT_EUliE_EEviT1_,"a",@progbits
	.sectionflags	@""
	.align	4
.nv.constant0._ZN2at6native18elementwise_kernelILi128ELi4EZNS0_22gpu_kernel_impl_nocastINS0_13BinaryFunctorIN3c104HalfES5_S5_ZZZNS0_20copysign_kernel_cudaERNS_18TensorIteratorBaseEENKUlvE_clEvENKUlvE2_clEvEUlS5_S5_E_EEEEvS7_RKT_EUliE_EEviT1_:
	.zero		1008


//--------------------- .nv.constant0._ZN2at6native27unrolled_elementwise_kernelINS0_13BinaryFunctorIN3c104HalfES4_S4_ZZZNS0_20copysign_kernel_cudaERNS_18TensorIteratorBaseEENKUlvE_clEvENKUlvE2_clEvEUlS4_S4_E_EESt5arrayIPcLm3EELi4E23TrivialOffsetCalculatorILi2EjESE_ILi1EjENS0_6memory15LoadWithoutCastENSH_16StoreWithoutCastEEEviT_T0_T2_T3_T4_T5_ --------------------------
	.section	.nv.constant0._ZN2at6native27unrolled_elementwise_kernelINS0_13BinaryFunctorIN3c104HalfES4_S4_ZZZNS0_20copysign_kernel_cudaERNS_18TensorIteratorBaseEENKUlvE_clEvENKUlvE2_clEvEUlS4_S4_E_EESt5arrayIPcLm3EELi4E23TrivialOffsetCalculatorILi2EjESE_ILi1EjENS0_6memory15LoadWithoutCastENSH_16StoreWithoutCastEEEviT_T0_T2_T3_T4_T5_,"a",@progbits
	.sectionflags	@""
	.align	4
.nv.constant0._ZN2at6native27unrolled_elementwise_kernelINS0_13BinaryFunctorIN3c104HalfES4_S4_ZZZNS0_20copysign_kernel_cudaERNS_18TensorIteratorBaseEENKUlvE_clEvENKUlvE2_clEvEUlS4_S4_E_EESt5arrayIPcLm3EELi4E23TrivialOffsetCalculatorILi2EjESE_ILi1EjENS0_6memory15LoadWithoutCastENSH_16StoreWithoutCastEEEviT_T0_T2_T3_T4_T5_:
	.zero		388


//--------------------- .nv.constant0._ZN2at6native29vectorized_elementwise_kernelILi2ENS0_13BinaryFunctorIN3c104HalfES4_S4_ZZZNS0_20copysign_kernel_cudaERNS_18TensorIteratorBaseEENKUlvE_clEvENKUlvE2_clEvEUlS4_S4_E_EESt5arrayIPcLm3EEEEviT0_T1_ --------------------------
	.section	.nv.constant0._ZN2at6native29vectorized_elementwise_kernelILi2ENS0_13BinaryFunctorIN3c104HalfES4_S4_ZZZNS0_20copysign_kernel_cudaERNS_18TensorIteratorBaseEENKUlvE_clEvENKUlvE2_clEvEUlS4_S4_E_EESt5arrayIPcLm3EEEEviT0_T1_,"a",@progbits
	.sectionflags	@""
	.align	4
.nv.constant0._ZN2at6native29vectorized_elementwise_kernelILi2ENS0_13BinaryFunctorIN3c104HalfES4_S4_ZZZNS0_20copysign_kernel_cudaERNS_18TensorIteratorBaseEENKUlvE_clEvENKUlvE2_clEvEUlS4_S4_E_EESt5arrayIPcLm3EEEEviT0_T1_:
	.zero		384


//--------------------- .nv.constant0._ZN2at6native29vectorized_elementwise_kernelILi4ENS0_13BinaryFunctorIN3c104HalfES4_S4_ZZZNS0_20copysign_kernel_cudaERNS_18TensorIteratorBaseEENKUlvE_clEvENKUlvE2_clEvEUlS4_S4_E_EESt5arrayIPcLm3EEEEviT0_T1_ --------------------------
	.section	.nv.constant0._ZN2at6native29vectorized_elementwise_kernelILi4ENS0_13BinaryFunctorIN3c104HalfES4_S4_ZZZNS0_20copysign_kernel_cudaERNS_18TensorIteratorBaseEENKUlvE_clEvENKUlvE2_clEvEUlS4_S4_E_EESt5arrayIPcLm3EEEEviT0_T1_,"a",@progbits
	.sectionflags	@""
	.align	4
.nv.constant0._ZN2at6native29vectorized_elementwise_kernelILi4ENS0_13BinaryFunctorIN3c104HalfES4_S4_ZZZNS0_20copysign_kernel_cudaERNS_18TensorIteratorBaseEENKUlvE_clEvENKUlvE2_clEvEUlS4_S4_E_EESt5arrayIPcLm3EEEEviT0_T1_:
	.zero		384


//--------------------- .nv.constant0._ZN2at6native29vectorized_elementwise_kernelILi8ENS0_13BinaryFunctorIN3c104HalfES4_S4_ZZZNS0_20copysign_kernel_cudaERNS_18TensorIteratorBaseEENKUlvE_clEvENKUlvE2_clEvEUlS4_S4_E_EESt5arrayIPcLm3EEEEviT0_T1_ --------------------------
	.section	.nv.constant0._ZN2at6native29vectorized_elementwise_kernelILi8ENS0_13BinaryFunctorIN3c104HalfES4_S4_ZZZNS0_20copysign_kernel_cudaERNS_18TensorIteratorBaseEENKUlvE_clEvENKUlvE2_clEvEUlS4_S4_E_EESt5arrayIPcLm3EEEEviT0_T1_,"a",@progbits
	.sectionflags	@""
	.align	4
.nv.constant0._ZN2at6native29vectorized_elementwise_kernelILi8ENS0_13BinaryFunctorIN3c104HalfES4_S4_ZZZNS0_20copysign_kernel_cudaERNS_18TensorIteratorBaseEENKUlvE_clEvENKUlvE2_clEvEUlS4_S4_E_EESt5arrayIPcLm3EEEEviT0_T1_:
	.zero		384


//--------------------- .nv.constant2._ZN2at6native18elementwise_kernelILi128ELi4EZNS0_15gpu_kernel_implINS0_13BUnaryFunctorIN3c104HalfES5_S5_ZZZNS0_20copysign_kernel_cudaERNS_18TensorIteratorBaseEENKUlvE_clEvENKUlvE2_clEvEUlS5_S5_E_EEEEvS7_RKT_EUliE_EEviT1_ --------------------------
	.section	.nv.constant2._ZN2at6native18elementwise_kernelILi128ELi4EZNS0_15gpu_kernel_implINS0_13BUnaryFunctorIN3c104HalfES5_S5_ZZZNS0_20copysign_kernel_cudaERNS_18TensorIteratorBaseEENKUlvE_clEvENKUlvE2_clEvEUlS5_S5_E_EEEEvS7_RKT_EUliE_EEviT1_,"a",@progbits
	.sectionflags	@""
	.align	4
.nv.constant2._ZN2at6native18elementwise_kernelILi128ELi4EZNS0_15gpu_kernel_implINS0_13BUnaryFunctorIN3c104HalfES5_S5_ZZZNS0_20copysign_kernel_cudaERNS_18TensorIteratorBaseEENKUlvE_clEvENKUlvE2_clEvEUlS5_S5_E_EEEEvS7_RKT_EUliE_EEviT1_:
        /*0000*/ 	.byte	0x00, 0x00, 0x00, 0xf0, 0xff, 0xff, 0x0f, 0x38


//--------------------- .nv.constant0._ZN2at6native18elementwise_kernelILi128ELi4EZNS0_15gpu_kernel_implINS0_13BUnaryFunctorIN3c104HalfES5_S5_ZZZNS0_20copysign_kernel_cudaERNS_18TensorIteratorBaseEENKUlvE_clEvENKUlvE2_clEvEUlS5_S5_E_EEEEvS7_RKT_EUliE_EEviT1_ --------------------------
	.section	.nv.constant0._ZN2at6native18elementwise_kernelILi128ELi4EZNS0_15gpu_kernel_implINS0_13BUnaryFunctorIN3c104HalfES5_S5_ZZZNS0_20copysign_kernel_cudaERNS_18TensorIteratorBaseEENKUlvE_clEvENKUlvE2_clEvEUlS5_S5_E_EEEEvS7_RKT_EUliE_EEviT1_,"a",@progbits
	.sectionflags	@""
	.align	4
.nv.constant0._ZN2at6native18elementwise_kernelILi128ELi4EZNS0_15gpu_kernel_implINS0_13BUnaryFunctorIN3c104HalfES5_S5_ZZZNS0_20copysign_kernel_cudaERNS_18TensorIteratorBaseEENKUlvE_clEvENKUlvE2_clEvEUlS5_S5_E_EEEEvS7_RKT_EUliE_EEviT1_:
	.zero		896


//--------------------- .nv.constant2._ZN2at6native27unrolled_elementwise_kernelINS0_13BUnaryFunctorIN3c104HalfES4_S4_ZZZNS0_20copysign_kernel_cudaERNS_18TensorIteratorBaseEENKUlvE_clEvENKUlvE2_clEvEUlS4_S4_E_EESt5arrayIPcLm2EELi4E23TrivialOffsetCalculatorILi1EjESF_NS0_6memory12LoadWithCastILi1EEENSG_13StoreWithCastILi1EEEEEviT_T0_T2_T3_T4_T5_ --------------------------
	.section	.nv.constant2._ZN2at6native27unrolled_elementwise_kernelINS0_13BUnaryFunctorIN3c104HalfES4_S4_ZZZNS0_20copysign_kernel_cudaERNS_18TensorIteratorBaseEENKUlvE_clEvENKUlvE2_clEvEUlS4_S4_E_EESt5arrayIPcLm2EELi4E23TrivialOffsetCalculatorILi1EjESF_NS0_6memory12LoadWithCastILi1EEENSG_13StoreWithCastILi1EEEEEviT_T0_T2_T3_T4_T5_,"a",@progbits
	.sectionflags	@""
	.align	4
.nv.constant2._ZN2at6native27unrolled_elementwise_kernelINS0_13BUnaryFunctorIN3c104HalfES4_S4_ZZZNS0_20copysign_kernel_cudaERNS_18TensorIteratorBaseEENKUlvE_clEvENKUlvE2_clEvEUlS4_S4_E_EESt5arrayIPcLm2EELi4E23TrivialOffsetCalculatorILi1EjESF_NS0_6memory12LoadWithCastILi1EEENSG_13StoreWithCastILi1EEEEEviT_T0_T2_T3_T4_T5_:
        /*0000*/ 	.byte	0x00, 0x00, 0x00, 0xf0, 0xff, 0xff, 0x0f, 0x38


//--------------------- .nv.constant0._ZN2at6native27unrolled_elementwise_kernelINS0_13BUnaryFunctorIN3c104HalfES4_S4_ZZZNS0_20copysign_kernel_cudaERNS_18TensorIteratorBaseEENKUlvE_clEvENKUlvE2_clEvEUlS4_S4_E_EESt5arrayIPcLm2EELi4E23TrivialOffsetCalculatorILi1EjESF_NS0_6memory12LoadWithCastILi1EEENSG_13StoreWithCastILi1EEEEEviT_T0_T2_T3_T4_T5_ --------------------------
	.section	.nv.constant0._ZN2at6native27unrolled_elementwise_kernelINS0_13BUnaryFunctorIN3c104HalfES4_S4_ZZZNS0_20copysign_kernel_cudaERNS_18TensorIteratorBaseEENKUlvE_clEvENKUlvE2_clEvEUlS4_S4_E_EESt5arrayIPcLm2EELi4E23TrivialOffsetCalculatorILi1EjESF_NS0_6memory12LoadWithCastILi1EEENSG_13StoreWithCastILi1EEEEEviT_T0_T2_T3_T4_T5_,"a",@progbits
	.sectionflags	@""
	.align	4
.nv.constant0._ZN2at6native27unrolled_elementwise_kernelINS0_13BUnaryFunctorIN3c104HalfES4_S4_ZZZNS0_20copysign_kernel_cudaERNS_18TensorIteratorBaseEENKUlvE_clEvENKUlvE2_clEvEUlS4_S4_E_EESt5arrayIPcLm2EELi4E23TrivialOffsetCalculatorILi1EjESF_NS0_6memory12LoadWithCastILi1EEENSG_13StoreWithCastILi1EEEEEviT_T0_T2_T3_T4_T5_:
	.zero		396


//--------------------- .nv.constant0._ZN2at6native18elementwise_kernelILi128ELi4EZNS0_22gpu_kernel_impl_nocastINS0_13BUnaryFunctorIN3c104HalfES5_S5_ZZZNS0_20copysign_kernel_cudaERNS_18TensorIteratorBaseEENKUlvE_clEvENKUlvE2_clEvEUlS5_S5_E_EEEEvS7_RKT_EUliE_EEviT1_ --------------------------
	.section	.nv.constant0._ZN2at6native18elementwise_kernelILi128ELi4EZNS0_22gpu_kernel_impl_nocastINS0_13BUnaryFunctorIN3c104HalfES5_S5_ZZZNS0_20copysign_kernel_cudaERNS_18TensorIteratorBaseEENKUlvE_clEvENKUlvE2_clEvEUlS5_S5_E_EEEEvS7_RKT_EUliE_EEviT1_,"a",@progbits
	.sectionflags	@""
	.align	4
.nv.constant0._ZN2at6native18elementwise_kernelILi128ELi4EZNS0_22gpu_kernel_impl_nocastINS0_13BUnaryFunctorIN3c104HalfES5_S5_ZZZNS0_20copysign_kernel_cudaERNS_18TensorIteratorBaseEENKUlvE_clEvENKUlvE2_clEvEUlS5_S5_E_EEEEvS7_RKT_EUliE_EEviT1_:
	.zero		896


//--------------------- .nv.constant0._ZN2at6native27unrolled_elementwise_kernelINS0_13BUnaryFunctorIN3c104HalfES4_S4_ZZZNS0_20copysign_kernel_cudaERNS_18TensorIteratorBaseEENKUlvE_clEvENKUlvE2_clEvEUlS4_S4_E_EESt5arrayIPcLm2EELi4E23TrivialOffsetCalculatorILi1EjESF_NS0_6memory15LoadWithoutCastENSG_16StoreWithoutCastEEEviT_T0_T2_T3_T4_T5_ --------------------------
	.section	.nv.constant0._ZN2at6native27unrolled_elementwise_kernelINS0_13BUnaryFunctorIN3c104HalfES4_S4_ZZZNS0_20copysign_kernel_cudaERNS_18TensorIteratorBaseEENKUlvE_clEvENKUlvE2_clEvEUlS4_S4_E_EESt5arrayIPcLm2EELi4E23TrivialOffsetCalculatorILi1EjESF_NS0_6memory15LoadWithoutCastENSG_16StoreWithoutCastEEEviT_T0_T2_T3_T4_T5_,"a",@progbits
	.sectionflags	@""
	.align	4
.nv.constant0._ZN2at6native27unrolled_elementwise_kernelINS0_13BUnaryFunctorIN3c104HalfES4_S4_ZZZNS0_20copysign_kernel_cudaERNS_18TensorIteratorBaseEENKUlvE_clEvENKUlvE2_clEvEUlS4_S4_E_EESt5arrayIPcLm2EELi4E23TrivialOffsetCalculatorILi1EjESF_NS0_6memory15LoadWithoutCastENSG_16StoreWithoutCastEEEviT_T0_T2_T3_T4_T5_:
	.zero		380


//--------------------- .nv.constant0._ZN2at6native29vectorized_elementwise_kernelILi2ENS0_13BUnaryFunctorIN3c104HalfES4_S4_ZZZNS0_20copysign_kernel_cudaERNS_18TensorIteratorBaseEENKUlvE_clEvENKUlvE2_clEvEUlS4_S4_E_EESt5arrayIPcLm2EEEEviT0_T1_ --------------------------
	.section	.nv.constant0._ZN2at6native29vectorized_elementwise_kernelILi2ENS0_13BUnaryFunctorIN3c104HalfES4_S4_ZZZNS0_20copysign_kernel_cudaERNS_18TensorIteratorBaseEENKUlvE_clEvENKUlvE2_clEvEUlS4_S4_E_EESt5arrayIPcLm2EEEEviT0_T1_,"a",@progbits
	.sectionflags	@""
	.align	4
.nv.constant0._ZN2at6native29vectorized_elementwise_kernelILi2ENS0_13BUnaryFunctorIN3c104HalfES4_S4_ZZZNS0_20copysign_kernel_cudaERNS_18TensorIteratorBaseEENKUlvE_clEvENKUlvE2_clEvEUlS4_S4_E_EESt5arrayIPcLm2EEEEviT0_T1_:
	.zero		376


//--------------------- .nv.constant0._ZN2at6native29vectorized_elementwise_kernelILi4ENS0_13BUnaryFunctorIN3c104HalfES4_S4_ZZZNS0_20copysign_kernel_cudaERNS_18TensorIteratorBaseEENKUlvE_clEvENKUlvE2_clEvEUlS4_S4_E_EESt5arrayIPcLm2EEEEviT0_T1_ --------------------------
	.section	.nv.constant0._ZN2at6native29vectorized_elementwise_kernelILi4ENS0_13BUnaryFunctorIN3c104HalfES4_S4_ZZZNS0_20copysign_kernel_cudaERNS_18TensorIteratorBaseEENKUlvE_clEvENKUlvE2_clEvEUlS4_S4_E_EESt5arrayIPcLm2EEEEviT0_T1_,"a",@progbits
	.sectionflags	@""
	.align	4
.nv.constant0._ZN2at6native29vectorized_elementwise_kernelILi4ENS0_13BUnaryFunctorIN3c104HalfES4_S4_ZZZNS0_20copysign_kernel_cudaERNS_18TensorIteratorBaseEENKUlvE_clEvENKUlvE2_clEvEUlS4_S4_E_EESt5arrayIPcLm2EEEEviT0_T1_:
	.zero		376


//--------------------- .nv.constant0._ZN2at6native29vectorized_elementwise_kernelILi8ENS0_13BUnaryFunctorIN3c104HalfES4_S4_ZZZNS0_20copysign_kernel_cudaERNS_18TensorIteratorBaseEENKUlvE_clEvENKUlvE2_clEvEUlS4_S4_E_EESt5arrayIPcLm2EEEEviT0_T1_ --------------------------
	.section	.nv.constant0._ZN2at6native29vectorized_elementwise_kernelILi8ENS0_13BUnaryFunctorIN3c104HalfES4_S4_ZZZNS0_20copysign_kernel_cudaERNS_18TensorIteratorBaseEENKUlvE_clEvENKUlvE2_clEvEUlS4_S4_E_EESt5arrayIPcLm2EEEEviT0_T1_,"a",@progbits
	.sectionflags	@""
	.align	4
.nv.constant0._ZN2at6native29vectorized_elementwise_kernelILi8ENS0_13BUnaryFunctorIN3c104HalfES4_S4_ZZZNS0_20copysign_kernel_cudaERNS_18TensorIteratorBaseEENKUlvE_clEvENKUlvE2_clEvEUlS4_S4_E_EESt5arrayIPcLm2EEEEviT0_T1_:
	.zero		376


//--------------------- .nv.constant2._ZN2at6native18elementwise_kernelILi128ELi4EZNS0_15gpu_kernel_implINS0_13AUnaryFunctorIN3c104HalfES5_S5_ZZZNS0_20copysign_kernel_cudaERNS_18TensorIteratorBaseEENKUlvE_clEvENKUlvE2_clEvEUlS5_S5_E_EEEEvS7_RKT_EUliE_EEviT1_ --------------------------
	.section	.nv.constant2._ZN2at6native18elementwise_kernelILi128ELi4EZNS0_15gpu_kernel_implINS0_13AUnaryFunctorIN3c104HalfES5_S5_ZZZNS0_20copysign_kernel_cudaERNS_18TensorIteratorBaseEENKUlvE_clEvENKUlvE2_clEvEUlS5_S5_E_EEEEvS7_RKT_EUliE_EEviT1_,"a",@progbits
	.sectionflags	@""
	.align	4
.nv.constant2._ZN2at6native18elementwise_kernelILi128ELi4EZNS0_15gpu_kernel_implINS0_13AUnaryFunctorIN3c104HalfES5_S5_ZZZNS0_20copysign_kernel_cudaERNS_18TensorIteratorBaseEENKUlvE_clEvENKUlvE2_clEvEUlS5_S5_E_EEEEvS7_RKT_EUliE_EEviT1_:
        /*0000*/ 	.byte	0x00, 0x00, 0x00, 0xf0, 0xff, 0xff, 0x0f, 0x38


//--------------------- .nv.constant0._ZN2at6native18elementwise_kernelILi128ELi4EZNS0_15gpu_kernel_implINS0_13AUnaryFunctorIN3c104HalfES5_S5_ZZZNS0_20copysign_kernel_cudaERNS_18TensorIteratorBaseEENKUlvE_clEvENKUlvE2_clEvEUlS5_S5_E_EEEEvS7_RKT_EUliE_EEviT1_ --------------------------
	.section	.nv.constant0._ZN2at6native18elementwise_kernelILi128ELi4EZNS0_15gpu_kernel_implINS0_13AUnaryFunctorIN3c104HalfES5_S5_ZZZNS0_20copysign_kernel_cudaERNS_18TensorIteratorBaseEENKUlvE_clEvENKUlvE2_clEvEUlS5_S5_E_EEEEvS7_RKT_EUliE_EEviT1_,"a",@progbits
	.sectionflags	@""
	.align	4
.nv.constant0._ZN2at6native18elementwise_kernelILi128ELi4EZNS0_15gpu_kernel_implINS0_13AUnaryFunctorIN3c104HalfES5_S5_ZZZNS0_20copysign_kernel_cudaERNS_18TensorIteratorBaseEENKUlvE_clEvENKUlvE2_clEvEUlS5_S5_E_EEEEvS7_RKT_EUliE_EEviT1_:
	.zero		896


//--------------------- .nv.constant2._ZN2at6native27unrolled_elementwise_kernelINS0_13AUnaryFunctorIN3c104HalfES4_S4_ZZZNS0_20copysign_kernel_cudaERNS_18TensorIteratorBaseEENKUlvE_clEvENKUlvE2_clEvEUlS4_S4_E_EESt5arrayIPcLm2EELi4E23TrivialOffsetCalculatorILi1EjESF_NS0_6memory12LoadWithCastILi1EEENSG_13StoreWithCastILi1EEEEEviT_T0_T2_T3_T4_T5_ --------------------------
	.section	.nv.constant2._ZN2at6native27unrolled_elementwise_kernelINS0_13AUnaryFunctorIN3c104HalfES4_S4_ZZZNS0_20copysign_kernel_cudaERNS_18TensorIteratorBaseEENKUlvE_clEvENKUlvE2_clEvEUlS4_S4_E_EESt5arrayIPcLm2EELi4E23TrivialOffsetCalculatorILi1EjESF_NS0_6memory12LoadWithCastILi1EEENSG_13StoreWithCastILi1EEEEEviT_T0_T2_T3_T4_T5_,"a",@progbits
	.sectionflags	@""
	.align	4
.nv.constant2._ZN2at6native27unrolled_elementwise_kernelINS0_13AUnaryFunctorIN3c104HalfES4_S4_ZZZNS0_20copysign_kernel_cudaERNS_18TensorIteratorBaseEENKUlvE_clEvENKUlvE2_clEvEUlS4_S4_E_EESt5arrayIPcLm2EELi4E23TrivialOffsetCalculatorILi1EjESF_NS0_6memory12LoadWithCastILi1EEENSG_13StoreWithCastILi1EEEEEviT_T0_T2_T3_T4_T5_:
        /*0000*/ 	.byte	0x00, 0x00, 0x00, 0xf0, 0xff, 0xff, 0x0f, 0x38


//--------------------- .nv.constant0._ZN2at6native27unrolled_elementwise_kernelINS0_13AUnaryFunctorIN3c104HalfES4_S4_ZZZNS0_20copysign_kernel_cudaERNS_18TensorIteratorBaseEENKUlvE_clEvENKUlvE2_clEvEUlS4_S4_E_EESt5arrayIPcLm2EELi4E23TrivialOffsetCalculatorILi1EjESF_NS0_6memory12LoadWithCastILi1EEENSG_13StoreWithCastILi1EEEEEviT_T0_T2_T3_T4_T5_ --------------------------
	.section	.nv.constant0._ZN2at6native27unrolled_elementwise_kernelINS0_13AUnaryFunctorIN3c104HalfES4_S4_ZZZNS0_20copysign_kernel_cudaERNS_18TensorIteratorBaseEENKUlvE_clEvENKUlvE2_clEvEUlS4_S4_E_EESt5arrayIPcLm2EELi4E23TrivialOffsetCalculatorILi1EjESF_NS0_6memory12LoadWithCastILi1EEENSG_13StoreWithCastILi1EEEEEviT_T0_T2_T3_T4_T5_,"a",@progbits
	.sectionflags	@""
	.align	4
.nv.constant0._ZN2at6native27unrolled_elementwise_kernelINS0_13AUnaryFunctorIN3c104HalfES4_S4_ZZZNS0_20copysign_kernel_cudaERNS_18TensorIteratorBaseEENKUlvE_clEvENKUlvE2_clEvEUlS4_S4_E_EESt5arrayIPcLm2EELi4E23TrivialOffsetCalculatorILi1EjESF_NS0_6memory12LoadWithCastILi1EEENSG_13StoreWithCastILi1EEEEEviT_T0_T2_T3_T4_T5_:
	.zero		396


//--------------------- .nv.constant0._ZN2at6native18elementwise_kernelILi128ELi4EZNS0_22gpu_kernel_impl_nocastINS0_13AUnaryFunctorIN3c104HalfES5_S5_ZZZNS0_20copysign_kernel_cudaERNS_18TensorIteratorBaseEENKUlvE_clEvENKUlvE2_clEvEUlS5_S5_E_EEEEvS7_RKT_EUliE_EEviT1_ --------------------------
	.section	.nv.constant0._ZN2at6native18elementwise_kernelILi128ELi4EZNS0_22gpu_kernel_impl_nocastINS0_13AUnaryFunctorIN3c104HalfES5_S5_ZZZNS0_20copysign_kernel_cudaERNS_18TensorIteratorBaseEENKUlvE_clEvENKUlvE2_clEvEUlS5_S5_E_EEEEvS7_RKT_EUliE_EEviT1_,"a",@progbits
	.sectionflags	@""
	.align	4
.nv.constant0._ZN2at6native18elementwise_kernelILi128ELi4EZNS0_22gpu_kernel_impl_nocastINS0_13AUnaryFunctorIN3c104HalfES5_S5_ZZZNS0_20copysign_kernel_cudaERNS_18TensorIteratorBaseEENKUlvE_clEvENKUlvE2_clEvEUlS5_S5_E_EEEEvS7_RKT_EUliE_EEviT1_:
	.zero		896


//--------------------- .nv.constant0._ZN2at6native27unrolled_elementwise_kernelINS0_13AUnaryFunctorIN3c104HalfES4_S4_ZZZNS0_20copysign_kernel_cudaERNS_18TensorIteratorBaseEENKUlvE_clEvENKUlvE2_clEvEUlS4_S4_E_EESt5arrayIPcLm2EELi4E23TrivialOffsetCalculatorILi1EjESF_NS0_6memory15LoadWithoutCastENSG_16StoreWithoutCastEEEviT_T0_T2_T3_T4_T5_ --------------------------
	.section	.nv.constant0._ZN2at6native27unrolled_elementwise_kernelINS0_13AUnaryFunctorIN3c104HalfES4_S4_ZZZNS0_20copysign_kernel_cudaERNS_18TensorIteratorBaseEENKUlvE_clEvENKUlvE2_clEvEUlS4_S4_E_EESt5arrayIPcLm2EELi4E23TrivialOffsetCalculatorILi1EjESF_NS0_6memory15LoadWithoutCastENSG_16StoreWithoutCastEEEviT_T0_T2_T3_T4_T5_,"a",@progbits
	.sectionflags	@""
	.align	4
.nv.constant0._ZN2at6native27unrolled_elementwise_kernelINS0_13AUnaryFunctorIN3c104HalfES4_S4_ZZZNS0_20copysign_kernel_cudaERNS_18TensorIteratorBaseEENKUlvE_clEvENKUlvE2_clEvEUlS4_S4_E_EESt5arrayIPcLm2EELi4E23TrivialOffsetCalculatorILi1EjESF_NS0_6memory15LoadWithoutCastENSG_16StoreWithoutCastEEEviT_T0_T2_T3_T4_T5_:
	.zero		380


//--------------------- .nv.constant0._ZN2at6native29vectorized_elementwise_kernelILi2ENS0_13AUnaryFunctorIN3c104HalfES4_S4_ZZZNS0_20copysign_kernel_cudaERNS_18TensorIteratorBaseEENKUlvE_clEvENKUlvE2_clEvEUlS4_S4_E_EESt5arrayIPcLm2EEEEviT0_T1_ --------------------------
	.section	.nv.constant0._ZN2at6native29vectorized_elementwise_kernelILi2ENS0_13AUnaryFunctorIN3c104HalfES4_S4_ZZZNS0_20copysign_kernel_cudaERNS_18TensorIteratorBaseEENKUlvE_clEvENKUlvE2_clEvEUlS4_S4_E_EESt5arrayIPcLm2EEEEviT0_T1_,"a",@progbits
	.sectionflags	@""
	.align	4
.nv.constant0._ZN2at6native29vectorized_elementwise_kernelILi2ENS0_13AUnaryFunctorIN3c104HalfES4_S4_ZZZNS0_20copysign_kernel_cudaERNS_18TensorIteratorBaseEENKUlvE_clEvENKUlvE2_clEvEUlS4_S4_E_EESt5arrayIPcLm2EEEEviT0_T1_:
	.zero		376


//--------------------- .nv.constant0._ZN2at6native29vectorized_elementwise_kernelILi4ENS0_13AUnaryFunctorIN3c104HalfES4_S4_ZZZNS0_20copysign_kernel_cudaERNS_18TensorIteratorBaseEENKUlvE_clEvENKUlvE2_clEvEUlS4_S4_E_EESt5arrayIPcLm2EEEEviT0_T1_ --------------------------
	.section	.nv.constant0._ZN2at6native29vectorized_elementwise_kernelILi4ENS0_13AUnaryFunctorIN3c104HalfES4_S4_ZZZNS0_20copysign_kernel_cudaERNS_18TensorIteratorBaseEENKUlvE_clEvENKUlvE2_clEvEUlS4_S4_E_EESt5arrayIPcLm2EEEEviT0_T1_,"a",@progbits
	.sectionflags	@""
	.align	4
.nv.constant0._ZN2at6native29vectorized_elementwise_kernelILi4ENS0_13AUnaryFunctorIN3c104HalfES4_S4_ZZZNS0_20copysign_kernel_cudaERNS_18TensorIteratorBaseEENKUlvE_clEvENKUlvE2_clEvEUlS4_S4_E_EESt5arrayIPcLm2EEEEviT0_T1_:
	.zero		376


//--------------------- .nv.constant0._ZN2at6native29vectorized_elementwise_kernelILi8ENS0_13AUnaryFunctorIN3c104HalfES4_S4_ZZZNS0_20copysign_kernel_cudaERNS_18TensorIteratorBaseEENKUlvE_clEvENKUlvE2_clEvEUlS4_S4_E_EESt5arrayIPcLm2EEEEviT0_T1_ --------------------------
	.section	.nv.constant0._ZN2at6native29vectorized_elementwise_kernelILi8ENS0_13AUnaryFunctorIN3c104HalfES4_S4_ZZZNS0_20copysign_kernel_cudaERNS_18TensorIteratorBaseEENKUlvE_clEvENKUlvE2_clEvEUlS4_S4_E_EESt5arrayIPcLm2EEEEviT0_T1_,"a",@progbits
	.sectionflags	@""
	.align	4
.nv.constant0._ZN2at6native29vectorized_elementwise_kernelILi8ENS0_13AUnaryFunctorIN3c104HalfES4_S4_ZZZNS0_20copysign_kernel_cudaERNS_18TensorIteratorBaseEENKUlvE_clEvENKUlvE2_clEvEUlS4_S4_E_EESt5arrayIPcLm2EEEEviT0_T1_:
	.zero		376


//--------------------- .nv.constant2._ZN2at6native18elementwise_kernelILi128ELi4EZNS0_15gpu_kernel_implINS0_13BinaryFunctorIN3c108BFloat16ES5_S5_ZZZNS0_20copysign_kernel_cudaERNS_18TensorIteratorBaseEENKUlvE_clEvENKUlvE1_clEvEUlS5_S5_E_EEEEvS7_RKT_EUliE_EEviT1_ --------------------------
	.section	.nv.constant2._ZN2at6native18elementwise_kernelILi128ELi4EZNS0_15gpu_kernel_implINS0_13BinaryFunctorIN3c108BFloat16ES5_S5_ZZZNS0_20copysign_kernel_cudaERNS_18TensorIteratorBaseEENKUlvE_clEvENKUlvE1_clEvEUlS5_S5_E_EEEEvS7_RKT_EUliE_EEviT1_,"a",@progbits
	.sectionflags	@""
	.align	4
.nv.constant2._ZN2at6native18elementwise_kernelILi128ELi4EZNS0_15gpu_kernel_implINS0_13BinaryFunctorIN3c108BFloat16ES5_S5_ZZZNS0_20copysign_kernel_cudaERNS_18TensorIteratorBaseEENKUlvE_clEvENKUlvE1_clEvEUlS5_S5_E_EEEEvS7_RKT_EUliE_EEviT1_:
        /*0000*/ 	.byte	0x00, 0x00, 0x00, 0xf0, 0xff, 0xff, 0x0f, 0x38


//--------------------- .nv.constant0._ZN2at6native18elementwise_kernelILi128ELi4EZNS0_15gpu_kernel_implINS0_13BinaryFunctorIN3c108BFloat16ES5_S5_ZZZNS0_20copysign_kernel_cudaERNS_18TensorIteratorBaseEENKUlvE_clEvENKUlvE1_clEvEUlS5_S5_E_EEEEvS7_RKT_EUliE_EEviT1_ --------------------------
	.section	.nv.constant0._ZN2at6native18elementwise_kernelILi128ELi4EZNS0_15gpu_kernel_implINS0_13BinaryFunctorIN3c108BFloat16ES5_S5_ZZZNS0_20copysign_kernel_cudaERNS_18TensorIteratorBaseEENKUlvE_clEvENKUlvE1_clEvEUlS5_S5_E_EEEEvS7_RKT_EUliE_EEviT1_,"a",@progbits
	.sectionflags	@""
	.align	4
.nv.constant0._ZN2at6native18elementwise_kernelILi128ELi4EZNS0_15gpu_kernel_implINS0_13BinaryFunctorIN3c108BFloat16ES5_S5_ZZZNS0_20copysign_kernel_cudaERNS_18TensorIteratorBaseEENKUlvE_clEvENKUlvE1_clEvEUlS5_S5_E_EEEEvS7_RKT_EUliE_EEviT1_:
	.zero		1008


//--------------------- .nv.constant2._ZN2at6native27unrolled_elementwise_kernelINS0_13BinaryFunctorIN3c108BFloat16ES4_S4_ZZZNS0_20copysign_kernel_cudaERNS_18TensorIteratorBaseEENKUlvE_clEvENKUlvE1_clEvEUlS4_S4_E_EESt5arrayIPcLm3EELi4E23TrivialOffsetCalculatorILi2EjESE_ILi1EjENS0_6memory12LoadWithCastILi2EEENSH_13StoreWithCastILi1EEEEEviT_T0_T2_T3_T4_T5_ --------------------------
	.section	.nv.constant2._ZN2at6native27unrolled_elementwise_kernelINS0_13BinaryFunctorIN3c108BFloat16ES4_S4_ZZZNS0_20copysign_kernel_cudaERNS_18TensorIteratorBaseEENKUlvE_clEvENKUlvE1_clEvEUlS4_S4_E_EESt5arrayIPcLm3EELi4E23TrivialOffsetCalculatorILi2EjESE_ILi1EjENS0_6memory12LoadWithCastILi2EEENSH_13StoreWithCastILi1EEEEEviT_T0_T2_T3_T4_T5_,"a",@progbits
	.sectionflags	@""
	.align	4
.nv.constant2._ZN2at6native27unrolled_elementwise_kernelINS0_13BinaryFunctorIN3c108BFloat16ES4_S4_ZZZNS0_20copysign_kernel_cudaERNS_18TensorIteratorBaseEENKUlvE_clEvENKUlvE1_clEvEUlS4_S4_E_EESt5arrayIPcLm3EELi4E23TrivialOffsetCalculatorILi2EjESE_ILi1EjENS0_6memory12LoadWithCastILi2EEENSH_13StoreWithCastILi1EEEEEviT_T0_T2_T3_T4_T5_:
        /*0000*/ 	.byte	0x00, 0x00, 0x00, 0xf0, 0xff, 0xff, 0x0f, 0x38


//--------------------- .nv.constant0._ZN2at6native27unrolled_elementwise_kernelINS0_13BinaryFunctorIN3c108BFloat16ES4_S4_ZZZNS0_20copysign_kernel_cudaERNS_18TensorIteratorBaseEENKUlvE_clEvENKUlvE1_clEvEUlS4_S4_E_EESt5arrayIPcLm3EELi4E23TrivialOffsetCalculatorILi2EjESE_ILi1EjENS0_6memory12LoadWithCastILi2EEENSH_13StoreWithCastILi1EEEEEviT_T0_T2_T3_T4_T5_ --------------------------
	.section	.nv.constant0._ZN2at6native27unrolled_elementwise_kernelINS0_13BinaryFunctorIN3c108BFloat16ES4_S4_ZZZNS0_20copysign_kernel_cudaERNS_18TensorIteratorBaseEENKUlvE_clEvENKUlvE1_clEvEUlS4_S4_E_EESt5arrayIPcLm3EELi4E23TrivialOffsetCalculatorILi2EjESE_ILi1EjENS0_6memory12LoadWithCastILi2EEENSH_13StoreWithCastILi1EEEEEviT_T0_T2_T3_T4_T5_,"a",@progbits
	.sectionflags	@""
	.align	4
.nv.constant0._ZN2at6native27unrolled_elementwise_kernelINS0_13BinaryFunctorIN3c108BFloat16ES4_S4_ZZZNS0_20copysign_kernel_cudaERNS_18TensorIteratorBaseEENKUlvE_clEvENKUlvE1_clEvEUlS4_S4_E_EESt5arrayIPcLm3EELi4E23TrivialOffsetCalculatorILi2EjESE_ILi1EjENS0_6memory12LoadWithCastILi2EEENSH_13StoreWithCastILi1EEEEEviT_T0_T2_T3_T4_T5_:
	.zero		408


//--------------------- .nv.constant0._ZN2at6native18elementwise_kernelILi128ELi4EZNS0_22gpu_kernel_impl_nocastINS0_13BinaryFunctorIN3c108BFloat16ES5_S5_ZZZNS0_20copysign_kernel_cudaERNS_18TensorIteratorBaseEENKUlvE_clEvENKUlvE1_clEvEUlS5_S5_E_EEEEvS7_RKT_EUliE_EEviT1_ --------------------------
	.section	.nv.constant0._ZN2at6native18elementwise_kernelILi128ELi4EZNS0_22gpu_kernel_impl_nocastINS0_13BinaryFunctorIN3c108BFloat16ES5_S5_ZZZNS0_20copysign_kernel_cudaERNS_18TensorIteratorBaseEENKUlvE_clEvENKUlvE1_clEvEUlS5_S5_E_EEEEvS7_RKT_EUliE_EEviT1_,"a",@progbits
	.sectionflags	@""
	.align	4
.nv.constant0._ZN2at6native18elementwise_kernelILi128ELi4EZNS0_22gpu_kernel_impl_nocastINS0_13BinaryFunctorIN3c108BFloat16ES5_S5_ZZZNS0_20copysign_kernel_cudaERNS_18TensorIteratorBaseEENKUlvE_clEvENKUlvE1_clEvEUlS5_S5_E_EEEEvS7_RKT_EUliE_EEviT1_:
	.zero		1008


//--------------------- .nv.constant0._ZN2at6native27unrolled_elementwise_kernelINS0_13BinaryFunctorIN3c108BFloat16ES4_S4_ZZZNS0_20copysign_kernel_cudaERNS_18TensorIteratorBaseEENKUlvE_clEvENKUlvE1_clEvEUlS4_S4_E_EESt5arrayIPcLm3EELi4E23TrivialOffsetCalculatorILi2EjESE_ILi1EjENS0_6memory15LoadWithoutCastENSH_16StoreWithoutCastEEEviT_T0_T2_T3_T4_T5_ --------------------------
	.section	.nv.constant0._ZN2at6native27unrolled_elementwise_kernelINS0_13BinaryFunctorIN3c108BFloat16ES4_S4_ZZZNS0_20copysign_kernel_cudaERNS_18TensorIteratorBaseEENKUlvE_clEvENKUlvE1_clEvEUlS4_S4_E_EESt5arrayIPcLm3EELi4E23TrivialOffsetCalculatorILi2EjESE_ILi1EjENS0_6memory15LoadWithoutCastENSH_16StoreWithoutCastEEEviT_T0_T2_T3_T4_T5_,"a",@progbits
	.sectionflags	@""
	.align	4
.nv.constant0._ZN2at6native27unrolled_elementwise_kernelINS0_13BinaryFunctorIN3c108BFloat16ES4_S4_ZZZNS0_20copysign_kernel_cudaERNS_18TensorIteratorBaseEENKUlvE_clEvENKUlvE1_clEvEUlS4_S4_E_EESt5arrayIPcLm3EELi4E23TrivialOffsetCalculatorILi2EjESE_ILi1EjENS0_6memory15LoadWithoutCastENSH_16StoreWithoutCastEEEviT_T0_T2_T3_T4_T5_:
	.zero		388


//--------------------- .nv.constant0._ZN2at6native29vectorized_elementwise_kernelILi2ENS0_13BinaryFunctorIN3c108BFloat16ES4_S4_ZZZNS0_20copysign_kernel_cudaERNS_18TensorIteratorBaseEENKUlvE_clEvENKUlvE1_clEvEUlS4_S4_E_EESt5arrayIPcLm3EEEEviT0_T1_ --------------------------
	.section	.nv.constant0._ZN2at6native29vectorized_elementwise_kernelILi2ENS0_13BinaryFunctorIN3c108BFloat16ES4_S4_ZZZNS0_20copysign_kernel_cudaERNS_18TensorIteratorBaseEENKUlvE_clEvENKUlvE1_clEvEUlS4_S4_E_EESt5arrayIPcLm3EEEEviT0_T1_,"a",@progbits
	.sectionflags	@""
	.align	4
.nv.constant0._ZN2at6native29vectorized_elementwise_kernelILi2ENS0_13BinaryFunctorIN3c108BFloat16ES4_S4_ZZZNS0_20copysign_kernel_cudaERNS_18TensorIteratorBaseEENKUlvE_clEvENKUlvE1_clEvEUlS4_S4_E_EESt5arrayIPcLm3EEEEviT0_T1_:
	.zero		384


//--------------------- .nv.constant0._ZN2at6native29vectorized_elementwise_kernelILi4ENS0_13BinaryFunctorIN3c108BFloat16ES4_S4_ZZZNS0_20copysign_kernel_cudaERNS_18TensorIteratorBaseEENKUlvE_clEvENKUlvE1_clEvEUlS4_S4_E_EESt5arrayIPcLm3EEEEviT0_T1_ --------------------------
	.section	.nv.constant0._ZN2at6native29vectorized_elementwise_kernelILi4ENS0_13BinaryFunctorIN3c108BFloat16ES4_S4_ZZZNS0_20copysign_kernel_cudaERNS_18TensorIteratorBaseEENKUlvE_clEvENKUlvE1_clEvEUlS4_S4_E_EESt5arrayIPcLm3EEEEviT0_T1_,"a",@progbits
	.sectionflags	@""
	.align	4
.nv.constant0._ZN2at6native29vectorized_elementwise_kernelILi4ENS0_13BinaryFunctorIN3c108BFloat16ES4_S4_ZZZNS0_20copysign_kernel_cudaERNS_18TensorIteratorBaseEENKUlvE_clEvENKUlvE1_clEvEUlS4_S4_E_EESt5arrayIPcLm3EEEEviT0_T1_:
	.zero		384


//--------------------- .nv.constant0._ZN2at6native29vectorized_elementwise_kernelILi8ENS0_13BinaryFunctorIN3c108BFloat16ES4_S4_ZZZNS0_20copysign_kernel_cudaERNS_18TensorIteratorBaseEENKUlvE_clEvENKUlvE1_clEvEUlS4_S4_E_EESt5arrayIPcLm3EEEEviT0_T1_ --------------------------
	.section	.nv.constant0._ZN2at6native29vectorized_elementwise_kernelILi8ENS0_13BinaryFunctorIN3c108BFloat16ES4_S4_ZZZNS0_20copysign_kernel_cudaERNS_18TensorIteratorBaseEENKUlvE_clEvENKUlvE1_clEvEUlS4_S4_E_EESt5arrayIPcLm3EEEEviT0_T1_,"a",@progbits
	.sectionflags	@""
	.align	4
.nv.constant0._ZN2at6native29vectorized_elementwise_kernelILi8ENS0_13BinaryFunctorIN3c108BFloat16ES4_S4_ZZZNS0_20copysign_kernel_cudaERNS_18TensorIteratorBaseEENKUlvE_clEvENKUlvE1_clEvEUlS4_S4_E_EESt5arrayIPcLm3EEEEviT0_T1_:
	.zero		384


//--------------------- .nv.constant2._ZN2at6native18elementwise_kernelILi128ELi4EZNS0_15gpu_kernel_implINS0_13BUnaryFunctorIN3c108BFloat16ES5_S5_ZZZNS0_20copysign_kernel_cudaERNS_18TensorIteratorBaseEENKUlvE_clEvENKUlvE1_clEvEUlS5_S5_E_EEEEvS7_RKT_EUliE_EEviT1_ --------------------------
	.section	.nv.constant2._ZN2at6native18elementwise_kernelILi128ELi4EZNS0_15gpu_kernel_implINS0_13BUnaryFunctorIN3c108BFloat16ES5_S5_ZZZNS0_20copysign_kernel_cudaERNS_18TensorIteratorBaseEENKUlvE_clEvENKUlvE1_clEvEUlS5_S5_E_EEEEvS7_RKT_EUliE_EEviT1_,"a",@progbits
	.sectionflags	@""
	.align	4
.nv.constant2._ZN2at6native18elementwise_kernelILi128ELi4EZNS0_15gpu_kernel_implINS0_13BUnaryFunctorIN3c108BFloat16ES5_S5_ZZZNS0_20copysign_kernel_cudaERNS_18TensorIteratorBaseEENKUlvE_clEvENKUlvE1_clEvEUlS5_S5_E_EEEEvS7_RKT_EUliE_EEviT1_:
        /*0000*/ 	.byte	0x00, 0x00, 0x00, 0xf0, 0xff, 0xff, 0x0f, 0x38


//--------------------- .nv.constant0._ZN2at6native18elementwise_kernelILi128ELi4EZNS0_15gpu_kernel_implINS0_13BUnaryFunctorIN3c108BFloat16ES5_S5_ZZZNS0_20copysign_kernel_cudaERNS_18TensorIteratorBaseEENKUlvE_clEvENKUlvE1_clEvEUlS5_S5_E_EEEEvS7_RKT_EUliE_EEviT1_ --------------------------
	.section	.nv.constant0._ZN2at6native18elementwise_kernelILi128ELi4EZNS0_15gpu_kernel_implINS0_13BUnaryFunctorIN3c108BFloat16ES5_S5_ZZZNS0_20copysign_kernel_cudaERNS_18TensorIteratorBaseEENKUlvE_clEvENKUlvE1_clEvEUlS5_S5_E_EEEEvS7_RKT_EUliE_EEviT1_,"a",@progbits
	.sectionflags	@""
	.align	4
.nv.constant0._ZN2at6native18elementwise_kernelILi128ELi4EZNS0_15gpu_kernel_implINS0_13BUnaryFunctorIN3c108BFloat16ES5_S5_ZZZNS0_20copysign_kernel_cudaERNS_18TensorIteratorBaseEENKUlvE_clEvENKUlvE1_clEvEUlS5_S5_E_EEEEvS7_RKT_EUliE_EEviT1_:
	.zero		896


//--------------------- .nv.constant2._ZN2at6native27unrolled_elementwise_kernelINS0_13BUnaryFunctorIN3c108BFloat16ES4_S4_ZZZNS0_20copysign_kernel_cudaERNS_18TensorIteratorBaseEENKUlvE_clEvENKUlvE1_clEvEUlS4_S4_E_EESt5arrayIPcLm2EELi4E23TrivialOffsetCalculatorILi1EjESF_NS0_6memory12LoadWithCastILi1EEENSG_13StoreWithCastILi1EEEEEviT_T0_T2_T3_T4_T5_ --------------------------
	.section	.nv.constant2._ZN2at6native27unrolled_elementwise_kernelINS0_13BUnaryFunctorIN3c108BFloat16ES4_S4_ZZZNS0_20copysign_kernel_cudaERNS_18TensorIteratorBaseEENKUlvE_clEvENKUlvE1_clEvEUlS4_S4_E_EESt5arrayIPcLm2EELi4E23TrivialOffsetCalculatorILi1EjESF_NS0_6memory12LoadWithCastILi1EEENSG_13StoreWithCastILi1EEEEEviT_T0_T2_T3_T4_T5_,"a",@progbits
	.sectionflags	@""
	.align	4
.nv.constant2._ZN2at6native27unrolled_elementwise_kernelINS0_13BUnaryFunctorIN3c108BFloat16ES4_S4_ZZZNS0_20copysign_kernel_cudaERNS_18TensorIteratorBaseEENKUlvE_clEvENKUlvE1_clEvEUlS4_S4_E_EESt5arrayIPcLm2EELi4E23TrivialOffsetCalculatorILi1EjESF_NS0_6memory12LoadWithCastILi1EEENSG_13StoreWithCastILi1EEEEEviT_T0_T2_T3_T4_T5_:
        /*0000*/ 	.byte	0x00, 0x00, 0x00, 0xf0, 0xff, 0xff, 0x0f, 0x38


//--------------------- .nv.constant0._ZN2at6native27unrolled_elementwise_kernelINS0_13BUnaryFunctorIN3c108BFloat16ES4_S4_ZZZNS0_20copysign_kernel_cudaERNS_18TensorIteratorBaseEENKUlvE_clEvENKUlvE1_clEvEUlS4_S4_E_EESt5arrayIPcLm2EELi4E23TrivialOffsetCalculatorILi1EjESF_NS0_6memory12LoadWithCastILi1EEENSG_13StoreWithCastILi1EEEEEviT_T0_T2_T3_T4_T5_ --------------------------
	.section	.nv.constant0._ZN2at6native27unrolled_elementwise_kernelINS0_13BUnaryFunctorIN3c108BFloat16ES4_S4_ZZZNS0_20copysign_kernel_cudaERNS_18TensorIteratorBaseEENKUlvE_clEvENKUlvE1_clEvEUlS4_S4_E_EESt5arrayIPcLm2EELi4E23TrivialOffsetCalculatorILi1EjESF_NS0_6memory12LoadWithCastILi1EEENSG_13StoreWithCastILi1EEEEEviT_T0_T2_T3_T4_T5_,"a",@progbits
	.sectionflags	@""
	.align	4
.nv.constant0._ZN2at6native27unrolled_elementwise_kernelINS0_13BUnaryFunctorIN3c108BFloat16ES4_S4_ZZZNS0_20copysign_kernel_cudaERNS_18TensorIteratorBaseEENKUlvE_clEvENKUlvE1_clEvEUlS4_S4_E_EESt5arrayIPcLm2EELi4E23TrivialOffsetCalculatorILi1EjESF_NS0_6memory12LoadWithCastILi1EEENSG_13StoreWithCastILi1EEEEEviT_T0_T2_T3_T4_T5_:
	.zero		396


//--------------------- .nv.constant0._ZN2at6native18elementwise_kernelILi128ELi4EZNS0_22gpu_kernel_impl_nocastINS0_13BUnaryFunctorIN3c108BFloat16ES5_S5_ZZZNS0_20copysign_kernel_cudaERNS_18TensorIteratorBaseEENKUlvE_clEvENKUlvE1_clEvEUlS5_S5_E_EEEEvS7_RKT_EUliE_EEviT1_ --------------------------
	.section	.nv.constant0._ZN2at6native18elementwise_kernelILi128ELi4EZNS0_22gpu_kernel_impl_nocastINS0_13BUnaryFunctorIN3c108BFloat16ES5_S5_ZZZNS0_20copysign_kernel_cudaERNS_18TensorIteratorBaseEENKUlvE_clEvENKUlvE1_clEvEUlS5_S5_E_EEEEvS7_RKT_EUliE_EEviT1_,"a",@progbits
	.sectionflags	@""
	.align	4
.nv.constant0._ZN2at6native18elementwise_kernelILi128ELi4EZNS0_22gpu_kernel_impl_nocastINS0_13BUnaryFunctorIN3c108BFloat16ES5_S5_ZZZNS0_20copysign_kernel_cudaERNS_18TensorIteratorBaseEENKUlvE_clEvENKUlvE1_clEvEUlS5_S5_E_EEEEvS7_RKT_EUliE_EEviT1_:
	.zero		896


//--------------------- .nv.constant0._ZN2at6native27unrolled_elementwise_kernelINS0_13BUnaryFunctorIN3c108BFloat16ES4_S4_ZZZNS0_20copysign_kernel_cudaERNS_18TensorIteratorBaseEENKUlvE_clEvENKUlvE1_clEvEUlS4_S4_E_EESt5arrayIPcLm2EELi4E23TrivialOffsetCalculatorILi1EjESF_NS0_6memory15LoadWithoutCastENSG_16StoreWithoutCastEEEviT_T0_T2_T3_T4_T5_ --------------------------
	.section	.nv.constant0._ZN2at6native27unrolled_elementwise_kernelINS0_13BUnaryFunctorIN3c108BFloat16ES4_S4_ZZZNS0_20copysign_kernel_cudaERNS_18TensorIteratorBaseEENKUlvE_clEvENKUlvE1_clEvEUlS4_S4_E_EESt5arrayIPcLm2EELi4E23TrivialOffsetCalculatorILi1EjESF_NS0_6memory15LoadWithoutCastENSG_16StoreWithoutCastEEEviT_T0_T2_T3_T4_T5_,"a",@progbits
	.sectionflags	@""
	.align	4
.nv.constant0._ZN2at6native27unrolled_elementwise_kernelINS0_13BUnaryFunctorIN3c108BFloat16ES4_S4_ZZZNS0_20copysign_kernel_cudaERNS_18TensorIteratorBaseEENKUlvE_clEvENKUlvE1_clEvEUlS4_S4_E_EESt5arrayIPcLm2EELi4E23TrivialOffsetCalculatorILi1EjESF_NS0_6memory15LoadWithoutCastENSG_16StoreWithoutCastEEEviT_T0_T2_T3_T4_T5_:
	.zero		380


//--------------------- .nv.constant0._ZN2at6native29vectorized_elementwise_kernelILi2ENS0_13BUnaryFunctorIN3c108BFloat16ES4_S4_ZZZNS0_20copysign_kernel_cudaERNS_18TensorIteratorBaseEENKUlvE_clEvENKUlvE1_clEvEUlS4_S4_E_EESt5arrayIPcLm2EEEEviT0_T1_ --------------------------
	.section	.nv.constant0._ZN2at6native29vectorized_elementwise_kernelILi2ENS0_13BUnaryFunctorIN3c108BFloat16ES4_S4_ZZZNS0_20copysign_kernel_cudaERNS_18TensorIteratorBaseEENKUlvE_clEvENKUlvE1_clEvEUlS4_S4_E_EESt5arrayIPcLm2EEEEviT0_T1_,"a",@progbits
	.sectionflags	@""
	.align	4
.nv.constant0._ZN2at6native29vectorized_elementwise_kernelILi2ENS0_13BUnaryFunctorIN3c108BFloat16ES4_S4_ZZZNS0_20copysign_kernel_cudaERNS_18TensorIteratorBaseEENKUlvE_clEvENKUlvE1_clEvEUlS4_S4_E_EESt5arrayIPcLm2EEEEviT0_T1_:
	.zero		376


//--------------------- .nv.constant0._ZN2at6native29vectorized_elementwise_kernelILi4ENS0_13BUnaryFunctorIN3c108BFloat16ES4_S4_ZZZNS0_20copysign_kernel_cudaERNS_18TensorIteratorBaseEENKUlvE_clEvENKUlvE1_clEvEUlS4_S4_E_EESt5arrayIPcLm2EEEEviT0_T1_ --------------------------
	.section	.nv.constant0._ZN2at6native29vectorized_elementwise_kernelILi4ENS0_13BUnaryFunctorIN3c108BFloat16ES4_S4_ZZZNS0_20copysign_kernel_cudaERNS_18TensorIteratorBaseEENKUlvE_clEvENKUlvE1_clEvEUlS4_S4_E_EESt5arrayIPcLm2EEEEviT0_T1_,"a",@progbits
	.sectionflags	@""
	.align	4
.nv.constant0._ZN2at6native29vectorized_elementwise_kernelILi4ENS0_13BUnaryFunctorIN3c108BFloat16ES4_S4_ZZZNS0_20copysign_kernel_cudaERNS_18TensorIteratorBaseEENKUlvE_clEvENKUlvE1_clEvEUlS4_S4_E_EESt5arrayIPcLm2EEEEviT0_T1_:
	.zero		376


//--------------------- .nv.constant0._ZN2at6native29vectorized_elementwise_kernelILi8ENS0_13BUnaryFunctorIN3c108BFloat16ES4_S4_ZZZNS0_20copysign_kernel_cudaERNS_18TensorIteratorBaseEENKUlvE_clEvENKUlvE1_clEvEUlS4_S4_E_EESt5arrayIPcLm2EEEEviT0_T1_ --------------------------
	.section	.nv.constant0._ZN2at6native29vectorized_elementwise_kernelILi8ENS0_13BUnaryFunctorIN3c108BFloat16ES4_S4_ZZZNS0_20copysign_kernel_cudaERNS_18TensorIteratorBaseEENKUlvE_clEvENKUlvE1_clEvEUlS4_S4_E_EESt5arrayIPcLm2EEEEviT0_T1_,"a",@progbits
	.sectionflags	@""
	.align	4
.nv.constant0._ZN2at6native29vectorized_elementwise_kernelILi8ENS0_13BUnaryFunctorIN3c108BFloat16ES4_S4_ZZZNS0_20copysign_kernel_cudaERNS_18TensorIteratorBaseEENKUlvE_clEvENKUlvE1_clEvEUlS4_S4_E_EESt5arrayIPcLm2EEEEviT0_T1_:
	.zero		376


//--------------------- .nv.constant2._ZN2at6native18elementwise_kernelILi128ELi4EZNS0_15gpu_kernel_implINS0_13AUnaryFunctorIN3c108BFloat16ES5_S5_ZZZNS0_20copysign_kernel_cudaERNS_18TensorIteratorBaseEENKUlvE_clEvENKUlvE1_clEvEUlS5_S5_E_EEEEvS7_RKT_EUliE_EEviT1_ --------------------------
	.section	.nv.constant2._ZN2at6native18elementwise_kernelILi128ELi4EZNS0_15gpu_kernel_implINS0_13AUnaryFunctorIN3c108BFloat16ES5_S5_ZZZNS0_20copysign_kernel_cudaERNS_18TensorIteratorBaseEENKUlvE_clEvENKUlvE1_clEvEUlS5_S5_E_EEEEvS7_RKT_EUliE_EEviT1_,"a",@progbits
	.sectionflags	@""
	.align	4
.nv.constant2._ZN2at6native18elementwise_kernelILi128ELi4EZNS0_15gpu_kernel_implINS0_13AUnaryFunctorIN3c108BFloat16ES5_S5_ZZZNS0_20copysign_kernel_cudaERNS_18TensorIteratorBaseEENKUlvE_clEvENKUlvE1_clEvEUlS5_S5_E_EEEEvS7_RKT_EUliE_EEviT1_:
        /*0000*/ 	.byte	0x00, 0x00, 0x00, 0xf0, 0xff, 0xff, 0x0f, 0x38


//--------------------- .nv.constant0._ZN2at6native18elementwise_kernelILi128ELi4EZNS0_15gpu_kernel_implINS0_13AUnaryFunctorIN3c108BFloat16ES5_S5_ZZZNS0_20copysign_kernel_cudaERNS_18TensorIteratorBaseEENKUlvE_clEvENKUlvE1_clEvEUlS5_S5_E_EEEEvS7_RKT_EUliE_EEviT1_ --------------------------
	.section	.nv.constant0._ZN2at6native18elementwise_kernelILi128ELi4EZNS0_15gpu_kernel_implINS0_13AUnaryFunctorIN3c108BFloat16ES5_S5_ZZZNS0_20copysign_kernel_cudaERNS_18TensorIteratorBaseEENKUlvE_clEvENKUlvE1_clEvEUlS5_S5_E_EEEEvS7_RKT_EUliE_EEviT1_,"a",@progbits
	.sectionflags	@""
	.align	4
.nv.constant0._ZN2at6native18elementwise_kernelILi128ELi4EZNS0_15gpu_kernel_implINS0_13AUnaryFunctorIN3c108BFloat16ES5_S5_ZZZNS0_20copysign_kernel_cudaERNS_18TensorIteratorBaseEENKUlvE_clEvENKUlvE1_clEvEUlS5_S5_E_EEEEvS7_RKT_EUliE_EEviT1_:
	.zero		896


//--------------------- .nv.constant2._ZN2at6native27unrolled_elementwise_kernelINS0_13AUnaryFunctorIN3c108BFloat16ES4_S4_ZZZNS0_20copysign_kernel_cudaERNS_18TensorIteratorBaseEENKUlvE_clEvENKUlvE1_clEvEUlS4_S4_E_EESt5arrayIPcLm2EELi4E23TrivialOffsetCalculatorILi1EjESF_NS0_6memory12LoadWithCastILi1EEENSG_13StoreWithCastILi1EEEEEviT_T0_T2_T3_T4_T5_ --------------------------
	.section	.nv.constant2._ZN2at6native27unrolled_elementwise_kernelINS0_13AUnaryFunctorIN3c108BFloat16ES4_S4_ZZZNS0_20copysign_kernel_cudaERNS_18TensorIteratorBaseEENKUlvE_clEvENKUlvE1_clEvEUlS4_S4_E_EESt5arrayIPcLm2EELi4E23TrivialOffsetCalculatorILi1EjESF_NS0_6memory12LoadWithCastILi1EEENSG_13StoreWithCastILi1EEEEEviT_T0_T2_T3_T4_T5_,"a",@progbits
	.sectionflags	@""
	.align	4
.nv.constant2._ZN2at6native27unrolled_elementwise_kernelINS0_13AUnaryFunctorIN3c108BFloat16ES4_S4_ZZZNS0_20copysign_kernel_cudaERNS_18TensorIteratorBaseEENKUlvE_clEvENKUlvE1_clEvEUlS4_S4_E_EESt5arrayIPcLm2EELi4E23TrivialOffsetCalculatorILi1EjESF_NS0_6memory12LoadWithCastILi1EEENSG_13StoreWithCastILi1EEEEEviT_T0_T2_T3_T4_T5_:
        /*0000*/ 	.byte	0x00, 0x00, 0x00, 0xf0, 0xff, 0xff, 0x0f, 0x38


//--------------------- .nv.constant0._ZN2at6native27unrolled_elementwise_kernelINS0_13AUnaryFunctorIN3c108BFloat16ES4_S4_ZZZNS0_20copysign_kernel_cudaERNS_18TensorIteratorBaseEENKUlvE_clEvENKUlvE1_clEvEUlS4_S4_E_EESt5arrayIPcLm2EELi4E23TrivialOffsetCalculatorILi1EjESF_NS0_6memory12LoadWithCastILi1EEENSG_13StoreWithCastILi1EEEEEviT_T0_T2_T3_T4_T5_ --------------------------
	.section	.nv.constant0._ZN2at6native27unrolled_elementwise_kernelINS0_13AUnaryFunctorIN3c108BFloat16ES4_S4_ZZZNS0_20copysign_kernel_cudaERNS_18TensorIteratorBaseEENKUlvE_clEvENKUlvE1_clEvEUlS4_S4_E_EESt5arrayIPcLm2EELi4E23TrivialOffsetCalculatorILi1EjESF_NS0_6memory12LoadWithCastILi1EEENSG_13StoreWithCastILi1EEEEEviT_T0_T2_T3_T4_T5_,"a",@progbits
	.sectionflags	@""
	.align	4
.nv.constant0._ZN2at6native27unrolled_elementwise_kernelINS0_13AUnaryFunctorIN3c108BFloat16ES4_S4_ZZZNS0_20copysign_kernel_cudaERNS_18TensorIteratorBaseEENKUlvE_clEvENKUlvE1_clEvEUlS4_S4_E_EESt5arrayIPcLm2EELi4E23TrivialOffsetCalculatorILi1EjESF_NS0_6memory12LoadWithCastILi1EEENSG_13StoreWithCastILi1EEEEEviT_T0_T2_T3_T4_T5_:
	.zero		396


//--------------------- .nv.constant0._ZN2at6native18elementwise_kernelILi128ELi4EZNS0_22gpu_kernel_impl_nocastINS0_13AUnaryFunctorIN3c108BFloat16ES5_S5_ZZZNS0_20copysign_kernel_cudaERNS_18TensorIteratorBaseEENKUlvE_clEvENKUlvE1_clEvEUlS5_S5_E_EEEEvS7_RKT_EUliE_EEviT1_ --------------------------
	.section	.nv.constant0._ZN2at6native18elementwise_kernelILi128ELi4EZNS0_22gpu_kernel_impl_nocastINS0_13AUnaryFunctorIN3c108BFloat16ES5_S5_ZZZNS0_20copysign_kernel_cudaERNS_18TensorIteratorBaseEENKUlvE_clEvENKUlvE1_clEvEUlS5_S5_E_EEEEvS7_RKT_EUliE_EEviT1_,"a",@progbits
	.sectionflags	@""
	.align	4
.nv.constant0._ZN2at6native18elementwise_kernelILi128ELi4EZNS0_22gpu_kernel_impl_nocastINS0_13AUnaryFunctorIN3c108BFloat16ES5_S5_ZZZNS0_20copysign_kernel_cudaERNS_18TensorIteratorBaseEENKUlvE_clEvENKUlvE1_clEvEUlS5_S5_E_EEEEvS7_RKT_EUliE_EEviT1_:
	.zero		896


//--------------------- .nv.constant0._ZN2at6native27unrolled_elementwise_kernelINS0_13AUnaryFunctorIN3c108BFloat16ES4_S4_ZZZNS0_20copysign_kernel_cudaERNS_18TensorIteratorBaseEENKUlvE_clEvENKUlvE1_clEvEUlS4_S4_E_EESt5arrayIPcLm2EELi4E23TrivialOffsetCalculatorILi1EjESF_NS0_6memory15LoadWithoutCastENSG_16StoreWithoutCastEEEviT_T0_T2_T3_T4_T5_ --------------------------
	.section	.nv.constant0._ZN2at6native27unrolled_elementwise_kernelINS0_13AUnaryFunctorIN3c108BFloat16ES4_S4_ZZZNS0_20copysign_kernel_cudaERNS_18TensorIteratorBaseEENKUlvE_clEvENKUlvE1_clEvEUlS4_S4_E_EESt5arrayIPcLm2EELi4E23TrivialOffsetCalculatorILi1EjESF_NS0_6memory15LoadWithoutCastENSG_16StoreWithoutCastEEEviT_T0_T2_T3_T4_T5_,"a",@progbits
	.sectionflags	@""
	.align	4
.nv.constant0._ZN2at6native27unrolled_elementwise_kernelINS0_13AUnaryFunctorIN3c108BFloat16ES4_S4_ZZZNS0_20copysign_kernel_cudaERNS_18TensorIteratorBaseEENKUlvE_clEvENKUlvE1_clEvEUlS4_S4_E_EESt5arrayIPcLm2EELi4E23TrivialOffsetCalculatorILi1EjESF_NS0_6memory15LoadWithoutCastENSG_16StoreWithoutCastEEEviT_T0_T2_T3_T4_T5_:
	.zero		380


//--------------------- .nv.constant0._ZN2at6native29vectorized_elementwise_kernelILi2ENS0_13AUnaryFunctorIN3c108BFloat16ES4_S4_ZZZNS0_20copysign_kernel_cudaERNS_18TensorIteratorBaseEENKUlvE_clEvENKUlvE1_clEvEUlS4_S4_E_EESt5arrayIPcLm2EEEEviT0_T1_ --------------------------
	.section	.nv.constant0._ZN2at6native29vectorized_elementwise_kernelILi2ENS0_13AUnaryFunctorIN3c108BFloat16ES4_S4_ZZZNS0_20copysign_kernel_cudaERNS_18TensorIteratorBaseEENKUlvE_clEvENKUlvE1_clEvEUlS4_S4_E_EESt5arrayIPcLm2EEEEviT0_T1_,"a",@progbits
	.sectionflags	@""
	.align	4
.nv.constant0._ZN2at6native29vectorized_elementwise_kernelILi2ENS0_13AUnaryFunctorIN3c108BFloat16ES4_S4_ZZZNS0_20copysign_kernel_cudaERNS_18TensorIteratorBaseEENKUlvE_clEvENKUlvE1_clEvEUlS4_S4_E_EESt5arrayIPcLm2EEEEviT0_T1_:
	.zero		376


//--------------------- .nv.constant0._ZN2at6native29vectorized_elementwise_kernelILi4ENS0_13AUnaryFunctorIN3c108BFloat16ES4_S4_ZZZNS0_20copysign_kernel_cudaERNS_18TensorIteratorBaseEENKUlvE_clEvENKUlvE1_clEvEUlS4_S4_E_EESt5arrayIPcLm2EEEEviT0_T1_ --------------------------
	.section	.nv.constant0._ZN2at6native29vectorized_elementwise_kernelILi4ENS0_13AUnaryFunctorIN3c108BFloat16ES4_S4_ZZZNS0_20copysign_kernel_cudaERNS_18TensorIteratorBaseEENKUlvE_clEvENKUlvE1_clEvEUlS4_S4_E_EESt5arrayIPcLm2EEEEviT0_T1_,"a",@progbits
	.sectionflags	@""
	.align	4
.nv.constant0._ZN2at6native29vectorized_elementwise_kernelILi4ENS0_13AUnaryFunctorIN3c108BFloat16ES4_S4_ZZZNS0_20copysign_kernel_cudaERNS_18TensorIteratorBaseEENKUlvE_clEvENKUlvE1_clEvEUlS4_S4_E_EESt5arrayIPcLm2EEEEviT0_T1_:
	.zero		376


//--------------------- .nv.constant0._ZN2at6native29vectorized_elementwise_kernelILi8ENS0_13AUnaryFunctorIN3c108BFloat16ES4_S4_ZZZNS0_20copysign_kernel_cudaERNS_18TensorIteratorBaseEENKUlvE_clEvENKUlvE1_clEvEUlS4_S4_E_EESt5arrayIPcLm2EEEEviT0_T1_ --------------------------
	.section	.nv.constant0._ZN2at6native29vectorized_elementwise_kernelILi8ENS0_13AUnaryFunctorIN3c108BFloat16ES4_S4_ZZZNS0_20copysign_kernel_cudaERNS_18TensorIteratorBaseEENKUlvE_clEvENKUlvE1_clEvEUlS4_S4_E_EESt5arrayIPcLm2EEEEviT0_T1_,"a",@progbits
	.sectionflags	@""
	.align	4
.nv.constant0._ZN2at6native29vectorized_elementwise_kernelILi8ENS0_13AUnaryFunctorIN3c108BFloat16ES4_S4_ZZZNS0_20copysign_kernel_cudaERNS_18TensorIteratorBaseEENKUlvE_clEvENKUlvE1_clEvEUlS4_S4_E_EESt5arrayIPcLm2EEEEviT0_T1_:
	.zero		376


//--------------------- .nv.constant2._ZN2at6native18elementwise_kernelILi128ELi4EZNS0_15gpu_kernel_implINS0_13BinaryFunctorIfffZZZNS0_20copysign_kernel_cudaERNS_18TensorIteratorBaseEENKUlvE_clEvENKUlvE0_clEvEUlffE_EEEEvS5_RKT_EUliE_EEviT1_ --------------------------
	.section	.nv.constant2._ZN2at6native18elementwise_kernelILi128ELi4EZNS0_15gpu_kernel_implINS0_13BinaryFunctorIfffZZZNS0_20copysign_kernel_cudaERNS_18TensorIteratorBaseEENKUlvE_clEvENKUlvE0_clEvEUlffE_EEEEvS5_RKT_EUliE_EEviT1_,"a",@progbits
	.sectionflags	@""
	.align	4
.nv.constant2._ZN2at6native18elementwise_kernelILi128ELi4EZNS0_15gpu_kernel_implINS0_13BinaryFunctorIfffZZZNS0_20copysign_kernel_cudaERNS_18TensorIteratorBaseEENKUlvE_clEvENKUlvE0_clEvEUlffE_EEEEvS5_RKT_EUliE_EEviT1_:
        /*0000*/ 	.byte	0x00, 0x00, 0x00, 0xf0, 0xff, 0xff, 0x0f, 0x38


//--------------------- .nv.constant0._ZN2at6native18elementwise_kernelILi128ELi4EZNS0_15gpu_kernel_implINS0_13BinaryFunctorIfffZZZNS0_20copysign_kernel_cudaERNS_18TensorIteratorBaseEENKUlvE_clEvENKUlvE0_clEvEUlffE_EEEEvS5_RKT_EUliE_EEviT1_ --------------------------
	.section	.nv.constant0._ZN2at6native18elementwise_kernelILi128ELi4EZNS0_15gpu_kernel_implINS0_13BinaryFunctorIfffZZZNS0_20copysign_kernel_cudaERNS_18TensorIteratorBaseEENKUlvE_clEvENKUlvE0_clEvEUlffE_EEEEvS5_RKT_EUliE_EEviT1_,"a",@progbits
	.sectionflags	@""
	.align	4
.nv.constant0._ZN2at6native18elementwise_kernelILi128ELi4EZNS0_15gpu_kernel_implINS0_13BinaryFunctorIfffZZZNS0_20copysign_kernel_cudaERNS_18TensorIteratorBaseEENKUlvE_clEvENKUlvE0_clEvEUlffE_EEEEvS5_RKT_EUliE_EEviT1_:
	.zero		1008


//--------------------- .nv.constant2._ZN2at6native27unrolled_elementwise_kernelINS0_13BinaryFunctorIfffZZZNS0_20copysign_kernel_cudaERNS_18TensorIteratorBaseEENKUlvE_clEvENKUlvE0_clEvEUlffE_EESt5arrayIPcLm3EELi4E23TrivialOffsetCalculatorILi2EjESC_ILi1EjENS0_6memory12LoadWithCastILi2EEENSF_13StoreWithCastILi1EEEEEviT_T0_T2_T3_T4_T5_ --------------------------
	.section	.nv.constant2._ZN2at6native27unrolled_elementwise_kernelINS0_13BinaryFunctorIfffZZZNS0_20copysign_kernel_cudaERNS_18TensorIteratorBaseEENKUlvE_clEvENKUlvE0_clEvEUlffE_EESt5arrayIPcLm3EELi4E23TrivialOffsetCalculatorILi2EjESC_ILi1EjENS0_6memory12LoadWithCastILi2EEENSF_13StoreWithCastILi1EEEEEviT_T0_T2_T3_T4_T5_,"a",@progbits
	.sectionflags	@""
	.align	4
.nv.constant2._ZN2at6native27unrolled_elementwise_kernelINS0_13BinaryFunctorIfffZZZNS0_20copysign_kernel_cudaERNS_18TensorIteratorBaseEENKUlvE_clEvENKUlvE0_clEvEUlffE_EESt5arrayIPcLm3EELi4E23TrivialOffsetCalculatorILi2EjESC_ILi1EjENS0_6memory12LoadWithCastILi2EEENSF_13StoreWithCastILi1EEEEEviT_T0_T2_T3_T4_T5_:
        /*0000*/ 	.byte	0x00, 0x00, 0x00, 0xf0, 0xff, 0xff, 0x0f, 0x38


//--------------------- .nv.constant0._ZN2at6native27unrolled_elementwise_kernelINS0_13BinaryFunctorIfffZZZNS0_20copysign_kernel_cudaERNS_18TensorIteratorBaseEENKUlvE_clEvENKUlvE0_clEvEUlffE_EESt5arrayIPcLm3EELi4E23TrivialOffsetCalculatorILi2EjESC_ILi1EjENS0_6memory12LoadWithCastILi2EEENSF_13StoreWithCastILi1EEEEEviT_T0_T2_T3_T4_T5_ --------------------------
	.section	.nv.constant0._ZN2at6native27unrolled_elementwise_kernelINS0_13BinaryFunctorIfffZZZNS0_20copysign_kernel_cudaERNS_18TensorIteratorBaseEENKUlvE_clEvENKUlvE0_clEvEUlffE_EESt5arrayIPcLm3EELi4E23TrivialOffsetCalculatorILi2EjESC_ILi1EjENS0_6memory12LoadWithCastILi2EEENSF_13StoreWithCastILi1EEEEEviT_T0_T2_T3_T4_T5_,"a",@progbits
	.sectionflags	@""
	.align	4
.nv.constant0._ZN2at6native27unrolled_elementwise_kernelINS0_13BinaryFunctorIfffZZZNS0_20copysign_kernel_cudaERNS_18TensorIteratorBaseEENKUlvE_clEvENKUlvE0_clEvEUlffE_EESt5arrayIPcLm3EELi4E23TrivialOffsetCalculatorILi2EjESC_ILi1EjENS0_6memory12LoadWithCastILi2EEENSF_13StoreWithCastILi1EEEEEviT_T0_T2_T3_T4_T5_:
	.zero		408


//--------------------- .nv.constant0._ZN2at6native18elementwise_kernelILi128ELi2EZNS0_22gpu_kernel_impl_nocastINS0_13BinaryFunctorIfffZZZNS0_20copysign_kernel_cudaERNS_18TensorIteratorBaseEENKUlvE_clEvENKUlvE0_clEvEUlffE_EEEEvS5_RKT_EUliE_EEviT1_ --------------------------
	.section	.nv.constant0._ZN2at6native18elementwise_kernelILi128ELi2EZNS0_22gpu_kernel_impl_nocastINS0_13BinaryFunctorIfffZZZNS0_20copysign_kernel_cudaERNS_18TensorIteratorBaseEENKUlvE_clEvENKUlvE0_clEvEUlffE_EEEEvS5_RKT_EUliE_EEviT1_,"a",@progbits
	.sectionflags	@""
	.align	4
.nv.constant0._ZN2at6native18elementwise_kernelILi128ELi2EZNS0_22gpu_kernel_impl_nocastINS0_13BinaryFunctorIfffZZZNS0_20copysign_kernel_cudaERNS_18TensorIteratorBaseEENKUlvE_clEvENKUlvE0_clEvEUlffE_EEEEvS5_RKT_EUliE_EEviT1_:
	.zero		1008


//--------------------- .nv.constant0._ZN2at6native27unrolled_elementwise_kernelINS0_13BinaryFunctorIfffZZZNS0_20copysign_kernel_cudaERNS_18TensorIteratorBaseEENKUlvE_clEvENKUlvE0_clEvEUlffE_EESt5arrayIPcLm3EELi4E23TrivialOffsetCalculatorILi2EjESC_ILi1EjENS0_6memory15LoadWithoutCastENSF_16StoreWithoutCastEEEviT_T0_T2_T3_T4_T5_ --------------------------
	.section	.nv.constant0._ZN2at6native27unrolled_elementwise_kernelINS0_13BinaryFunctorIfffZZZNS0_20copysign_kernel_cudaERNS_18TensorIteratorBaseEENKUlvE_clEvENKUlvE0_clEvEUlffE_EESt5arrayIPcLm3EELi4E23TrivialOffsetCalculatorILi2EjESC_ILi1EjENS0_6memory15LoadWithoutCastENSF_16StoreWithoutCastEEEviT_T0_T2_T3_T4_T5_,"a",@progbits
	.sectionflags	@""
	.align	4
.nv.constant0._ZN2at6native27unrolled_elementwise_kernelINS0_13BinaryFunctorIfffZZZNS0_20copysign_kernel_cudaERNS_18TensorIteratorBaseEENKUlvE_clEvENKUlvE0_clEvEUlffE_EESt5arrayIPcLm3EELi4E23TrivialOffsetCalculatorILi2EjESC_ILi1EjENS0_6memory15LoadWithoutCastENSF_16StoreWithoutCastEEEviT_T0_T2_T3_T4_T5_:
	.zero		388


//--------------------- .nv.constant0._ZN2at6native29vectorized_elementwise_kernelILi2ENS0_13BinaryFunctorIfffZZZNS0_20copysign_kernel_cudaERNS_18TensorIteratorBaseEENKUlvE_clEvENKUlvE0_clEvEUlffE_EESt5arrayIPcLm3EEEEviT0_T1_ --------------------------
	.section	.nv.constant0._ZN2at6native29vectorized_elementwise_kernelILi2ENS0_13BinaryFunctorIfffZZZNS0_20copysign_kernel_cudaERNS_18TensorIteratorBaseEENKUlvE_clEvENKUlvE0_clEvEUlffE_EESt5arrayIPcLm3EEEEviT0_T1_,"a",@progbits
	.sectionflags	@""
	.align	4
.nv.constant0._ZN2at6native29vectorized_elementwise_kernelILi2ENS0_13BinaryFunctorIfffZZZNS0_20copysign_kernel_cudaERNS_18TensorIteratorBaseEENKUlvE_clEvENKUlvE0_clEvEUlffE_EESt5arrayIPcLm3EEEEviT0_T1_:
	.zero		384


//--------------------- .nv.constant0._ZN2at6native29vectorized_elementwise_kernelILi4ENS0_13BinaryFunctorIfffZZZNS0_20copysign_kernel_cudaERNS_18TensorIteratorBaseEENKUlvE_clEvENKUlvE0_clEvEUlffE_EESt5arrayIPcLm3EEEEviT0_T1_ --------------------------
	.section	.nv.constant0._ZN2at6native29vectorized_elementwise_kernelILi4ENS0_13BinaryFunctorIfffZZZNS0_20copysign_kernel_cudaERNS_18TensorIteratorBaseEENKUlvE_clEvENKUlvE0_clEvEUlffE_EESt5arrayIPcLm3EEEEviT0_T1_,"a",@progbits
	.sectionflags	@""
	.align	4
.nv.constant0._ZN2at6native29vectorized_elementwise_kernelILi4ENS0_13BinaryFunctorIfffZZZNS0_20copysign_kernel_cudaERNS_18TensorIteratorBaseEENKUlvE_clEvENKUlvE0_clEvEUlffE_EESt5arrayIPcLm3EEEEviT0_T1_:
	.zero		384


//--------------------- .nv.constant0._ZN2at6native29vectorized_elementwise_kernelILi8ENS0_13BinaryFunctorIfffZZZNS0_20copysign_kernel_cudaERNS_18TensorIteratorBaseEENKUlvE_clEvENKUlvE0_clEvEUlffE_EESt5arrayIPcLm3EEEEviT0_T1_ --------------------------
	.section	.nv.constant0._ZN2at6native29vectorized_elementwise_kernelILi8ENS0_13BinaryFunctorIfffZZZNS0_20copysign_kernel_cudaERNS_18TensorIteratorBaseEENKUlvE_clEvENKUlvE0_clEvEUlffE_EESt5arrayIPcLm3EEEEviT0_T1_,"a",@progbits
	.sectionflags	@""
	.align	4
.nv.constant0._ZN2at6native29vectorized_elementwise_kernelILi8ENS0_13BinaryFunctorIfffZZZNS0_20copysign_kernel_cudaERNS_18TensorIteratorBaseEENKUlvE_clEvENKUlvE0_clEvEUlffE_EESt5arrayIPcLm3EEEEviT0_T1_:
	.zero		384


//--------------------- .nv.constant2._ZN2at6native18elementwise_kernelILi128ELi4EZNS0_15gpu_kernel_implINS0_13BUnaryFunctorIfffZZZNS0_20copysign_kernel_cudaERNS_18TensorIteratorBaseEENKUlvE_clEvENKUlvE0_clEvEUlffE_EEEEvS5_RKT_EUliE_EEviT1_ --------------------------
	.section	.nv.constant2._ZN2at6native18elementwise_kernelILi128ELi4EZNS0_15gpu_kernel_implINS0_13BUnaryFunctorIfffZZZNS0_20copysign_kernel_cudaERNS_18TensorIteratorBaseEENKUlvE_clEvENKUlvE0_clEvEUlffE_EEEEvS5_RKT_EUliE_EEviT1_,"a",@progbits
	.sectionflags	@""
	.align	4
.nv.constant2._ZN2at6native18elementwise_kernelILi128ELi4EZNS0_15gpu_kernel_implINS0_13BUnaryFunctorIfffZZZNS0_20copysign_kernel_cudaERNS_18TensorIteratorBaseEENKUlvE_clEvENKUlvE0_clEvEUlffE_EEEEvS5_RKT_EUliE_EEviT1_:
        /*0000*/ 	.byte	0x00, 0x00, 0x00, 0xf0, 0xff, 0xff, 0x0f, 0x38


//--------------------- .nv.constant0._ZN2at6native18elementwise_kernelILi128ELi4EZNS0_15gpu_kernel_implINS0_13BUnaryFunctorIfffZZZNS0_20copysign_kernel_cudaERNS_18TensorIteratorBaseEENKUlvE_clEvENKUlvE0_clEvEUlffE_EEEEvS5_RKT_EUliE_EEviT1_ --------------------------
	.section	.nv.constant0._ZN2at6native18elementwise_kernelILi128ELi4EZNS0_15gpu_kernel_implINS0_13BUnaryFunctorIfffZZZNS0_20copysign_kernel_cudaERNS_18TensorIteratorBaseEENKUlvE_clEvENKUlvE0_clEvEUlffE_EEEEvS5_RKT_EUliE_EEviT1_,"a",@progbits
	.sectionflags	@""
	.align	4
.nv.constant0._ZN2at6native18elementwise_kernelILi128ELi4EZNS0_15gpu_kernel_implINS0_13BUnaryFunctorIfffZZZNS0_20copysign_kernel_cudaERNS_18TensorIteratorBaseEENKUlvE_clEvENKUlvE0_clEvEUlffE_EEEEvS5_RKT_EUliE_EEviT1_:
	.zero		904


//--------------------- .nv.constant2._ZN2at6native27unrolled_elementwise_kernelINS0_13BUnaryFunctorIfffZZZNS0_20copysign_kernel_cudaERNS_18TensorIteratorBaseEENKUlvE_clEvENKUlvE0_clEvEUlffE_EESt5arrayIPcLm2EELi4E23TrivialOffsetCalculatorILi1EjESD_NS0_6memory12LoadWithCastILi1EEENSE_13StoreWithCastILi1EEEEEviT_T0_T2_T3_T4_T5_ --------------------------
	.section	.nv.constant2._ZN2at6native27unrolled_elementwise_kernelINS0_13BUnaryFunctorIfffZZZNS0_20copysign_kernel_cudaERNS_18TensorIteratorBaseEENKUlvE_clEvENKUlvE0_clEvEUlffE_EESt5arrayIPcLm2EELi4E23TrivialOffsetCalculatorILi1EjESD_NS0_6memory12LoadWithCastILi1EEENSE_13StoreWithCastILi1EEEEEviT_T0_T2_T3_T4_T5_,"a",@progbits
	.sectionflags	@""
	.align	4
.nv.constant2._ZN2at6native27unrolled_elementwise_kernelINS0_13BUnaryFunctorIfffZZZNS0_20copysign_kernel_cudaERNS_18TensorIteratorBaseEENKUlvE_clEvENKUlvE0_clEvEUlffE_EESt5arrayIPcLm2EELi4E23TrivialOffsetCalculatorILi1EjESD_NS0_6memory12LoadWithCastILi1EEENSE_13StoreWithCastILi1EEEEEviT_T0_T2_T3_T4_T5_:
        /*0000*/ 	.byte	0x00, 0x00, 0x00, 0xf0, 0xff, 0xff, 0x0f, 0x38


//--------------------- .nv.constant0._ZN2at6native27unrolled_elementwise_kernelINS0_13BUnaryFunctorIfffZZZNS0_20copysign_kernel_cudaERNS_18TensorIteratorBaseEENKUlvE_clEvENKUlvE0_clEvEUlffE_EESt5arrayIPcLm2EELi4E23TrivialOffsetCalculatorILi1EjESD_NS0_6memory12LoadWithCastILi1EEENSE_13StoreWithCastILi1EEEEEviT_T0_T2_T3_T4_T5_ --------------------------
	.section	.nv.constant0._ZN2at6native27unrolled_elementwise_kernelINS0_13BUnaryFunctorIfffZZZNS0_20copysign_kernel_cudaERNS_18TensorIteratorBaseEENKUlvE_clEvENKUlvE0_clEvEUlffE_EESt5arrayIPcLm2EELi4E23TrivialOffsetCalculatorILi1EjESD_NS0_6memory12LoadWithCastILi1EEENSE_13StoreWithCastILi1EEEEEviT_T0_T2_T3_T4_T5_,"a",@progbits
	.sectionflags	@""
	.align	4
.nv.constant0._ZN2at6native27unrolled_elementwise_kernelINS0_13BUnaryFunctorIfffZZZNS0_20copysign_kernel_cudaERNS_18TensorIteratorBaseEENKUlvE_clEvENKUlvE0_clEvEUlffE_EESt5arrayIPcLm2EELi4E23TrivialOffsetCalculatorILi1EjESD_NS0_6memory12LoadWithCastILi1EEENSE_13StoreWithCastILi1EEEEEviT_T0_T2_T3_T4_T5_:
	.zero		404


//--------------------- .nv.constant0._ZN2at6native18elementwise_kernelILi128ELi2EZNS0_22gpu_kernel_impl_nocastINS0_13BUnaryFunctorIfffZZZNS0_20copysign_kernel_cudaERNS_18TensorIteratorBaseEENKUlvE_clEvENKUlvE0_clEvEUlffE_EEEEvS5_RKT_EUliE_EEviT1_ --------------------------
	.section	.nv.constant0._ZN2at6native18elementwise_kernelILi128ELi2EZNS0_22gpu_kernel_impl_nocastINS0_13BUnaryFunctorIfffZZZNS0_20copysign_kernel_cudaERNS_18TensorIteratorBaseEENKUlvE_clEvENKUlvE0_clEvEUlffE_EEEEvS5_RKT_EUliE_EEviT1_,"a",@progbits
	.sectionflags	@""
	.align	4
.nv.constant0._ZN2at6native18elementwise_kernelILi128ELi2EZNS0_22gpu_kernel_impl_nocastINS0_13BUnaryFunctorIfffZZZNS0_20copysign_kernel_cudaERNS_18TensorIteratorBaseEENKUlvE_clEvENKUlvE0_clEvEUlffE_EEEEvS5_RKT_EUliE_EEviT1_:
	.zero		896


//--------------------- .nv.constant0._ZN2at6native27unrolled_elementwise_kernelINS0_13BUnaryFunctorIfffZZZNS0_20copysign_kernel_cudaERNS_18TensorIteratorBaseEENKUlvE_clEvENKUlvE0_clEvEUlffE_EESt5arrayIPcLm2EELi4E23TrivialOffsetCalculatorILi1EjESD_NS0_6memory15LoadWithoutCastENSE_16StoreWithoutCastEEEviT_T0_T2_T3_T4_T5_ --------------------------
	.section	.nv.constant0._ZN2at6native27unrolled_elementwise_kernelINS0_13BUnaryFunctorIfffZZZNS0_20copysign_kernel_cudaERNS_18TensorIteratorBaseEENKUlvE_clEvENKUlvE0_clEvEUlffE_EESt5arrayIPcLm2EELi4E23TrivialOffsetCalculatorILi1EjESD_NS0_6memory15LoadWithoutCastENSE_16StoreWithoutCastEEEviT_T0_T2_T3_T4_T5_,"a",@progbits
	.sectionflags	@""
	.align	4
.nv.constant0._ZN2at6native27unrolled_elementwise_kernelINS0_13BUnaryFunctorIfffZZZNS0_20copysign_kernel_cudaERNS_18TensorIteratorBaseEENKUlvE_clEvENKUlvE0_clEvEUlffE_EESt5arrayIPcLm2EELi4E23TrivialOffsetCalculatorILi1EjESD_NS0_6memory15LoadWithoutCastENSE_16StoreWithoutCastEEEviT_T0_T2_T3_T4_T5_:
	.zero		388


//--------------------- .nv.constant0._ZN2at6native29vectorized_elementwise_kernelILi2ENS0_13BUnaryFunctorIfffZZZNS0_20copysign_kernel_cudaERNS_18TensorIteratorBaseEENKUlvE_clEvENKUlvE0_clEvEUlffE_EESt5arrayIPcLm2EEEEviT0_T1_ --------------------------
	.section	.nv.constant0._ZN2at6native29vectorized_elementwise_kernelILi2ENS0_13BUnaryFunctorIfffZZZNS0_20copysign_kernel_cudaERNS_18TensorIteratorBaseEENKUlvE_clEvENKUlvE0_clEvEUlffE_EESt5arrayIPcLm2EEEEviT0_T1_,"a",@progbits
	.sectionflags	@""
	.align	4
.nv.constant0._ZN2at6native29vectorized_elementwise_kernelILi2ENS0_13BUnaryFunctorIfffZZZNS0_20copysign_kernel_cudaERNS_18TensorIteratorBaseEENKUlvE_clEvENKUlvE0_clEvEUlffE_EESt5arrayIPcLm2EEEEviT0_T1_:
	.zero		384


//--------------------- .nv.constant0._ZN2at6native29vectorized_elementwise_kernelILi4ENS0_13BUnaryFunctorIfffZZZNS0_20copysign_kernel_cudaERNS_18TensorIteratorBaseEENKUlvE_clEvENKUlvE0_clEvEUlffE_EESt5arrayIPcLm2EEEEviT0_T1_ --------------------------
	.section	.nv.constant0._ZN2at6native29vectorized_elementwise_kernelILi4ENS0_13BUnaryFunctorIfffZZZNS0_20copysign_kernel_cudaERNS_18TensorIteratorBaseEENKUlvE_clEvENKUlvE0_clEvEUlffE_EESt5arrayIPcLm2EEEEviT0_T1_,"a",@progbits
	.sectionflags	@""
	.align	4
.nv.constant0._ZN2at6native29vectorized_elementwise_kernelILi4ENS0_13BUnaryFunctorIfffZZZNS0_20copysign_kernel_cudaERNS_18TensorIteratorBaseEENKUlvE_clEvENKUlvE0_clEvEUlffE_EESt5arrayIPcLm2EEEEviT0_T1_:
	.zero		384


//--------------------- .nv.constant0._ZN2at6native29vectorized_elementwise_kernelILi8ENS0_13BUnaryFunctorIfffZZZNS0_20copysign_kernel_cudaERNS_18TensorIteratorBaseEENKUlvE_clEvENKUlvE0_clEvEUlffE_EESt5arrayIPcLm2EEEEviT0_T1_ --------------------------
	.section	.nv.constant0._ZN2at6native29vectorized_elementwise_kernelILi8ENS0_13BUnaryFunctorIfffZZZNS0_20copysign_kernel_cudaERNS_18TensorIteratorBaseEENKUlvE_clEvENKUlvE0_clEvEUlffE_EESt5arrayIPcLm2EEEEviT0_T1_,"a",@progbits
	.sectionflags	@""
	.align	4
.nv.constant0._ZN2at6native29vectorized_elementwise_kernelILi8ENS0_13BUnaryFunctorIfffZZZNS0_20copysign_kernel_cudaERNS_18TensorIteratorBaseEENKUlvE_clEvENKUlvE0_clEvEUlffE_EESt5arrayIPcLm2EEEEviT0_T1_:
	.zero		384


//--------------------- .nv.constant2._ZN2at6native18elementwise_kernelILi128ELi4EZNS0_15gpu_kernel_implINS0_13AUnaryFunctorIfffZZZNS0_20copysign_kernel_cudaERNS_18TensorIteratorBaseEENKUlvE_clEvENKUlvE0_clEvEUlffE_EEEEvS5_RKT_EUliE_EEviT1_ --------------------------
	.section	.nv.constant2._ZN2at6native18elementwise_kernelILi128ELi4EZNS0_15gpu_kernel_implINS0_13AUnaryFunctorIfffZZZNS0_20copysign_kernel_cudaERNS_18TensorIteratorBaseEENKUlvE_clEvENKUlvE0_clEvEUlffE_EEEEvS5_RKT_EUliE_EEviT1_,"a",@progbits
	.sectionflags	@""
	.align	4
.nv.constant2._ZN2at6native18elementwise_kernelILi128ELi4EZNS0_15gpu_kernel_implINS0_13AUnaryFunctorIfffZZZNS0_20copysign_kernel_cudaERNS_18TensorIteratorBaseEENKUlvE_clEvENKUlvE0_clEvEUlffE_EEEEvS5_RKT_EUliE_EEviT1_:
        /*0000*/ 	.byte	0x00, 0x00, 0x00, 0xf0, 0xff, 0xff, 0x0f, 0x38


//--------------------- .nv.constant0._ZN2at6native18elementwise_kernelILi128ELi4EZNS0_15gpu_kernel_implINS0_13AUnaryFunctorIfffZZZNS0_20copysign_kernel_cudaERNS_18TensorIteratorBaseEENKUlvE_clEvENKUlvE0_clEvEUlffE_EEEEvS5_RKT_EUliE_EEviT1_ --------------------------
	.section	.nv.constant0._ZN2at6native18elementwise_kernelILi128ELi4EZNS0_15gpu_kernel_implINS0_13AUnaryFunctorIfffZZZNS0_20copysign_kernel_cudaERNS_18TensorIteratorBaseEENKUlvE_clEvENKUlvE0_clEvEUlffE_EEEEvS5_RKT_EUliE_EEviT1_,"a",@progbits
	.sectionflags	@""
	.align	4
.nv.constant0._ZN2at6native18elementwise_kernelILi128ELi4EZNS0_15gpu_kernel_implINS0_13AUnaryFunctorIfffZZZNS0_20copysign_kernel_cudaERNS_18TensorIteratorBaseEENKUlvE_clEvENKUlvE0_clEvEUlffE_EEEEvS5_RKT_EUliE_EEviT1_:
	.zero		904


//--------------------- .nv.constant2._ZN2at6native27unrolled_elementwise_kernelINS0_13AUnaryFunctorIfffZZZNS0_20copysign_kernel_cudaERNS_18TensorIteratorBaseEENKUlvE_clEvENKUlvE0_clEvEUlffE_EESt5arrayIPcLm2EELi4E23TrivialOffsetCalculatorILi1EjESD_NS0_6memory12LoadWithCastILi1EEENSE_13StoreWithCastILi1EEEEEviT_T0_T2_T3_T4_T5_ --------------------------
	.section	.nv.constant2._ZN2at6native27unrolled_elementwise_kernelINS0_13AUnaryFunctorIfffZZZNS0_20copysign_kernel_cudaERNS_18TensorIteratorBaseEENKUlvE_clEvENKUlvE0_clEvEUlffE_EESt5arrayIPcLm2EELi4E23TrivialOffsetCalculatorILi1EjESD_NS0_6memory12LoadWithCastILi1EEENSE_13StoreWithCastILi1EEEEEviT_T0_T2_T3_T4_T5_,"a",@progbits
	.sectionflags	@""
	.align	4
.nv.constant2._ZN2at6native27unrolled_elementwise_kernelINS0_13AUnaryFunctorIfffZZZNS0_20copysign_kernel_cudaERNS_18TensorIteratorBaseEENKUlvE_clEvENKUlvE0_clEvEUlffE_EESt5arrayIPcLm2EELi4E23TrivialOffsetCalculatorILi1EjESD_NS0_6memory12LoadWithCastILi1EEENSE_13StoreWithCastILi1EEEEEviT_T0_T2_T3_T4_T5_:
        /*0000*/ 	.byte	0x00, 0x00, 0x00, 0xf0, 0xff, 0xff, 0x0f, 0x38


//--------------------- .nv.constant0._ZN2at6native27unrolled_elementwise_kernelINS0_13AUnaryFunctorIfffZZZNS0_20copysign_kernel_cudaERNS_18TensorIteratorBaseEENKUlvE_clEvENKUlvE0_clEvEUlffE_EESt5arrayIPcLm2EELi4E23TrivialOffsetCalculatorILi1EjESD_NS0_6memory12LoadWithCastILi1EEENSE_13StoreWithCastILi1EEEEEviT_T0_T2_T3_T4_T5_ --------------------------
	.section	.nv.constant0._ZN2at6native27unrolled_elementwise_kernelINS0_13AUnaryFunctorIfffZZZNS0_20copysign_kernel_cudaERNS_18TensorIteratorBaseEENKUlvE_clEvENKUlvE0_clEvEUlffE_EESt5arrayIPcLm2EELi4E23TrivialOffsetCalculatorILi1EjESD_NS0_6memory12LoadWithCastILi1EEENSE_13StoreWithCastILi1EEEEEviT_T0_T2_T3_T4_T5_,"a",@progbits
	.sectionflags	@""
	.align	4
.nv.constant0._ZN2at6native27unrolled_elementwise_kernelINS0_13AUnaryFunctorIfffZZZNS0_20copysign_kernel_cudaERNS_18TensorIteratorBaseEENKUlvE_clEvENKUlvE0_clEvEUlffE_EESt5arrayIPcLm2EELi4E23TrivialOffsetCalculatorILi1EjESD_NS0_6memory12LoadWithCastILi1EEENSE_13StoreWithCastILi1EEEEEviT_T0_T2_T3_T4_T5_:
	.zero		404


//--------------------- .nv.constant0._ZN2at6native18elementwise_kernelILi128ELi2EZNS0_22gpu_kernel_impl_nocastINS0_13AUnaryFunctorIfffZZZNS0_20copysign_kernel_cudaERNS_18TensorIteratorBaseEENKUlvE_clEvENKUlvE0_clEvEUlffE_EEEEvS5_RKT_EUliE_EEviT1_ --------------------------
	.section	.nv.constant0._ZN2at6native18elementwise_kernelILi128ELi2EZNS0_22gpu_kernel_impl_nocastINS0_13AUnaryFunctorIfffZZZNS0_20copysign_kernel_cudaERNS_18TensorIteratorBaseEENKUlvE_clEvENKUlvE0_clEvEUlffE_EEEEvS5_RKT_EUliE_EEviT1_,"a",@progbits
	.sectionflags	@""
	.align	4
.nv.constant0._ZN2at6native18elementwise_kernelILi128ELi2EZNS0_22gpu_kernel_impl_nocastINS0_13AUnaryFunctorIfffZZZNS0_20copysign_kernel_cudaERNS_18TensorIteratorBaseEENKUlvE_clEvENKUlvE0_clEvEUlffE_EEEEvS5_RKT_EUliE_EEviT1_:
	.zero		896


//--------------------- .nv.constant0._ZN2at6native27unrolled_elementwise_kernelINS0_13AUnaryFunctorIfffZZZNS0_20copysign_kernel_cudaERNS_18TensorIteratorBaseEENKUlvE_clEvENKUlvE0_clEvEUlffE_EESt5arrayIPcLm2EELi4E23TrivialOffsetCalculatorILi1EjESD_NS0_6memory15LoadWithoutCastENSE_16StoreWithoutCastEEEviT_T0_T2_T3_T4_T5_ --------------------------
	.section	.nv.constant0._ZN2at6native27unrolled_elementwise_kernelINS0_13AUnaryFunctorIfffZZZNS0_20copysign_kernel_cudaERNS_18TensorIteratorBaseEENKUlvE_clEvENKUlvE0_clEvEUlffE_EESt5arrayIPcLm2EELi4E23TrivialOffsetCalculatorILi1EjESD_NS0_6memory15LoadWithoutCastENSE_16StoreWithoutCastEEEviT_T0_T2_T3_T4_T5_,"a",@progbits
	.sectionflags	@""
	.align	4
.nv.constant0._ZN2at6native27unrolled_elementwise_kernelINS0_13AUnaryFunctorIfffZZZNS0_20copysign_kernel_cudaERNS_18TensorIteratorBaseEENKUlvE_clEvENKUlvE0_clEvEUlffE_EESt5arrayIPcLm2EELi4E23TrivialOffsetCalculatorILi1EjESD_NS0_6memory15LoadWithoutCastENSE_16StoreWithoutCastEEEviT_T0_T2_T3_T4_T5_:
	.zero		388


//--------------------- .nv.constant0._ZN2at6native29vectorized_elementwise_kernelILi2ENS0_13AUnaryFunctorIfffZZZNS0_20copysign_kernel_cudaERNS_18TensorIteratorBaseEENKUlvE_clEvENKUlvE0_clEvEUlffE_EESt5arrayIPcLm2EEEEviT0_T1_ --------------------------
	.section	.nv.constant0._ZN2at6native29vectorized_elementwise_kernelILi2ENS0_13AUnaryFunctorIfffZZZNS0_20copysign_kernel_cudaERNS_18TensorIteratorBaseEENKUlvE_clEvENKUlvE0_clEvEUlffE_EESt5arrayIPcLm2EEEEviT0_T1_,"a",@progbits
	.sectionflags	@""
	.align	4
.nv.constant0._ZN2at6native29vectorized_elementwise_kernelILi2ENS0_13AUnaryFunctorIfffZZZNS0_20copysign_kernel_cudaERNS_18TensorIteratorBaseEENKUlvE_clEvENKUlvE0_clEvEUlffE_EESt5arrayIPcLm2EEEEviT0_T1_:
	.zero		384


//--------------------- .nv.constant0._ZN2at6native29vectorized_elementwise_kernelILi4ENS0_13AUnaryFunctorIfffZZZNS0_20copysign_kernel_cudaERNS_18TensorIteratorBaseEENKUlvE_clEvENKUlvE0_clEvEUlffE_EESt5arrayIPcLm2EEEEviT0_T1_ --------------------------
	.section	.nv.constant0._ZN2at6native29vectorized_elementwise_kernelILi4ENS0_13AUnaryFunctorIfffZZZNS0_20copysign_kernel_cudaERNS_18TensorIteratorBaseEENKUlvE_clEvENKUlvE0_clEvEUlffE_EESt5arrayIPcLm2EEEEviT0_T1_,"a",@progbits
	.sectionflags	@""
	.align	4
.nv.constant0._ZN2at6native29vectorized_elementwise_kernelILi4ENS0_13AUnaryFunctorIfffZZZNS0_20copysign_kernel_cudaERNS_18TensorIteratorBaseEENKUlvE_clEvENKUlvE0_clEvEUlffE_EESt5arrayIPcLm2EEEEviT0_T1_:
	.zero		384


//--------------------- .nv.constant0._ZN2at6native29vectorized_elementwise_kernelILi8ENS0_13AUnaryFunctorIfffZZZNS0_20copysign_kernel_cudaERNS_18TensorIteratorBaseEENKUlvE_clEvENKUlvE0_clEvEUlffE_EESt5arrayIPcLm2EEEEviT0_T1_ --------------------------
	.section	.nv.constant0._ZN2at6native29vectorized_elementwise_kernelILi8ENS0_13AUnaryFunctorIfffZZZNS0_20copysign_kernel_cudaERNS_18TensorIteratorBaseEENKUlvE_clEvENKUlvE0_clEvEUlffE_EESt5arrayIPcLm2EEEEviT0_T1_,"a",@progbits
	.sectionflags	@""
	.align	4
.nv.constant0._ZN2at6native29vectorized_elementwise_kernelILi8ENS0_13AUnaryFunctorIfffZZZNS0_20copysign_kernel_cudaERNS_18TensorIteratorBaseEENKUlvE_clEvENKUlvE0_clEvEUlffE_EESt5arrayIPcLm2EEEEviT0_T1_:
	.zero		384


//--------------------- .nv.constant2._ZN2at6native18elementwise_kernelILi128ELi4EZNS0_15gpu_kernel_implINS0_13BinaryFunctorIdddZZZNS0_20copysign_kernel_cudaERNS_18TensorIteratorBaseEENKUlvE_clEvENKUlvE_clEvEUlddE_EEEEvS5_RKT_EUliE_EEviT1_ --------------------------
	.section	.nv.constant2._ZN2at6native18elementwise_kernelILi128ELi4EZNS0_15gpu_kernel_implINS0_13BinaryFunctorIdddZZZNS0_20copysign_kernel_cudaERNS_18TensorIteratorBaseEENKUlvE_clEvENKUlvE_clEvEUlddE_EEEEvS5_RKT_EUliE_EEviT1_,"a",@progbits
	.sectionflags	@""
	.align	4
.nv.constant2._ZN2at6native18elementwise_kernelILi128ELi4EZNS0_15gpu_kernel_implINS0_13BinaryFunctorIdddZZZNS0_20copysign_kernel_cudaERNS_18TensorIteratorBaseEENKUlvE_clEvENKUlvE_clEvEUlddE_EEEEvS5_RKT_EUliE_EEviT1_:
        /*0000*/ 	.byte	0x00, 0x00, 0x00, 0xf0, 0xff, 0xff, 0x0f, 0x38


//--------------------- .nv.constant0._ZN2at6native18elementwise_kernelILi128ELi4EZNS0_15gpu_kernel_implINS0_13BinaryFunctorIdddZZZNS0_20copysign_kernel_cudaERNS_18TensorIteratorBaseEENKUlvE_clEvENKUlvE_clEvEUlddE_EEEEvS5_RKT_EUliE_EEviT1_ --------------------------
	.section	.nv.constant0._ZN2at6native18elementwise_kernelILi128ELi4EZNS0_15gpu_kernel_implINS0_13BinaryFunctorIdddZZZNS0_20copysign_kernel_cudaERNS_18TensorIteratorBaseEENKUlvE_clEvENKUlvE_clEvEUlddE_EEEEvS5_RKT_EUliE_EEviT1_,"a",@progbits
	.sectionflags	@""
	.align	4
.nv.constant0._ZN2at6native18elementwise_kernelILi128ELi4EZNS0_15gpu_kernel_implINS0_13BinaryFunctorIdddZZZNS0_20copysign_kernel_cudaERNS_18TensorIteratorBaseEENKUlvE_clEvENKUlvE_clEvEUlddE_EEEEvS5_RKT_EUliE_EEviT1_:
	.zero		1008


//--------------------- .nv.constant2._ZN2at6native27unrolled_elementwise_kernelINS0_13BinaryFunctorIdddZZZNS0_20copysign_kernel_cudaERNS_18TensorIteratorBaseEENKUlvE_clEvENKUlvE_clEvEUlddE_EESt5arrayIPcLm3EELi4E23TrivialOffsetCalculatorILi2EjESC_ILi1EjENS0_6memory12LoadWithCastILi2EEENSF_13StoreWithCastILi1EEEEEviT_T0_T2_T3_T4_T5_ --------------------------
	.section	.nv.constant2._ZN2at6native27unrolled_elementwise_kernelINS0_13BinaryFunctorIdddZZZNS0_20copysign_kernel_cudaERNS_18TensorIteratorBaseEENKUlvE_clEvENKUlvE_clEvEUlddE_EESt5arrayIPcLm3EELi4E23TrivialOffsetCalculatorILi2EjESC_ILi1EjENS0_6memory12LoadWithCastILi2EEENSF_13StoreWithCastILi1EEEEEviT_T0_T2_T3_T4_T5_,"a",@progbits
	.sectionflags	@""
	.align	4
.nv.constant2._ZN2at6native27unrolled_elementwise_kernelINS0_13BinaryFunctorIdddZZZNS0_20copysign_kernel_cudaERNS_18TensorIteratorBaseEENKUlvE_clEvENKUlvE_clEvEUlddE_EESt5arrayIPcLm3EELi4E23TrivialOffsetCalculatorILi2EjESC_ILi1EjENS0_6memory12LoadWithCastILi2EEENSF_13StoreWithCastILi1EEEEEviT_T0_T2_T3_T4_T5_:
        /*0000*/ 	.byte	0x00, 0x00, 0x00, 0xf0, 0xff, 0xff, 0x0f, 0x38


//--------------------- .nv.constant0._ZN2at6native27unrolled_elementwise_kernelINS0_13BinaryFunctorIdddZZZNS0_20copysign_kernel_cudaERNS_18TensorIteratorBaseEENKUlvE_clEvENKUlvE_clEvEUlddE_EESt5arrayIPcLm3EELi4E23TrivialOffsetCalculatorILi2EjESC_ILi1EjENS0_6memory12LoadWithCastILi2EEENSF_13StoreWithCastILi1EEEEEviT_T0_T2_T3_T4_T5_ --------------------------
	.section	.nv.constant0._ZN2at6native27unrolled_elementwise_kernelINS0_13BinaryFunctorIdddZZZNS0_20copysign_kernel_cudaERNS_18TensorIteratorBaseEENKUlvE_clEvENKUlvE_clEvEUlddE_EESt5arrayIPcLm3EELi4E23TrivialOffsetCalculatorILi2EjESC_ILi1EjENS0_6memory12LoadWithCastILi2EEENSF_13StoreWithCastILi1EEEEEviT_T0_T2_T3_T4_T5_,"a",@progbits
	.sectionflags	@""
	.align	4
.nv.constant0._ZN2at6native27unrolled_elementwise_kernelINS0_13BinaryFunctorIdddZZZNS0_20copysign_kernel_cudaERNS_18TensorIteratorBaseEENKUlvE_clEvENKUlvE_clEvEUlddE_EESt5arrayIPcLm3EELi4E23TrivialOffsetCalculatorILi2EjESC_ILi1EjENS0_6memory12LoadWithCastILi2EEENSF_13StoreWithCastILi1EEEEEviT_T0_T2_T3_T4_T5_:
	.zero		408


//--------------------- .nv.constant0._ZN2at6native18elementwise_kernelILi128ELi2EZNS0_22gpu_kernel_impl_nocastINS0_13BinaryFunctorIdddZZZNS0_20copysign_kernel_cudaERNS_18TensorIteratorBaseEENKUlvE_clEvENKUlvE_clEvEUlddE_EEEEvS5_RKT_EUliE_EEviT1_ --------------------------
	.section	.nv.constant0._ZN2at6native18elementwise_kernelILi128ELi2EZNS0_22gpu_kernel_impl_nocastINS0_13BinaryFunctorIdddZZZNS0_20copysign_kernel_cudaERNS_18TensorIteratorBaseEENKUlvE_clEvENKUlvE_clEvEUlddE_EEEEvS5_RKT_EUliE_EEviT1_,"a",@progbits
	.sectionflags	@""
	.align	4
.nv.constant0._ZN2at6native18elementwise_kernelILi128ELi2EZNS0_22gpu_kernel_impl_nocastINS0_13BinaryFunctorIdddZZZNS0_20copysign_kernel_cudaERNS_18TensorIteratorBaseEENKUlvE_clEvENKUlvE_clEvEUlddE_EEEEvS5_RKT_EUliE_EEviT1_:
	.zero		1008


//--------------------- .nv.constant0._ZN2at6native27unrolled_elementwise_kernelINS0_13BinaryFunctorIdddZZZNS0_20copysign_kernel_cudaERNS_18TensorIteratorBaseEENKUlvE_clEvENKUlvE_clEvEUlddE_EESt5arrayIPcLm3EELi4E23TrivialOffsetCalculatorILi2EjESC_ILi1EjENS0_6memory15LoadWithoutCastENSF_16StoreWithoutCastEEEviT_T0_T2_T3_T4_T5_ --------------------------
	.section	.nv.constant0._ZN2at6native27unrolled_elementwise_kernelINS0_13BinaryFunctorIdddZZZNS0_20copysign_kernel_cudaERNS_18TensorIteratorBaseEENKUlvE_clEvENKUlvE_clEvEUlddE_EESt5arrayIPcLm3EELi4E23TrivialOffsetCalculatorILi2EjESC_ILi1EjENS0_6memory15LoadWithoutCastENSF_16StoreWithoutCastEEEviT_T0_T2_T3_T4_T5_,"a",@progbits
	.sectionflags	@""
	.align	4
.nv.constant0._ZN2at6native27unrolled_elementwise_kernelINS0_13BinaryFunctorIdddZZZNS0_20copysign_kernel_cudaERNS_18TensorIteratorBaseEENKUlvE_clEvENKUlvE_clEvEUlddE_EESt5arrayIPcLm3EELi4E23TrivialOffsetCalculatorILi2EjESC_ILi1EjENS0_6memory15LoadWithoutCastENSF_16StoreWithoutCastEEEviT_T0_T2_T3_T4_T5_:
	.zero		388


//--------------------- .nv.constant0._ZN2at6native29vectorized_elementwise_kernelILi2ENS0_13BinaryFunctorIdddZZZNS0_20copysign_kernel_cudaERNS_18TensorIteratorBaseEENKUlvE_clEvENKUlvE_clEvEUlddE_EESt5arrayIPcLm3EEEEviT0_T1_ --------------------------
	.section	.nv.constant0._ZN2at6native29vectorized_elementwise_kernelILi2ENS0_13BinaryFunctorIdddZZZNS0_20copysign_kernel_cudaERNS_18TensorIteratorBaseEENKUlvE_clEvENKUlvE_clEvEUlddE_EESt5arrayIPcLm3EEEEviT0_T1_,"a",@progbits
	.sectionflags	@""
	.align	4
.nv.constant0._ZN2at6native29vectorized_elementwise_kernelILi2ENS0_13BinaryFunctorIdddZZZNS0_20copysign_kernel_cudaERNS_18TensorIteratorBaseEENKUlvE_clEvENKUlvE_clEvEUlddE_EESt5arrayIPcLm3EEEEviT0_T1_:
	.zero		384


//--------------------- .nv.constant0._ZN2at6native29vectorized_elementwise_kernelILi4ENS0_13BinaryFunctorIdddZZZNS0_20copysign_kernel_cudaERNS_18TensorIteratorBaseEENKUlvE_clEvENKUlvE_clEvEUlddE_EESt5arrayIPcLm3EEEEviT0_T1_ --------------------------
	.section	.nv.constant0._ZN2at6native29vectorized_elementwise_kernelILi4ENS0_13BinaryFunctorIdddZZZNS0_20copysign_kernel_cudaERNS_18TensorIteratorBaseEENKUlvE_clEvENKUlvE_clEvEUlddE_EESt5arrayIPcLm3EEEEviT0_T1_,"a",@progbits
	.sectionflags	@""
	.align	4
.nv.constant0._ZN2at6native29vectorized_elementwise_kernelILi4ENS0_13BinaryFunctorIdddZZZNS0_20copysign_kernel_cudaERNS_18TensorIteratorBaseEENKUlvE_clEvENKUlvE_clEvEUlddE_EESt5arrayIPcLm3EEEEviT0_T1_:
	.zero		384


//--------------------- .nv.constant0._ZN2at6native29vectorized_elementwise_kernelILi8ENS0_13BinaryFunctorIdddZZZNS0_20copysign_kernel_cudaERNS_18TensorIteratorBaseEENKUlvE_clEvENKUlvE_clEvEUlddE_EESt5arrayIPcLm3EEEEviT0_T1_ --------------------------
	.section	.nv.constant0._ZN2at6native29vectorized_elementwise_kernelILi8ENS0_13BinaryFunctorIdddZZZNS0_20copysign_kernel_cudaERNS_18TensorIteratorBaseEENKUlvE_clEvENKUlvE_clEvEUlddE_EESt5arrayIPcLm3EEEEviT0_T1_,"a",@progbits
	.sectionflags	@""
	.align	4
.nv.constant0._ZN2at6native29vectorized_elementwise_kernelILi8ENS0_13BinaryFunctorIdddZZZNS0_20copysign_kernel_cudaERNS_18TensorIteratorBaseEENKUlvE_clEvENKUlvE_clEvEUlddE_EESt5arrayIPcLm3EEEEviT0_T1_:
	.zero		384


//--------------------- .nv.constant2._ZN2at6native18elementwise_kernelILi128ELi4EZNS0_15gpu_kernel_implINS0_13BUnaryFunctorIdddZZZNS0_20copysign_kernel_cudaERNS_18TensorIteratorBaseEENKUlvE_clEvENKUlvE_clEvEUlddE_EEEEvS5_RKT_EUliE_EEviT1_ --------------------------
	.section	.nv.constant2._ZN2at6native18elementwise_kernelILi128ELi4EZNS0_15gpu_kernel_implINS0_13BUnaryFunctorIdddZZZNS0_20copysign_kernel_cudaERNS_18TensorIteratorBaseEENKUlvE_clEvENKUlvE_clEvEUlddE_EEEEvS5_RKT_EUliE_EEviT1_,"a",@progbits
	.sectionflags	@""
	.align	4
.nv.constant2._ZN2at6native18elementwise_kernelILi128ELi4EZNS0_15gpu_kernel_implINS0_13BUnaryFunctorIdddZZZNS0_20copysign_kernel_cudaERNS_18TensorIteratorBaseEENKUlvE_clEvENKUlvE_clEvEUlddE_EEEEvS5_RKT_EUliE_EEviT1_:
        /*0000*/ 	.byte	0x00, 0x00, 0x00, 0xf0, 0xff, 0xff, 0x0f, 0x38


//--------------------- .nv.constant0._ZN2at6native18elementwise_kernelILi128ELi4EZNS0_15gpu_kernel_implINS0_13BUnaryFunctorIdddZZZNS0_20copysign_kernel_cudaERNS_18TensorIteratorBaseEENKUlvE_clEvENKUlvE_clEvEUlddE_EEEEvS5_RKT_EUliE_EEviT1_ --------------------------
	.section	.nv.constant0._ZN2at6native18elementwise_kernelILi128ELi4EZNS0_15gpu_kernel_implINS0_13BUnaryFunctorIdddZZZNS0_20copysign_kernel_cudaERNS_18TensorIteratorBaseEENKUlvE_clEvENKUlvE_clEvEUlddE_EEEEvS5_RKT_EUliE_EEviT1_,"a",@progbits
	.sectionflags	@""
	.align	4
.nv.constant0._ZN2at6native18elementwise_kernelILi128ELi4EZNS0_15gpu_kernel_implINS0_13BUnaryFunctorIdddZZZNS0_20copysign_kernel_cudaERNS_18TensorIteratorBaseEENKUlvE_clEvENKUlvE_clEvEUlddE_EEEEvS5_RKT_EUliE_EEviT1_:
	.zero		912


//--------------------- .nv.constant2._ZN2at6native27unrolled_elementwise_kernelINS0_13BUnaryFunctorIdddZZZNS0_20copysign_kernel_cudaERNS_18TensorIteratorBaseEENKUlvE_clEvENKUlvE_clEvEUlddE_EESt5arrayIPcLm2EELi4E23TrivialOffsetCalculatorILi1EjESD_NS0_6memory12LoadWithCastILi1EEENSE_13StoreWithCastILi1EEEEEviT_T0_T2_T3_T4_T5_ --------------------------
	.section	.nv.constant2._ZN2at6native27unrolled_elementwise_kernelINS0_13BUnaryFunctorIdddZZZNS0_20copysign_kernel_cudaERNS_18TensorIteratorBaseEENKUlvE_clEvENKUlvE_clEvEUlddE_EESt5arrayIPcLm2EELi4E23TrivialOffsetCalculatorILi1EjESD_NS0_6memory12LoadWithCastILi1EEENSE_13StoreWithCastILi1EEEEEviT_T0_T2_T3_T4_T5_,"a",@progbits
	.sectionflags	@""
	.align	4
.nv.constant2._ZN2at6native27unrolled_elementwise_kernelINS0_13BUnaryFunctorIdddZZZNS0_20copysign_kernel_cudaERNS_18TensorIteratorBaseEENKUlvE_clEvENKUlvE_clEvEUlddE_EESt5arrayIPcLm2EELi4E23TrivialOffsetCalculatorILi1EjESD_NS0_6memory12LoadWithCastILi1EEENSE_13StoreWithCastILi1EEEEEviT_T0_T2_T3_T4_T5_:
        /*0000*/ 	.byte	0x00, 0x00, 0x00, 0xf0, 0xff, 0xff, 0x0f, 0x38


//--------------------- .nv.constant0._ZN2at6native27unrolled_elementwise_kernelINS0_13BUnaryFunctorIdddZZZNS0_20copysign_kernel_cudaERNS_18TensorIteratorBaseEENKUlvE_clEvENKUlvE_clEvEUlddE_EESt5arrayIPcLm2EELi4E23TrivialOffsetCalculatorILi1EjESD_NS0_6memory12LoadWithCastILi1EEENSE_13StoreWithCastILi1EEEEEviT_T0_T2_T3_T4_T5_ --------------------------
	.section	.nv.constant0._ZN2at6native27unrolled_elementwise_kernelINS0_13BUnaryFunctorIdddZZZNS0_20copysign_kernel_cudaERNS_18TensorIteratorBaseEENKUlvE_clEvENKUlvE_clEvEUlddE_EESt5arrayIPcLm2EELi4E23TrivialOffsetCalculatorILi1EjESD_NS0_6memory12LoadWithCastILi1EEENSE_13StoreWithCastILi1EEEEEviT_T0_T2_T3_T4_T5_,"a",@progbits
	.sectionflags	@""
	.align	4
.nv.constant0._ZN2at6native27unrolled_elementwise_kernelINS0_13BUnaryFunctorIdddZZZNS0_20copysign_kernel_cudaERNS_18TensorIteratorBaseEENKUlvE_clEvENKUlvE_clEvEUlddE_EESt5arrayIPcLm2EELi4E23TrivialOffsetCalculatorILi1EjESD_NS0_6memory12LoadWithCastILi1EEENSE_13StoreWithCastILi1EEEEEviT_T0_T2_T3_T4_T5_:
	.zero		412


//--------------------- .nv.constant0._ZN2at6native18elementwise_kernelILi128ELi2EZNS0_22gpu_kernel_impl_nocastINS0_13BUnaryFunctorIdddZZZNS0_20copysign_kernel_cudaERNS_18TensorIteratorBaseEENKUlvE_clEvENKUlvE_clEvEUlddE_EEEEvS5_RKT_EUliE_EEviT1_ --------------------------
	.section	.nv.constant0._ZN2at6native18elementwise_kernelILi128ELi2EZNS0_22gpu_kernel_impl_nocastINS0_13BUnaryFunctorIdddZZZNS0_20copysign_kernel_cudaERNS_18TensorIteratorBaseEENKUlvE_clEvENKUlvE_clEvEUlddE_EEEEvS5_RKT_EUliE_EEviT1_,"a",@progbits
	.sectionflags	@""
	.align	4
.nv.constant0._ZN2at6native18elementwise_kernelILi128ELi2EZNS0_22gpu_kernel_impl_nocastINS0_13BUnaryFunctorIdddZZZNS0_20copysign_kernel_cudaERNS_18TensorIteratorBaseEENKUlvE_clEvENKUlvE_clEvEUlddE_EEEEvS5_RKT_EUliE_EEviT1_:
	.zero		904


//--------------------- .nv.constant0._ZN2at6native27unrolled_elementwise_kernelINS0_13BUnaryFunctorIdddZZZNS0_20copysign_kernel_cudaERNS_18TensorIteratorBaseEENKUlvE_clEvENKUlvE_clEvEUlddE_EESt5arrayIPcLm2EELi4E23TrivialOffsetCalculatorILi1EjESD_NS0_6memory15LoadWithoutCastENSE_16StoreWithoutCastEEEviT_T0_T2_T3_T4_T5_ --------------------------
	.section	.nv.constant0._ZN2at6native27unrolled_elementwise_kernelINS0_13BUnaryFunctorIdddZZZNS0_20copysign_kernel_cudaERNS_18TensorIteratorBaseEENKUlvE_clEvENKUlvE_clEvEUlddE_EESt5arrayIPcLm2EELi4E23TrivialOffsetCalculatorILi1EjESD_NS0_6memory15LoadWithoutCastENSE_16StoreWithoutCastEEEviT_T0_T2_T3_T4_T5_,"a",@progbits
	.sectionflags	@""
	.align	4
.nv.constant0._ZN2at6native27unrolled_elementwise_kernelINS0_13BUnaryFunctorIdddZZZNS0_20copysign_kernel_cudaERNS_18TensorIteratorBaseEENKUlvE_clEvENKUlvE_clEvEUlddE_EESt5arrayIPcLm2EELi4E23TrivialOffsetCalculatorILi1EjESD_NS0_6memory15LoadWithoutCastENSE_16StoreWithoutCastEEEviT_T0_T2_T3_T4_T5_:
	.zero		396


//--------------------- .nv.constant0._ZN2at6native29vectorized_elementwise_kernelILi2ENS0_13BUnaryFunctorIdddZZZNS0_20copysign_kernel_cudaERNS_18TensorIteratorBaseEENKUlvE_clEvENKUlvE_clEvEUlddE_EESt5arrayIPcLm2EEEEviT0_T1_ --------------------------
	.section	.nv.constant0._ZN2at6native29vectorized_elementwise_kernelILi2ENS0_13BUnaryFunctorIdddZZZNS0_20copysign_kernel_cudaERNS_18TensorIteratorBaseEENKUlvE_clEvENKUlvE_clEvEUlddE_EESt5arrayIPcLm2EEEEviT0_T1_,"a",@progbits
	.sectionflags	@""
	.align	4
.nv.constant0._ZN2at6native29vectorized_elementwise_kernelILi2ENS0_13BUnaryFunctorIdddZZZNS0_20copysign_kernel_cudaERNS_18TensorIteratorBaseEENKUlvE_clEvENKUlvE_clEvEUlddE_EESt5arrayIPcLm2EEEEviT0_T1_:
	.zero		392


//--------------------- .nv.constant0._ZN2at6native29vectorized_elementwise_kernelILi4ENS0_13BUnaryFunctorIdddZZZNS0_20copysign_kernel_cudaERNS_18TensorIteratorBaseEENKUlvE_clEvENKUlvE_clEvEUlddE_EESt5arrayIPcLm2EEEEviT0_T1_ --------------------------
	.section	.nv.constant0._ZN2at6native29vectorized_elementwise_kernelILi4ENS0_13BUnaryFunctorIdddZZZNS0_20copysign_kernel_cudaERNS_18TensorIteratorBaseEENKUlvE_clEvENKUlvE_clEvEUlddE_EESt5arrayIPcLm2EEEEviT0_T1_,"a",@progbits
	.sectionflags	@""
	.align	4
.nv.constant0._ZN2at6native29vectorized_elementwise_kernelILi4ENS0_13BUnaryFunctorIdddZZZNS0_20copysign_kernel_cudaERNS_18TensorIteratorBaseEENKUlvE_clEvENKUlvE_clEvEUlddE_EESt5arrayIPcLm2EEEEviT0_T1_:
	.zero		392


//--------------------- .nv.constant0._ZN2at6native29vectorized_elementwise_kernelILi8ENS0_13BUnaryFunctorIdddZZZNS0_20copysign_kernel_cudaERNS_18TensorIteratorBaseEENKUlvE_clEvENKUlvE_clEvEUlddE_EESt5arrayIPcLm2EEEEviT0_T1_ --------------------------
	.section	.nv.constant0._ZN2at6native29vectorized_elementwise_kernelILi8ENS0_13BUnaryFunctorIdddZZZNS0_20copysign_kernel_cudaERNS_18TensorIteratorBaseEENKUlvE_clEvENKUlvE_clEvEUlddE_EESt5arrayIPcLm2EEEEviT0_T1_,"a",@progbits
	.sectionflags	@""
	.align	4
.nv.constant0._ZN2at6native29vectorized_elementwise_kernelILi8ENS0_13BUnaryFunctorIdddZZZNS0_20copysign_kernel_cudaERNS_18TensorIteratorBaseEENKUlvE_clEvENKUlvE_clEvEUlddE_EESt5arrayIPcLm2EEEEviT0_T1_:
	.zero		392


//--------------------- .nv.constant2._ZN2at6native18elementwise_kernelILi128ELi4EZNS0_15gpu_kernel_implINS0_13AUnaryFunctorIdddZZZNS0_20copysign_kernel_cudaERNS_18TensorIteratorBaseEENKUlvE_clEvENKUlvE_clEvEUlddE_EEEEvS5_RKT_EUliE_EEviT1_ --------------------------
	.section	.nv.constant2._ZN2at6native18elementwise_kernelILi128ELi4EZNS0_15gpu_kernel_implINS0_13AUnaryFunctorIdddZZZNS0_20copysign_kernel_cudaERNS_18TensorIteratorBaseEENKUlvE_clEvENKUlvE_clEvEUlddE_EEEEvS5_RKT_EUliE_EEviT1_,"a",@progbits
	.sectionflags	@""
	.align	4
.nv.constant2._ZN2at6native18elementwise_kernelILi128ELi4EZNS0_15gpu_kernel_implINS0_13AUnaryFunctorIdddZZZNS0_20copysign_kernel_cudaERNS_18TensorIteratorBaseEENKUlvE_clEvENKUlvE_clEvEUlddE_EEEEvS5_RKT_EUliE_EEviT1_:
        /*0000*/ 	.byte	0x00, 0x00, 0x00, 0xf0, 0xff, 0xff, 0x0f, 0x38


//--------------------- .nv.constant0._ZN2at6native18elementwise_kernelILi128ELi4EZNS0_15gpu_kernel_implINS0_13AUnaryFunctorIdddZZZNS0_20copysign_kernel_cudaERNS_18TensorIteratorBaseEENKUlvE_clEvENKUlvE_clEvEUlddE_EEEEvS5_RKT_EUliE_EEviT1_ --------------------------
	.section	.nv.constant0._ZN2at6native18elementwise_kernelILi128ELi4EZNS0_15gpu_kernel_implINS0_13AUnaryFunctorIdddZZZNS0_20copysign_kernel_cudaERNS_18TensorIteratorBaseEENKUlvE_clEvENKUlvE_clEvEUlddE_EEEEvS5_RKT_EUliE_EEviT1_,"a",@progbits
	.sectionflags	@""
	.align	4
.nv.constant0._ZN2at6native18elementwise_kernelILi128ELi4EZNS0_15gpu_kernel_implINS0_13AUnaryFunctorIdddZZZNS0_20copysign_kernel_cudaERNS_18TensorIteratorBaseEENKUlvE_clEvENKUlvE_clEvEUlddE_EEEEvS5_RKT_EUliE_EEviT1_:
	.zero		912


//--------------------- .nv.constant2._ZN2at6native27unrolled_elementwise_kernelINS0_13AUnaryFunctorIdddZZZNS0_20copysign_kernel_cudaERNS_18TensorIteratorBaseEENKUlvE_clEvENKUlvE_clEvEUlddE_EESt5arrayIPcLm2EELi4E23TrivialOffsetCalculatorILi1EjESD_NS0_6memory12LoadWithCastILi1EEENSE_13StoreWithCastILi1EEEEEviT_T0_T2_T3_T4_T5_ --------------------------
	.section	.nv.constant2._ZN2at6native27unrolled_elementwise_kernelINS0_13AUnaryFunctorIdddZZZNS0_20copysign_kernel_cudaERNS_18TensorIteratorBaseEENKUlvE_clEvENKUlvE_clEvEUlddE_EESt5arrayIPcLm2EELi4E23TrivialOffsetCalculatorILi1EjESD_NS0_6memory12LoadWithCastILi1EEENSE_13StoreWithCastILi1EEEEEviT_T0_T2_T3_T4_T5_,"a",@progbits
	.sectionflags	@""
	.align	4
.nv.constant2._ZN2at6native27unrolled_elementwise_kernelINS0_13AUnaryFunctorIdddZZZNS0_20copysign_kernel_cudaERNS_18TensorIteratorBaseEENKUlvE_clEvENKUlvE_clEvEUlddE_EESt5arrayIPcLm2EELi4E23TrivialOffsetCalculatorILi1EjESD_NS0_6memory12LoadWithCastILi1EEENSE_13StoreWithCastILi1EEEEEviT_T0_T2_T3_T4_T5_:
        /*0000*/ 	.byte	0x00, 0x00, 0x00, 0xf0, 0xff, 0xff, 0x0f, 0x38


//--------------------- .nv.constant0._ZN2at6native27unrolled_elementwise_kernelINS0_13AUnaryFunctorIdddZZZNS0_20copysign_kernel_cudaERNS_18TensorIteratorBaseEENKUlvE_clEvENKUlvE_clEvEUlddE_EESt5arrayIPcLm2EELi4E23TrivialOffsetCalculatorILi1EjESD_NS0_6memory12LoadWithCastILi1EEENSE_13StoreWithCastILi1EEEEEviT_T0_T2_T3_T4_T5_ --------------------------
	.section	.nv.constant0._ZN2at6native27unrolled_elementwise_kernelINS0_13AUnaryFunctorIdddZZZNS0_20copysign_kernel_cudaERNS_18TensorIteratorBaseEENKUlvE_clEvENKUlvE_clEvEUlddE_EESt5arrayIPcLm2EELi4E23TrivialOffsetCalculatorILi1EjESD_NS0_6memory12LoadWithCastILi1EEENSE_13StoreWithCastILi1EEEEEviT_T0_T2_T3_T4_T5_,"a",@progbits
	.sectionflags	@""
	.align	4
.nv.constant0._ZN2at6native27unrolled_elementwise_kernelINS0_13AUnaryFunctorIdddZZZNS0_20copysign_kernel_cudaERNS_18TensorIteratorBaseEENKUlvE_clEvENKUlvE_clEvEUlddE_EESt5arrayIPcLm2EELi4E23TrivialOffsetCalculatorILi1EjESD_NS0_6memory12LoadWithCastILi1EEENSE_13StoreWithCastILi1EEEEEviT_T0_T2_T3_T4_T5_:
	.zero		412


//--------------------- .nv.constant0._ZN2at6native18elementwise_kernelILi128ELi2EZNS0_22gpu_kernel_impl_nocastINS0_13AUnaryFunctorIdddZZZNS0_20copysign_kernel_cudaERNS_18TensorIteratorBaseEENKUlvE_clEvENKUlvE_clEvEUlddE_EEEEvS5_RKT_EUliE_EEviT1_ --------------------------
	.section	.nv.constant0._ZN2at6native18elementwise_kernelILi128ELi2EZNS0_22gpu_kernel_impl_nocastINS0_13AUnaryFunctorIdddZZZNS0_20copysign_kernel_cudaERNS_18TensorIteratorBaseEENKUlvE_clEvENKUlvE_clEvEUlddE_EEEEvS5_RKT_EUliE_EEviT1_,"a",@progbits
	.sectionflags	@""
	.align	4
.nv.constant0._ZN2at6native18elementwise_kernelILi128ELi2EZNS0_22gpu_kernel_impl_nocastINS0_13AUnaryFunctorIdddZZZNS0_20copysign_kernel_cudaERNS_18TensorIteratorBaseEENKUlvE_clEvENKUlvE_clEvEUlddE_EEEEvS5_RKT_EUliE_EEviT1_:
	.zero		904


//--------------------- .nv.constant0._ZN2at6native27unrolled_elementwise_kernelINS0_13AUnaryFunctorIdddZZZNS0_20copysign_kernel_cudaERNS_18TensorIteratorBaseEENKUlvE_clEvENKUlvE_clEvEUlddE_EESt5arrayIPcLm2EELi4E23TrivialOffsetCalculatorILi1EjESD_NS0_6memory15LoadWithoutCastENSE_16StoreWithoutCastEEEviT_T0_T2_T3_T4_T5_ --------------------------
	.section	.nv.constant0._ZN2at6native27unrolled_elementwise_kernelINS0_13AUnaryFunctorIdddZZZNS0_20copysign_kernel_cudaERNS_18TensorIteratorBaseEENKUlvE_clEvENKUlvE_clEvEUlddE_EESt5arrayIPcLm2EELi4E23TrivialOffsetCalculatorILi1EjESD_NS0_6memory15LoadWithoutCastENSE_16StoreWithoutCastEEEviT_T0_T2_T3_T4_T5_,"a",@progbits
	.sectionflags	@""
	.align	4
.nv.constant0._ZN2at6native27unrolled_elementwise_kernelINS0_13AUnaryFunctorIdddZZZNS0_20copysign_kernel_cudaERNS_18TensorIteratorBaseEENKUlvE_clEvENKUlvE_clEvEUlddE_EESt5arrayIPcLm2EELi4E23TrivialOffsetCalculatorILi1EjESD_NS0_6memory15LoadWithoutCastENSE_16StoreWithoutCastEEEviT_T0_T2_T3_T4_T5_:
	.zero		396


//--------------------- .nv.constant0._ZN2at6native29vectorized_elementwise_kernelILi2ENS0_13AUnaryFunctorIdddZZZNS0_20copysign_kernel_cudaERNS_18TensorIteratorBaseEENKUlvE_clEvENKUlvE_clEvEUlddE_EESt5arrayIPcLm2EEEEviT0_T1_ --------------------------
	.section	.nv.constant0._ZN2at6native29vectorized_elementwise_kernelILi2ENS0_13AUnaryFunctorIdddZZZNS0_20copysign_kernel_cudaERNS_18TensorIteratorBaseEENKUlvE_clEvENKUlvE_clEvEUlddE_EESt5arrayIPcLm2EEEEviT0_T1_,"a",@progbits
	.sectionflags	@""
	.align	4
.nv.constant0._ZN2at6native29vectorized_elementwise_kernelILi2ENS0_13AUnaryFunctorIdddZZZNS0_20copysign_kernel_cudaERNS_18TensorIteratorBaseEENKUlvE_clEvENKUlvE_clEvEUlddE_EESt5arrayIPcLm2EEEEviT0_T1_:
	.zero		392


//--------------------- .nv.constant0._ZN2at6native29vectorized_elementwise_kernelILi4ENS0_13AUnaryFunctorIdddZZZNS0_20copysign_kernel_cudaERNS_18TensorIteratorBaseEENKUlvE_clEvENKUlvE_clEvEUlddE_EESt5arrayIPcLm2EEEEviT0_T1_ --------------------------
	.section	.nv.constant0._ZN2at6native29vectorized_elementwise_kernelILi4ENS0_13AUnaryFunctorIdddZZZNS0_20copysign_kernel_cudaERNS_18TensorIteratorBaseEENKUlvE_clEvENKUlvE_clEvEUlddE_EESt5arrayIPcLm2EEEEviT0_T1_,"a",@progbits
	.sectionflags	@""
	.align	4
.nv.constant0._ZN2at6native29vectorized_elementwise_kernelILi4ENS0_13AUnaryFunctorIdddZZZNS0_20copysign_kernel_cudaERNS_18TensorIteratorBaseEENKUlvE_clEvENKUlvE_clEvEUlddE_EESt5arrayIPcLm2EEEEviT0_T1_:
	.zero		392


//--------------------- .nv.constant0._ZN2at6native29vectorized_elementwise_kernelILi8ENS0_13AUnaryFunctorIdddZZZNS0_20copysign_kernel_cudaERNS_18TensorIteratorBaseEENKUlvE_clEvENKUlvE_clEvEUlddE_EESt5arrayIPcLm2EEEEviT0_T1_ --------------------------
	.section	.nv.constant0._ZN2at6native29vectorized_elementwise_kernelILi8ENS0_13AUnaryFunctorIdddZZZNS0_20copysign_kernel_cudaERNS_18TensorIteratorBaseEENKUlvE_clEvENKUlvE_clEvEUlddE_EESt5arrayIPcLm2EEEEviT0_T1_,"a",@progbits
	.sectionflags	@""
	.align	4
.nv.constant0._ZN2at6native29vectorized_elementwise_kernelILi8ENS0_13AUnaryFunctorIdddZZZNS0_20copysign_kernel_cudaERNS_18TensorIteratorBaseEENKUlvE_clEvENKUlvE_clEvEUlddE_EESt5arrayIPcLm2EEEEviT0_T1_:
	.zero		392


//--------------------- .text._ZN2at6native18elementwise_kernelILi128ELi4EZNS0_15gpu_kernel_implINS0_13BinaryFunctorIN3c104HalfES5_S5_ZZZNS0_20copysign_kernel_cudaERNS_18TensorIteratorBaseEENKUlvE_clEvENKUlvE2_clEvEUlS5_S5_E_EEEEvS7_RKT_EUliE_EEviT1_ --------------------------
	.section	.text._ZN2at6native18elementwise_kernelILi128ELi4EZNS0_15gpu_kernel_implINS0_13BinaryFunctorIN3c104HalfES5_S5_ZZZNS0_20copysign_kernel_cudaERNS_18TensorIteratorBaseEENKUlvE_clEvENKUlvE2_clEvEUlS5_S5_E_EEEEvS7_RKT_EUliE_EEviT1_,"ax",@progbits
	.sectioninfo	@"SHI_REGISTERS=26"
	.align	128
        .global         _ZN2at6native18elementwise_kernelILi128ELi4EZNS0_15gpu_kernel_implINS0_13BinaryFunctorIN3c104HalfES5_S5_ZZZNS0_20copysign_kernel_cudaERNS_18TensorIteratorBaseEENKUlvE_clEvENKUlvE2_clEvEUlS5_S5_E_EEEEvS7_RKT_EUliE_EEviT1_
        .type           _ZN2at6native18elementwise_kernelILi128ELi4EZNS0_15gpu_kernel_implINS0_13BinaryFunctorIN3c104HalfES5_S5_ZZZNS0_20copysign_kernel_cudaERNS_18TensorIteratorBaseEENKUlvE_clEvENKUlvE2_clEvEUlS5_S5_E_EEEEvS7_RKT_EUliE_EEviT1_,@function
        .size           _ZN2at6native18elementwise_kernelILi128ELi4EZNS0_15gpu_kernel_implINS0_13BinaryFunctorIN3c104HalfES5_S5_ZZZNS0_20copysign_kernel_cudaERNS_18TensorIteratorBaseEENKUlvE_clEvENKUlvE2_clEvEUlS5_S5_E_EEEEvS7_RKT_EUliE_EEviT1_,(.L_x_7665 - _ZN2at6native18elementwise_kernelILi128ELi4EZNS0_15gpu_kernel_implINS0_13BinaryFunctorIN3c104HalfES5_S5_ZZZNS0_20copysign_kernel_cudaERNS_18TensorIteratorBaseEENKUlvE_clEvENKUlvE2_clEvEUlS5_S5_E_EEEEvS7_RKT_EUliE_EEviT1_)
        .other          _ZN2at6native18elementwise_kernelILi128ELi4EZNS0_15gpu_kernel_implINS0_13BinaryFunctorIN3c104HalfES5_S5_ZZZNS0_20copysign_kernel_cudaERNS_18TensorIteratorBaseEENKUlvE_clEvENKUlvE2_clEvEUlS5_S5_E_EEEEvS7_RKT_EUliE_EEviT1_,@"STO_CUDA_ENTRY STV_DEFAULT"
_ZN2at6native18elementwise_kernelILi128ELi4EZNS0_15gpu_kernel_implINS0_13BinaryFunctorIN3c104HalfES5_S5_ZZZNS0_20copysign_kernel_cudaERNS_18TensorIteratorBaseEENKUlvE_clEvENKUlvE2_clEvEUlS5_S5_E_EEEEvS7_RKT_EUliE_EEviT1_:
.text._ZN2at6native18elementwise_kernelILi128ELi4EZNS0_15gpu_kernel_implINS0_13BinaryFunctorIN3c104HalfES5_S5_ZZZNS0_20copysign_kernel_cudaERNS_18TensorIteratorBaseEENKUlvE_clEvENKUlvE2_clEvEUlS5_S5_E_EEEEvS7_RKT_EUliE_EEviT1_:
[----:B------:R-:W-:Y:S02]  /*0000*/  IMAD.MOV.U32 R1, RZ, RZ, c[0x0][0x28] ;  /* 0x00000a00ff017624 */ /* 0x000fe400078e00ff */
[----:B------:R-:W0:Y:S01]  /*0010*/  S2R R19, SR_CTAID.X ;  /* 0x0000000000137919 */ /* 0x000e220000002500 */
[----:B------:R-:W-:Y:S01]  /*0020*/  ULDC.64 UR36, c[0x0][0x118] ;  /* 0x0000460000247ab9 */ /* 0x000fe20000000a00 */
[----:B------:R-:W-:Y:S02]  /*0030*/  BSSY B6, `(.L_x_0) ;  /* 0x0000400000067945 */ /* 0x000fe40003800000 */
[----:B------:R-:W0:Y:S02]  /*0040*/  S2R R18, SR_TID.X ;  /* 0x0000000000127919 */ /* 0x000e240000002100 */
[----:B0-----:R-:W-:-:S05]  /*0050*/  IMAD R23, R19, 0x200, R18 ;  /* 0x0000020013177824 */ /* 0x001fca00078e0212 */
[----:B------:R-:W-:-:S13]  /*0060*/  ISETP.GE.AND P0, PT, R23, c[0x0][0x160], PT ;  /* 0x0000580017007a0c */ /* 0x000fda0003f06270 */
[----:B------:R-:W-:Y:S05]  /*0070*/  @P0 BRA `(.L_x_1) ;  /* 0x00003fb000000947 */ /* 0x000fea0003800000 */
[----:B------:R-:W-:Y:S01]  /*0080*/  ISETP.NE.AND P0, PT, RZ, c[0x0][0x168], PT ;  /* 0x00005a00ff007a0c */ /* 0x000fe20003f05270 */
[----:B------:R-:W-:Y:S02]  /*0090*/  IMAD.MOV.U32 R22, RZ, RZ, RZ ;  /* 0x000000ffff167224 */ /* 0x000fe400078e00ff */
[----:B------:R-:W-:Y:S02]  /*00a0*/  IMAD.MOV.U32 R0, RZ, RZ, RZ ;  /* 0x000000ffff007224 */ /* 0x000fe400078e00ff */
[----:B------:R-:W-:-:S08]  /*00b0*/  IMAD.MOV.U32 R16, RZ, RZ, RZ ;  /* 0x000000ffff107224 */ /* 0x000fd000078e00ff */
[----:B------:R-:W-:Y:S05]  /*00c0*/  @!P0 BRA `(.L_x_2) ;  /* 0x00000fa000008947 */ /* 0x000fea0003800000 */
[----:B------:R-:W-:Y:S02]  /*00d0*/  IMAD.MOV.U32 R22, RZ, RZ, RZ ;  /* 0x000000ffff167224 */ /* 0x000fe400078e00ff */
[----:B------:R-:W-:Y:S02]  /*00e0*/  IMAD.MOV.U32 R6, RZ, RZ, c[0x0][0x168] ;  /* 0x00005a00ff067624 */ /* 0x000fe400078e00ff */
[----:B------:R-:W-:-:S03]  /*00f0*/  IMAD.HI.U32 R4, R23, c[0x0][0x170], R22 ;  /* 0x00005c0017047a27 */ /* 0x000fc600078e0016 */
[----:B------:R-:W-:Y:S02]  /*0100*/  ISETP.NE.AND P0, PT, R6, 0x1, PT ;  /* 0x000000010600780c */ /* 0x000fe40003f05270 */
[----:B------:R-:W-:-:S05]  /*0110*/  SHF.R.U32.HI R5, RZ, c[0x0][0x174], R4 ;  /* 0x00005d00ff057a19 */ /* 0x000fca0000011604 */
[----:B------:R-:W-:-:S04]  /*0120*/  IMAD.MOV R0, RZ, RZ, -R5 ;  /* 0x000000ffff007224 */ /* 0x000fc800078e0a05 */
[----:B------:R-:W-:-:S04]  /*0130*/  IMAD R23, R0, c[0x0][0x16c], R23 ;  /* 0x00005b0000177a24 */ /* 0x000fc800078e0217 */
[C---:B------:R-:W-:Y:S02]  /*0140*/  IMAD R16, R23.reuse, c[0x0][0x298], RZ ;  /* 0x0000a60017107a24 */ /* 0x040fe400078e02ff */
[C---:B------:R-:W-:Y:S02]  /*0150*/  IMAD R0, R23.reuse, c[0x0][0x29c], RZ ;  /* 0x0000a70017007a24 */ /* 0x040fe400078e02ff */
[----:B------:R-:W-:Y:S01]  /*0160*/  IMAD R22, R23, c[0x0][0x2a0], RZ ;  /* 0x0000a80017167a24 */ /* 0x000fe200078e02ff */
[----:B------:R-:W-:Y:S05]  /*0170*/  @!P0 BRA `(.L_x_2) ;  /* 0x00000ef000008947 */ /* 0x000fea0003800000 */
[----:B------:R-:W-:Y:S01]  /*0180*/  IMAD.MOV.U32 R4, RZ, RZ, RZ ;  /* 0x000000ffff047224 */ /* 0x000fe200078e00ff */
[----:B------:R-:W-:-:S03]  /*0190*/  ISETP.NE.AND P0, PT, R6, 0x2, PT ;  /* 0x000000020600780c */ /* 0x000fc60003f05270 */
[----:B------:R-:W-:-:S05]  /*01a0*/  IMAD.HI.U32 R2, R5, c[0x0][0x17c], R4 ;  /* 0x00005f0005027a27 */ /* 0x000fca00078e0004 */
[----:B------:R-:W-:-:S05]  /*01b0*/  SHF.R.U32.HI R3, RZ, c[0x0][0x180], R2 ;  /* 0x00006000ff037a19 */ /* 0x000fca0000011602 */
[----:B------:R-:W-:-:S04]  /*01c0*/  IMAD.MOV R4, RZ, RZ, -R3 ;  /* 0x000000ffff047224 */ /* 0x000fc800078e0a03 */
[----:B------:R-:W-:-:S04]  /*01d0*/  IMAD R5, R4, c[0x0][0x178], R5 ;  /* 0x00005e0004057a24 */ /* 0x000fc800078e0205 */
[C---:B------:R-:W-:Y:S02]  /*01e0*/  IMAD R22, R5.reuse, c[0x0][0x2ac], RZ ;  /* 0x0000ab0005167a24 */ /* 0x040fe400078e02ff */
[C---:B------:R-:W-:Y:S02]  /*01f0*/  IMAD R16, R5.reuse, c[0x0][0x2a4], R16 ;  /* 0x0000a90005107a24 */ /* 0x040fe400078e0210 */
[----:B------:R-:W-:Y:S02]  /*0200*/  IMAD R0, R5, c[0x0][0x2a8], R0 ;  /* 0x0000aa0005007a24 */ /* 0x000fe400078e0200 */
[----:B------:R-:W-:Y:S01]  /*0210*/  IMAD R22, R23, c[0x0][0x2a0], R22 ;  /* 0x0000a80017167a24 */ /* 0x000fe200078e0216 */
[----:B------:R-:W-:Y:S05]  /*0220*/  @!P0 BRA `(.L_x_2) ;  /* 0x00000e4000008947 */ /* 0x000fea0003800000 */
[----:B------:R-:W-:Y:S01]  /*0230*/  IMAD.MOV.U32 R2, RZ, RZ, RZ ;  /* 0x000000ffff027224 */ /* 0x000fe200078e00ff */
[----:B------:R-:W-:-:S03]  /*0240*/  ISETP.NE.AND P0, PT, R6, 0x3, PT ;  /* 0x000000030600780c */ /* 0x000fc60003f05270 */
[----:B------:R-:W-:-:S05]  /*0250*/  IMAD.HI.U32 R4, R3, c[0x0][0x188], R2 ;  /* 0x0000620003047a27 */ /* 0x000fca00078e0002 */
[----:B------:R-:W-:-:S05]  /*0260*/  SHF.R.U32.HI R5, RZ, c[0x0][0x18c], R4 ;  /* 0x00006300ff057a19 */ /* 0x000fca0000011604 */
[----:B------:R-:W-:-:S04]  /*0270*/  IMAD.MOV R2, RZ, RZ, -R5 ;  /* 0x000000ffff027224 */ /* 0x000fc800078e0a05 */
[----:B------:R-:W-:-:S04]  /*0280*/  IMAD R3, R2, c[0x0][0x184], R3 ;  /* 0x0000610002037a24 */ /* 0x000fc800078e0203 */
[C---:B------:R-:W-:Y:S02]  /*0290*/  IMAD R16, R3.reuse, c[0x0][0x2b0], R16 ;  /* 0x0000ac0003107a24 */ /* 0x040fe400078e0210 */
[C---:B------:R-:W-:Y:S02]  /*02a0*/  IMAD R0, R3.reuse, c[0x0][0x2b4], R0 ;  /* 0x0000ad0003007a24 */ /* 0x040fe400078e0200 */
        /* <DEDUP_REMOVED lines=212> */
[----:B------:R-:W-:-:S04]  /*0ff0*/  IMAD.MOV.U32 R2, RZ, RZ, RZ ;  /* 0x000000ffff027224 */ /* 0x000fc800078e00ff */
[----:B------:R-:W-:-:S05]  /*1000*/  IMAD.HI.U32 R2, R3, c[0x0][0x290], R2 ;  /* 0x0000a40003027a27 */ /* 0x000fca00078e0002 */
[----:B------:R-:W-:-:S05]  /*1010*/  SHF.R.U32.HI R2, RZ, c[0x0][0x294], R2 ;  /* 0x0000a500ff027a19 */ /* 0x000fca0000011602 */
[----:B------:R-:W-:-:S04]  /*1020*/  IMAD.MOV R2, RZ, RZ, -R2 ;  /* 0x000000ffff027224 */ /* 0x000fc800078e0a02 */
[----:B------:R-:W-:-:S04]  /*1030*/  IMAD R3, R2, c[0x0][0x28c], R3 ;  /* 0x0000a30002037a24 */ /* 0x000fc800078e0203 */
[C---:B------:R-:W-:Y:S02]  /*1040*/  IMAD R16, R3.reuse, c[0x0][0x3b8], R16 ;  /* 0x0000ee0003107a24 */ /* 0x040fe400078e0210 */
[C---:B------:R-:W-:Y:S02]  /*1050*/  IMAD R0, R3.reuse, c[0x0][0x3bc], R0 ;  /* 0x0000ef0003007a24 */ /* 0x040fe400078e0200 */
[----:B------:R-:W-:Y:S02]  /*1060*/  IMAD R22, R3, c[0x0][0x3c0], R22 ;  /* 0x0000f00003167a24 */ /* 0x000fe400078e0216 */
.L_x_2:
[----:B------:R-:W0:Y:S01]  /*1070*/  LDC.U8 R5, c[0x0][0x3e2] ;  /* 0x0000f880ff057b82 */ /* 0x000e220000000000 */
[----:B------:R-:W-:Y:S02]  /*1080*/  IADD3 R16, P1, R16, c[0x0][0x3c8], RZ ;  /* 0x0000f20010107a10 */ /* 0x000fe40007f3e0ff */
[----:B------:R-:W-:-:S03]  /*1090*/  IADD3 R2, P2, R0, c[0x0][0x3d0], RZ ;  /* 0x0000f40000027a10 */ /* 0x000fc60007f5e0ff */
[----:B------:R-:W-:Y:S02]  /*10a0*/  IMAD.X R17, RZ, RZ, c[0x0][0x3cc], P1 ;  /* 0x0000f300ff117624 */ /* 0x000fe400008e06ff */
[----:B------:R-:W-:Y:S01]  /*10b0*/  IMAD.X R3, RZ, RZ, c[0x0][0x3d4], P2 ;  /* 0x0000f500ff037624 */ /* 0x000fe200010e06ff */
[----:B0-----:R-:W-:-:S04]  /*10c0*/  PRMT R4, R5, 0x9910, RZ ;  /* 0x0000991005047816 */ /* 0x001fc800000000ff */
[----:B------:R-:W-:-:S13]  /*10d0*/  ISETP.GT.AND P0, PT, R4, 0x9, PT ;  /* 0x000000090400780c */ /* 0x000fda0003f04270 */
[----:B------:R-:W-:Y:S05]  /*10e0*/  @P0 BRA `(.L_x_3) ;  /* 0x0000044000000947 */ /* 0x000fea0003800000 */
[----:B------:R-:W-:-:S13]  /*10f0*/  ISETP.GT.AND P0, PT, R4, 0x4, PT ;  /* 0x000000040400780c */ /* 0x000fda0003f04270 */
[----:B------:R-:W-:Y:S05]  /*1100*/  @P0 BRA `(.L_x_4) ;  /* 0x0000025000000947 */ /* 0x000fea0003800000 */
[----:B------:R-:W-:-:S13]  /*1110*/  ISETP.GT.AND P0, PT, R4, 0x1, PT ;  /* 0x000000010400780c */ /* 0x000fda0003f04270 */
[----:B------:R-:W-:Y:S05]  /*1120*/  @P0 BRA `(.L_x_5) ;  /* 0x000000e000000947 */ /* 0x000fea0003800000 */
[----:B------:R-:W-:-:S13]  /*1130*/  ISETP.NE.AND P0, PT, R5, RZ, PT ;  /* 0x000000ff0500720c */ /* 0x000fda0003f05270 */
[----:B------:R-:W-:Y:S05]  /*1140*/  @!P0 BRA `(.L_x_6) ;  /* 0x0000007000008947 */ /* 0x000fea0003800000 */
[----:B------:R-:W-:-:S13]  /*1150*/  ISETP.NE.AND P0, PT, R4, 0x1, PT ;  /* 0x000000010400780c */ /* 0x000fda0003f05270 */
[----:B------:R-:W-:Y:S05]  /*1160*/  @P0 BRA `(.L_x_7) ;  /* 0x00000d9000000947 */ /* 0x000fea0003800000 */
[----:B------:R-:W2:Y:S02]  /*1170*/  LDG.E.S8 R2, [R2.64] ;  /* 0x0000002402027981 */ /* 0x000ea4000c1e1300 */
[----:B--2---:R-:W0:Y:S02]  /*1180*/  I2F.S16 R0, R2 ;  /* 0x0000000200007306 */ /* 0x004e240000101400 */
[----:B0-----:R-:W-:-:S04]  /*1190*/  F2FP.PACK_AB R0, RZ, R0 ;  /* 0x00000000ff00723e */ /* 0x001fc800000000ff */
[----:B------:R-:W-:Y:S01]  /*11a0*/  PRMT R23, R0, 0x7610, R23 ;  /* 0x0000761000177816 */ /* 0x000fe20000000017 */
[----:B------:R-:W-:Y:S05]  /*11b0*/  BRA `(.L_x_8) ;  /* 0x00000f2000007947 */ /* 0x000fea0003800000 */
.L_x_6:
[----:B------:R-:W2:Y:S02]  /*11c0*/  LDG.E.U8 R2, [R2.64] ;  /* 0x0000002402027981 */ /* 0x000ea4000c1e1100 */
[----:B--2---:R-:W0:Y:S02]  /*11d0*/  I2F.U16 R0, R2 ;  /* 0x0000000200007306 */ /* 0x004e240000101000 */
[----:B0-----:R-:W-:-:S04]  /*11e0*/  F2FP.PACK_AB R0, RZ, R0 ;  /* 0x00000000ff00723e */ /* 0x001fc800000000ff */
[----:B------:R-:W-:Y:S01]  /*11f0*/  PRMT R23, R0, 0x7610, R23 ;  /* 0x0000761000177816 */ /* 0x000fe20000000017 */
[----:B------:R-:W-:Y:S05]  /*1200*/  BRA `(.L_x_8) ;  /* 0x00000ed000007947 */ /* 0x000fea0003800000 */
.L_x_5:
[----:B------:R-:W-:-:S13]  /*1210*/  ISETP.NE.AND P0, PT, R4, 0x2, PT ;  /* 0x000000020400780c */ /* 0x000fda0003f05270 */
[----:B------:R-:W-:Y:S05]  /*1220*/  @!P0 BRA `(.L_x_9) ;  /* 0x000000e000008947 */ /* 0x000fea0003800000 */
[----:B------:R-:W-:-:S13]  /*1230*/  ISETP.NE.AND P0, PT, R4, 0x3, PT ;  /* 0x000000030400780c */ /* 0x000fda0003f05270 */
[----:B------:R-:W-:Y:S05]  /*1240*/  @!P0 BRA `(.L_x_10) ;  /* 0x0000007000008947 */ /* 0x000fea0003800000 */
[----:B------:R-:W-:-:S13]  /*1250*/  ISETP.NE.AND P0, PT, R4, 0x4, PT ;  /* 0x000000040400780c */ /* 0x000fda0003f05270 */
[----:B------:R-:W-:Y:S05]  /*1260*/  @P0 BRA `(.L_x_7) ;  /* 0x00000c9000000947 */ /* 0x000fea0003800000 */
[----:B------:R-:W2:Y:S02]  /*1270*/  LDG.E.64 R2, [R2.64] ;  /* 0x0000002402027981 */ /* 0x000ea4000c1e1b00 */
[----:B--2---:R-:W0:Y:S02]  /*1280*/  I2F.S64 R0, R2 ;  /* 0x0000000200007312 */ /* 0x004e240000301400 */
[----:B0-----:R-:W-:-:S04]  /*1290*/  F2FP.PACK_AB R0, RZ, R0 ;  /* 0x00000000ff00723e */ /* 0x001fc800000000ff */
[----:B------:R-:W-:Y:S01]  /*12a0*/  PRMT R23, R0, 0x7610, R23 ;  /* 0x0000761000177816 */ /* 0x000fe20000000017 */
[----:B------:R-:W-:Y:S05]  /*12b0*/  BRA `(.L_x_8) ;  /* 0x00000e2000007947 */ /* 0x000fea0003800000 */
.L_x_10:
[----:B------:R-:W2:Y:S02]  /*12c0*/  LDG.E R2, [R2.64] ;  /* 0x0000002402027981 */ /* 0x000ea4000c1e1900 */
[----:B--2---:R-:W0:Y:S02]  /*12d0*/  I2F R0, R2 ;  /* 0x0000000200007306 */ /* 0x004e240000201400 */
[----:B0-----:R-:W-:-:S04]  /*12e0*/  F2FP.PACK_AB R0, RZ, R0 ;  /* 0x00000000ff00723e */ /* 0x001fc800000000ff */
[----:B------:R-:W-:Y:S01]  /*12f0*/  PRMT R23, R0, 0x7610, R23 ;  /* 0x0000761000177816 */ /* 0x000fe20000000017 */
[----:B------:R-:W-:Y:S05]  /*1300*/  BRA `(.L_x_8) ;  /* 0x00000dd000007947 */ /* 0x000fea0003800000 */
.L_x_9:
[----:B------:R-:W2:Y:S02]  /*1310*/  LDG.E.U16 R2, [R2.64] ;  /* 0x0000002402027981 */ /* 0x000ea4000c1e1500 */
[----:B--2---:R-:W0:Y:S02]  /*1320*/  I2F.S16 R0, R2 ;  /* 0x0000000200007306 */ /* 0x004e240000101400 */
[----:B0-----:R-:W-:-:S04]  /*1330*/  F2FP.PACK_AB R0, RZ, R0 ;  /* 0x00000000ff00723e */ /* 0x001fc800000000ff */
[----:B------:R-:W-:Y:S01]  /*1340*/  PRMT R23, R0, 0x7610, R23 ;  /* 0x0000761000177816 */ /* 0x000fe20000000017 */
[----:B------:R-:W-:Y:S05]  /*1350*/  BRA `(.L_x_8) ;  /* 0x00000d8000007947 */ /* 0x000fea0003800000 */
.L_x_4:
[----:B------:R-:W-:-:S13]  /*1360*/  ISETP.GT.AND P0, PT, R4, 0x6, PT ;  /* 0x000000060400780c */ /* 0x000fda0003f04270 */
[----:B------:R-:W-:Y:S05]  /*1370*/  @P0 BRA `(.L_x_11) ;  /* 0x0000009000000947 */ /* 0x000fea0003800000 */
[----:B------:R-:W-:-:S13]  /*1380*/  ISETP.NE.AND P0, PT, R4, 0x5, PT ;  /* 0x000000050400780c */ /* 0x000fda0003f05270 */
[----:B------:R-:W-:Y:S05]  /*1390*/  @!P0 BRA `(.L_x_12) ;  /* 0x0000005000008947 */ /* 0x000fea0003800000 */
[----:B------:R-:W-:-:S13]  /*13a0*/  ISETP.NE.AND P0, PT, R4, 0x6, PT ;  /* 0x000000060400780c */ /* 0x000fda0003f05270 */
[----:B------:R-:W-:Y:S05]  /*13b0*/  @P0 BRA `(.L_x_7) ;  /* 0x00000b4000000947 */ /* 0x000fea0003800000 */
[----:B------:R-:W2:Y:S02]  /*13c0*/  LDG.E R2, [R2.64] ;  /* 0x0000002402027981 */ /* 0x000ea4000c1e1900 */
[----:B--2---:R-:W-:Y:S01]  /*13d0*/  F2FP.PACK_AB R23, RZ, R2 ;  /* 0x00000002ff17723e */ /* 0x004fe200000000ff */
[----:B------:R-:W-:Y:S05]  /*13e0*/  BRA `(.L_x_8) ;  /* 0x00000cf000007947 */ /* 0x000fea0003800000 */
.L_x_12:
[----:B------:R0:W5:Y:S01]  /*13f0*/  LDG.E.U16 R23, [R2.64] ;  /* 0x0000002402177981 */ /* 0x000162000c1e1500 */
[----:B------:R-:W-:Y:S05]  /*1400*/  BRA `(.L_x_8) ;  /* 0x00000cd000007947 */ /* 0x000fea0003800000 */
.L_x_11:
[----:B------:R-:W-:-:S13]  /*1410*/  ISETP.NE.AND P0, PT, R4, 0x7, PT ;  /* 0x000000070400780c */ /* 0x000fda0003f05270 */
[----:B------:R-:W-:Y:S05]  /*1420*/  @!P0 BRA `(.L_x_13) ;  /* 0x0000009000008947 */ /* 0x000fea0003800000 */
[----:B------:R-:W-:-:S13]  /*1430*/  ISETP.NE.AND P0, PT, R4, 0x8, PT ;  /* 0x000000080400780c */ /* 0x000fda0003f05270 */
[----:B------:R-:W-:Y:S05]  /*1440*/  @!P0 BRA `(.L_x_14) ;  /* 0x0000005000008947 */ /* 0x000fea0003800000 */
[----:B------:R-:W-:-:S13]  /*1450*/  ISETP.NE.AND P0, PT, R4, 0x9, PT ;  /* 0x000000090400780c */ /* 0x000fda0003f05270 */
[----:B------:R-:W-:Y:S05]  /*1460*/  @P0 BRA `(.L_x_7) ;  /* 0x00000a9000000947 */ /* 0x000fea0003800000 */
[----:B------:R-:W2:Y:S02]  /*1470*/  LDG.E R2, [R2.64] ;  /* 0x0000002402027981 */ /* 0x000ea4000c1e1900 */
[----:B--2---:R-:W-:Y:S01]  /*1480*/  F2FP.PACK_AB R23, RZ, R2 ;  /* 0x00000002ff17723e */ /* 0x004fe200000000ff */
[----:B------:R-:W-:Y:S05]  /*1490*/  BRA `(.L_x_8) ;  /* 0x00000c4000007947 */ /* 0x000fea0003800000 */
.L_x_14:
[----:B------:R0:W5:Y:S01]  /*14a0*/  LDG.E.U16 R23, [R2.64] ;  /* 0x0000002402177981 */ /* 0x000162000c1e1500 */
[----:B------:R-:W-:Y:S05]  /*14b0*/  BRA `(.L_x_8) ;  /* 0x00000c2000007947 */ /* 0x000fea0003800000 */
.L_x_13:
[----:B------:R-:W2:Y:S02]  /*14c0*/  LDG.E.64 R2, [R2.64] ;  /* 0x0000002402027981 */ /* 0x000ea4000c1e1b00 */
[----:B--2---:R-:W0:Y:S01]  /*14d0*/  F2F.F32.F64 R0, R2 ;  /* 0x0000000200007310 */ /* 0x004e220000301000 */
[----:B------:R-:W0:-:S14]  /*14e0*/  DSETP.GEU.AND P0, PT, |R2|, c[0x2][0x0], PT ;  /* 0x008000000200762a */ /* 0x000e1c0003f0e200 */
[----:B0-----:R-:W-:-:S05]  /*14f0*/  @!P0 FMUL R0, R0, 1.175494350822287508e-38 ;  /* 0x0080000000008820 */ /* 0x001fca0000400000 */
[----:B------:R-:W-:-:S04]  /*1500*/  F2FP.PACK_AB R0, RZ, R0 ;  /* 0x00000000ff00723e */ /* 0x000fc800000000ff */
[----:B------:R-:W-:Y:S01]  /*1510*/  PRMT R23, R0, 0x7610, R23 ;  /* 0x0000761000177816 */ /* 0x000fe20000000017 */
[----:B------:R-:W-:Y:S05]  /*1520*/  BRA `(.L_x_8) ;  /* 0x00000bb000007947 */ /* 0x000fea0003800000 */
.L_x_3:
[----:B------:R-:W-:-:S13]  /*1530*/  ISETP.GT.AND P0, PT, R4, 0x18, PT ;  /* 0x000000180400780c */ /* 0x000fda0003f04270 */
[----:B------:R-:W-:Y:S05]  /*1540*/  @P0 BRA `(.L_x_15) ;  /* 0x0000043000000947 */ /* 0x000fea0003800000 */
[----:B------:R-:W-:-:S13]  /*1550*/  ISETP.GT.AND P0, PT, R4, 0xe, PT ;  /* 0x0000000e0400780c */ /* 0x000fda0003f04270 */
[----:B------:R-:W-:Y:S05]  /*1560*/  @P0 BRA `(.L_x_16) ;  /* 0x0000011000000947 */ /* 0x000fea0003800000 */
[----:B------:R-:W-:-:S13]  /*1570*/  ISETP.NE.AND P0, PT, R4, 0xa, PT ;  /* 0x0000000a0400780c */ /* 0x000fda0003f05270 */
[----:B------:R-:W-:Y:S05]  /*1580*/  @!P0 BRA `(.L_x_17) ;  /* 0x0000008000008947 */ /* 0x000fea0003800000 */
[----:B------:R-:W-:-:S13]  /*1590*/  ISETP.NE.AND P0, PT, R4, 0xb, PT ;  /* 0x0000000b0400780c */ /* 0x000fda0003f05270 */
[----:B------:R-:W-:Y:S05]  /*15a0*/  @P0 BRA `(.L_x_7) ;  /* 0x0000095000000947 */ /* 0x000fea0003800000 */
[----:B------:R-:W2:Y:S02]  /*15b0*/  LDG.E.U8 R2, [R2.64] ;  /* 0x0000002402027981 */ /* 0x000ea4000c1e1100 */
[----:B--2---:R-:W-:-:S04]  /*15c0*/  ISETP.NE.AND P0, PT, R2, RZ, PT ;  /* 0x000000ff0200720c */ /* 0x004fc80003f05270 */
[----:B------:R-:W-:-:S04]  /*15d0*/  FSEL R0, RZ, 1, !P0 ;  /* 0x3f800000ff007808 */ /* 0x000fc80004000000 */
[----:B------:R-:W-:-:S04]  /*15e0*/  F2FP.PACK_AB R0, RZ, R0 ;  /* 0x00000000ff00723e */ /* 0x000fc800000000ff */
[----:B------:R-:W-:Y:S01]  /*15f0*/  PRMT R23, R0, 0x7610, R23 ;  /* 0x0000761000177816 */ /* 0x000fe20000000017 */
[----:B------:R-:W-:Y:S05]  /*1600*/  BRA `(.L_x_8) ;  /* 0x00000ad000007947 */ /* 0x000fea0003800000 */
.L_x_17:
[----:B------:R-:W2:Y:S02]  /*1610*/  LDG.E.64 R2, [R2.64] ;  /* 0x0000002402027981 */ /* 0x000ea4000c1e1b00 */
[----:B--2---:R-:W0:Y:S01]  /*1620*/  F2F.F32.F64 R0, R2 ;  /* 0x0000000200007310 */ /* 0x004e220000301000 */
[----:B------:R-:W0:-:S14]  /*1630*/  DSETP.GEU.AND P0, PT, |R2|, c[0x2][0x0], PT ;  /* 0x008000000200762a */ /* 0x000e1c0003f0e200 */
[----:B0-----:R-:W-:-:S05]  /*1640*/  @!P0 FMUL R0, R0, 1.175494350822287508e-38 ;  /* 0x0080000000008820 */ /* 0x001fca0000400000 */
[----:B------:R-:W-:-:S04]  /*1650*/  F2FP.PACK_AB R0, RZ, R0 ;  /* 0x00000000ff00723e */ /* 0x000fc800000000ff */
[----:B------:R-:W-:Y:S01]  /*1660*/  PRMT R23, R0, 0x7610, R23 ;  /* 0x0000761000177816 */ /* 0x000fe20000000017 */
[----:B------:R-:W-:Y:S05]  /*1670*/  BRA `(.L_x_8) ;  /* 0x00000a6000007947 */ /* 0x000fea0003800000 */
.L_x_16:
[----:B------:R-:W-:-:S13]  /*1680*/  ISETP.NE.AND P0, PT, R4, 0xf, PT ;  /* 0x0000000f0400780c */ /* 0x000fda0003f05270 */
[----:B------:R-:W-:Y:S05]  /*1690*/  @!P0 BRA `(.L_x_18) ;  /* 0x0000029000008947 */ /* 0x000fea0003800000 */
[----:B------:R-:W-:-:S13]  /*16a0*/  ISETP.NE.AND P0, PT, R4, 0x17, PT ;  /* 0x000000170400780c */ /* 0x000fda0003f05270 */
[----:B------:R-:W-:Y:S05]  /*16b0*/  @!P0 BRA `(.L_x_19) ;  /* 0x0000018000008947 */ /* 0x000fea0003800000 */
[----:B------:R-:W-:-:S13]  /*16c0*/  ISETP.NE.AND P0, PT, R4, 0x18, PT ;  /* 0x000000180400780c */ /* 0x000fda0003f05270 */
[----:B------:R-:W-:Y:S05]  /*16d0*/  @P0 BRA `(.L_x_7) ;  /* 0x0000082000000947 */ /* 0x000fea0003800000 */
[----:B------:R-:W2:Y:S01]  /*16e0*/  LDG.E.U8 R0, [R2.64] ;  /* 0x0000002402007981 */ /* 0x000ea2000c1e1100 */
[----:B------:R-:W-:Y:S02]  /*16f0*/  IMAD.MOV.U32 R8, RZ, RZ, -0x800000 ;  /* 0xff800000ff087424 */ /* 0x000fe400078e00ff */
[----:B--2---:R-:W-:-:S05]  /*1700*/  IMAD.SHL.U32 R0, R0, 0x1000000, RZ ;  /* 0x0100000000007824 */ /* 0x004fca00078e00ff */
[----:B------:R-:W-:-:S04]  /*1710*/  LOP3.LUT R4, R0, 0x7f000000, RZ, 0xc0, !PT ;  /* 0x7f00000000047812 */ /* 0x000fc800078ec0ff */
[----:B------:R-:W0:Y:S01]  /*1720*/  FLO.U32 R5, R4 ;  /* 0x0000000400057300 */ /* 0x000e2200000e0000 */
[C---:B------:R-:W-:Y:S02]  /*1730*/  IADD3 R6, R4.reuse, 0x1000000, RZ ;  /* 0x0100000004067810 */ /* 0x040fe40007ffe0ff */
[----:B------:R-:W-:Y:S02]  /*1740*/  IADD3 R2, R4, -0x1, RZ ;  /* 0xffffffff04027810 */ /* 0x000fe40007ffe0ff */
[----:B------:R-:W-:Y:S02]  /*1750*/  SHF.R.S32.HI R6, RZ, 0x8, R6 ;  /* 0x00000008ff067819 */ /* 0x000fe40000011406 */
[----:B------:R-:W-:Y:S02]  /*1760*/  SHF.R.S32.HI R2, RZ, 0x1f, R2 ;  /* 0x0000001fff027819 */ /* 0x000fe40000011402 */
[----:B0-----:R-:W-:-:S04]  /*1770*/  IADD3 R5, -R5, 0x1f, RZ ;  /* 0x0000001f05057810 */ /* 0x001fc80007ffe1ff */
[C---:B------:R-:W-:Y:S02]  /*1780*/  ISETP.GT.U32.AND P0, PT, R5.reuse, 0x4, PT ;  /* 0x000000040500780c */ /* 0x040fe40003f04070 */
[----:B------:R-:W-:-:S04]  /*1790*/  IADD3 R5, R5, -0x4, RZ ;  /* 0xfffffffc05057810 */ /* 0x000fc80007ffe0ff */
[----:B------:R-:W-:-:S05]  /*17a0*/  SEL R5, R5, RZ, P0 ;  /* 0x000000ff05057207 */ /* 0x000fca0000000000 */
[----:B------:R-:W-:Y:S01]  /*17b0*/  IMAD R8, R5, R8, 0x3c000000 ;  /* 0x3c00000005087424 */ /* 0x000fe200078e0208 */
[----:B------:R-:W-:-:S04]  /*17c0*/  SHF.L.U32 R5, R4, R5, RZ ;  /* 0x0000000504057219 */ /* 0x000fc800000006ff */
[----:B------:R-:W-:-:S04]  /*17d0*/  LEA.HI R5, R5, R8, RZ, 0x1c ;  /* 0x0000000805057211 */ /* 0x000fc800078fe0ff */
[----:B------:R-:W-:-:S04]  /*17e0*/  LOP3.LUT R5, R5, 0x7f800000, R6, 0xf8, !PT ;  /* 0x7f80000005057812 */ /* 0x000fc800078ef806 */
[----:B------:R-:W-:-:S04]  /*17f0*/  LOP3.LUT R5, R5, R2, RZ, 0x30, !PT ;  /* 0x0000000205057212 */ /* 0x000fc800078e30ff */
[----:B------:R-:W-:-:S04]  /*1800*/  LOP3.LUT R5, R5, 0x80000000, R0, 0xf8, !PT ;  /* 0x8000000005057812 */ /* 0x000fc800078ef800 */
[----:B------:R-:W-:-:S04]  /*1810*/  F2FP.PACK_AB R5, RZ, R5 ;  /* 0x00000005ff05723e */ /* 0x000fc800000000ff */
[----:B------:R-:W-:Y:S01]  /*1820*/  PRMT R23, R5, 0x7610, R23 ;  /* 0x0000761005177816 */ /* 0x000fe20000000017 */
[----:B------:R-:W-:Y:S05]  /*1830*/  BRA `(.L_x_8) ;  /* 0x000008a000007947 */ /* 0x000fea0003800000 */
.L_x_19:
[----:B------:R-:W2:Y:S02]  /*1840*/  LDG.E.U8 R2, [R2.64] ;  /* 0x0000002402027981 */ /* 0x000ea4000c1e1100 */
[C---:B--2---:R-:W-:Y:S02]  /*1850*/  IMAD.SHL.U32 R0, R2.reuse, 0x2000000, RZ ;  /* 0x0200000002007824 */ /* 0x044fe400078e00ff */
[----:B------:R-:W-:-:S03]  /*1860*/  IMAD.SHL.U32 R5, R2, 0x1000000, RZ ;  /* 0x0100000002057824 */ /* 0x000fc600078e00ff */
[----:B------:R-:W-:-:S13]  /*1870*/  ISETP.GE.U32.AND P0, PT, R0, 0x8000000, PT ;  /* 0x080000000000780c */ /* 0x000fda0003f06070 */
[C---:B------:R-:W-:Y:S02]  /*1880*/  @!P0 IMAD.SHL.U32 R0, R2.reuse, 0x100, RZ ;  /* 0x0000010002008824 */ /* 0x040fe400078e00ff */
[----:B------:R-:W-:-:S03]  /*1890*/  @P0 IMAD.SHL.U32 R4, R2, 0x200000, RZ ;  /* 0x0020000002040824 */ /* 0x000fc600078e00ff */
[----:B------:R-:W-:Y:S02]  /*18a0*/  @!P0 LOP3.LUT R0, R0, 0x7f00, RZ, 0xc0, !PT ;  /* 0x00007f0000008812 */ /* 0x000fe400078ec0ff */
[----:B------:R-:W-:Y:S02]  /*18b0*/  @P0 LOP3.LUT R4, R4, 0x70000000, RZ, 0xfc, !PT ;  /* 0x7000000004040812 */ /* 0x000fe400078efcff */
[----:B------:R-:W-:-:S03]  /*18c0*/  @!P0 LOP3.LUT R0, R0, 0x3f000000, RZ, 0xfc, !PT ;  /* 0x3f00000000008812 */ /* 0x000fc600078efcff */
[----:B------:R-:W-:Y:S02]  /*18d0*/  @P0 FMUL.FTZ R4, R4, 1.9259299443872358531e-34 ;  /* 0x0780000004040820 */ /* 0x000fe40000410000 */
[----:B------:R-:W-:-:S05]  /*18e0*/  @!P0 FADD.FTZ R4, R0, -0.5 ;  /* 0xbf00000000048421 */ /* 0x000fca0000010000 */
[----:B------:R-:W-:-:S04]  /*18f0*/  LOP3.LUT R4, R4, 0x80000000, R5, 0xf8, !PT ;  /* 0x8000000004047812 */ /* 0x000fc800078ef805 */
[----:B------:R-:W-:-:S04]  /*1900*/  F2FP.PACK_AB R4, RZ, R4 ;  /* 0x00000004ff04723e */ /* 0x000fc800000000ff */
[----:B------:R-:W-:Y:S01]  /*1910*/  PRMT R23, R4, 0x7610, R23 ;  /* 0x0000761004177816 */ /* 0x000fe20000000017 */
[----:B------:R-:W-:Y:S05]  /*1920*/  BRA `(.L_x_8) ;  /* 0x000007b000007947 */ /* 0x000fea0003800000 */
.L_x_18:
[----:B------:R-:W2:Y:S02]  /*1930*/  LDG.E.U16 R0, [R2.64] ;  /* 0x0000002402007981 */ /* 0x000ea4000c1e1500 */
[----:B--2---:R-:W-:-:S04]  /*1940*/  PRMT R0, RZ, 0x5410, R0 ;  /* 0x00005410ff007816 */ /* 0x004fc80000000000 */
[----:B------:R-:W-:-:S04]  /*1950*/  F2FP.PACK_AB R0, RZ, R0 ;  /* 0x00000000ff00723e */ /* 0x000fc800000000ff */
[----:B------:R-:W-:Y:S01]  /*1960*/  PRMT R23, R0, 0x7610, R23 ;  /* 0x0000761000177816 */ /* 0x000fe20000000017 */
[----:B------:R-:W-:Y:S05]  /*1970*/  BRA `(.L_x_8) ;  /* 0x0000076000007947 */ /* 0x000fea0003800000 */
.L_x_15:
[----:B------:R-:W-:-:S13]  /*1980*/  ISETP.GT.AND P0, PT, R4, 0x1b, PT ;  /* 0x0000001b0400780c */ /* 0x000fda0003f04270 */
[----:B------:R-:W-:Y:S05]  /*1990*/  @P0 BRA `(.L_x_20) ;  /* 0x0000044000000947 */ /* 0x000fea0003800000 */
[----:B------:R-:W-:-:S13]  /*19a0*/  ISETP.NE.AND P0, PT, R4, 0x19, PT ;  /* 0x000000190400780c */ /* 0x000fda0003f05270 */
[----:B------:R-:W-:Y:S05]  /*19b0*/  @!P0 BRA `(.L_x_21) ;  /* 0x0000025000008947 */ /* 0x000fea0003800000 */
[----:B------:R-:W-:-:S13]  /*19c0*/  ISETP.NE.AND P0, PT, R4, 0x1a, PT ;  /* 0x0000001a0400780c */ /* 0x000fda0003f05270 */
[----:B------:R-:W-:Y:S05]  /*19d0*/  @!P0 BRA `(.L_x_22) ;  /* 0x0000006000008947 */ /* 0x000fea0003800000 */
[----:B------:R-:W-:-:S13]  /*19e0*/  ISETP.NE.AND P0, PT, R4, 0x1b, PT ;  /* 0x0000001b0400780c */ /* 0x000fda0003f05270 */
[----:B------:R-:W-:Y:S05]  /*19f0*/  @P0 BRA `(.L_x_7) ;  /* 0x0000050000000947 */ /* 0x000fea0003800000 */
[----:B------:R-:W2:Y:S02]  /*1a00*/  LDG.E.U16 R0, [R2.64] ;  /* 0x0000002402007981 */ /* 0x000ea4000c1e1500 */
[----:B--2---:R-:W0:Y:S02]  /*1a10*/  I2F.U16 R0, R0 ;  /* 0x0000000000007306 */ /* 0x004e240000101000 */
[----:B0-----:R-:W-:Y:S01]  /*1a20*/  F2FP.PACK_AB R23, RZ, R0 ;  /* 0x00000000ff17723e */ /* 0x001fe200000000ff */
[----:B------:R-:W-:Y:S05]  /*1a30*/  BRA `(.L_x_8) ;  /* 0x000006a000007947 */ /* 0x000fea0003800000 */
.L_x_22:
[----:B------:R-:W2:Y:S01]  /*1a40*/  LDG.E.U8 R2, [R2.64] ;  /* 0x0000002402027981 */ /* 0x000ea2000c1e1100 */
[----:B------:R-:W-:Y:S01]  /*1a50*/  BSSY B0, `(.L_x_23) ;  /* 0x0000018000007945 */ /* 0x000fe20003800000 */
[----:B------:R-:W-:Y:S01]  /*1a60*/  IMAD.MOV.U32 R0, RZ, RZ, RZ ;  /* 0x000000ffff007224 */ /* 0x000fe200078e00ff */
[----:B--2---:R-:W-:-:S13]  /*1a70*/  ISETP.NE.AND P0, PT, R2, RZ, PT ;  /* 0x000000ff0200720c */ /* 0x004fda0003f05270 */
[----:B------:R-:W-:Y:S05]  /*1a80*/  @!P0 BRA `(.L_x_24) ;  /* 0x0000014000008947 */ /* 0x000fea0003800000 */
[----:B------:R-:W-:-:S13]  /*1a90*/  ISETP.NE.AND P0, PT, R2, 0x80, PT ;  /* 0x000000800200780c */ /* 0x000fda0003f05270 */
[----:B------:R-:W-:Y:S01]  /*1aa0*/  @!P0 IMAD.MOV.U32 R0, RZ, RZ, 0x7f800001 ;  /* 0x7f800001ff008424 */ /* 0x000fe200078e00ff */
[----:B------:R-:W-:Y:S05]  /*1ab0*/  @!P0 BRA `(.L_x_24) ;  /* 0x0000011000008947 */ /* 0x000fea0003800000 */
[C---:B------:R-:W-:Y:S01]  /*1ac0*/  LOP3.LUT P0, R0, R2.reuse, 0x78, RZ, 0xc0, !PT ;  /* 0x0000007802007812 */ /* 0x040fe2000780c0ff */
[----:B------:R-:W-:Y:S01]  /*1ad0*/  BSSY B1, `(.L_x_25) ;  /* 0x000000c000017945 */ /* 0x000fe20003800000 */
[----:B------:R-:W-:Y:S02]  /*1ae0*/  SHF.R.U32.HI R3, RZ, 0x7, R2 ;  /* 0x00000007ff037819 */ /* 0x000fe40000011602 */
[----:B------:R-:W-:Y:S02]  /*1af0*/  LOP3.LUT R2, R2, 0x7, RZ, 0xc0, !PT ;  /* 0x0000000702027812 */ /* 0x000fe400078ec0ff */
[----:B------:R-:W-:Y:S01]  /*1b00*/  SHF.R.U32.HI R0, RZ, 0x3, R0 ;  /* 0x00000003ff007819 */ /* 0x000fe20000011600 */
[----:B------:R-:W-:-:S06]  /*1b10*/  IMAD.U32 R4, R3, -0x80000000, RZ ;  /* 0x8000000003047824 */ /* 0x000fcc00078e00ff */
[----:B------:R-:W-:Y:S05]  /*1b20*/  @P0 BRA `(.L_x_26) ;  /* 0x0000006000000947 */ /* 0x000fea0003800000 */
[----:B------:R-:W0:Y:S02]  /*1b30*/  FLO.U32 R3, R2 ;  /* 0x0000000200037300 */ /* 0x000e2400000e0000 */
[----:B0-----:R-:W-:-:S04]  /*1b40*/  IADD3 R3, -R3, 0x1f, RZ ;  /* 0x0000001f03037810 */ /* 0x001fc80007ffe1ff */
[----:B------:R-:W-:Y:S02]  /*1b50*/  IADD3 R5, R3, -0x1c, RZ ;  /* 0xffffffe403057810 */ /* 0x000fe40007ffe0ff */
[----:B------:R-:W-:Y:S02]  /*1b60*/  IADD3 R0, R0, 0x1d, -R3 ;  /* 0x0000001d00007810 */ /* 0x000fe40007ffe803 */
[----:B------:R-:W-:-:S04]  /*1b70*/  SHF.L.U32 R5, R2, R5, RZ ;  /* 0x0000000502057219 */ /* 0x000fc800000006ff */
[----:B------:R-:W-:Y:S02]  /*1b80*/  LOP3.LUT R2, R5, 0x7, RZ, 0xc0, !PT ;  /* 0x0000000705027812 */ /* 0x000fe400078ec0ff */
.L_x_26:
[----:B------:R-:W-:Y:S05]  /*1b90*/  BSYNC B1 ;  /* 0x0000000000017941 */ /* 0x000fea0003800000 */
.L_x_25:
[----:B------:R-:W-:Y:S01]  /*1ba0*/  LEA R3, R0, 0x3b800000, 0x17 ;  /* 0x3b80000000037811 */ /* 0x000fe200078eb8ff */
[----:B------:R-:W-:-:S05]  /*1bb0*/  IMAD.SHL.U32 R0, R2, 0x100000, RZ ;  /* 0x0010000002007824 */ /* 0x000fca00078e00ff */
[----:B------:R-:W-:Y:S02]  /*1bc0*/  LOP3.LUT R0, R3, R0, R4, 0xfe, !PT ;  /* 0x0000000003007212 */ /* 0x000fe400078efe04 */
.L_x_24:
[----:B------:R-:W-:Y:S05]  /*1bd0*/  BSYNC B0 ;  /* 0x0000000000007941 */ /* 0x000fea0003800000 */
.L_x_23:
[----:B------:R-:W-:-:S04]  /*1be0*/  F2FP.PACK_AB R0, RZ, R0 ;  /* 0x00000000ff00723e */ /* 0x000fc800000000ff */
[----:B------:R-:W-:Y:S01]  /*1bf0*/  PRMT R23, R0, 0x7610, R23 ;  /* 0x0000761000177816 */ /* 0x000fe20000000017 */
[----:B------:R-:W-:Y:S05]  /*1c00*/  BRA `(.L_x_8) ;  /* 0x000004d000007947 */ /* 0x000fea0003800000 */
.L_x_21:
        /* <DEDUP_REMOVED lines=21> */
.L_x_30:
[----:B------:R-:W-:Y:S05]  /*1d60*/  BSYNC B1 ;  /* 0x0000000000017941 */ /* 0x000fea0003800000 */
.L_x_29:
[----:B------:R-:W-:Y:S01]  /*1d70*/  LEA R3, R0, 0x37800000, 0x17 ;  /* 0x3780000000037811 */ /* 0x000fe200078eb8ff */
[----:B------:R-:W-:-:S05]  /*1d80*/  IMAD.SHL.U32 R0, R2, 0x200000, RZ ;  /* 0x0020000002007824 */ /* 0x000fca00078e00ff */
[----:B------:R-:W-:Y:S02]  /*1d90*/  LOP3.LUT R0, R3, R0, R4, 0xfe, !PT ;  /* 0x0000000003007212 */ /* 0x000fe400078efe04 */
.L_x_28:
[----:B------:R-:W-:Y:S05]  /*1da0*/  BSYNC B0 ;  /* 0x0000000000007941 */ /* 0x000fea0003800000 */
.L_x_27:
[----:B------:R-:W-:-:S04]  /*1db0*/  F2FP.PACK_AB R0, RZ, R0 ;  /* 0x00000000ff00723e */ /* 0x000fc800000000ff */
[----:B------:R-:W-:Y:S01]  /*1dc0*/  PRMT R23, R0, 0x7610, R23 ;  /* 0x0000761000177816 */ /* 0x000fe20000000017 */
[----:B------:R-:W-:Y:S05]  /*1dd0*/  BRA `(.L_x_8) ;  /* 0x0000030000007947 */ /* 0x000fea0003800000 */
.L_x_20:
[----:B------:R-:W-:-:S13]  /*1de0*/  ISETP.NE.AND P0, PT, R4, 0x1c, PT ;  /* 0x0000001c0400780c */ /* 0x000fda0003f05270 */
[----:B------:R-:W-:Y:S05]  /*1df0*/  @!P0 BRA `(.L_x_31) ;  /* 0x000002a000008947 */ /* 0x000fea0003800000 */
[----:B------:R-:W-:-:S13]  /*1e00*/  ISETP.NE.AND P0, PT, R4, 0x1d, PT ;  /* 0x0000001d0400780c */ /* 0x000fda0003f05270 */
[----:B------:R-:W-:Y:S05]  /*1e10*/  @!P0 BRA `(.L_x_32) ;  /* 0x0000023000008947 */ /* 0x000fea0003800000 */
[----:B------:R-:W-:-:S13]  /*1e20*/  ISETP.NE.AND P0, PT, R4, 0x2c, PT ;  /* 0x0000002c0400780c */ /* 0x000fda0003f05270 */
[----:B------:R-:W-:Y:S05]  /*1e30*/  @P0 BRA `(.L_x_7) ;  /* 0x000000c000000947 */ /* 0x000fea0003800000 */
[----:B------:R-:W2:Y:S01]  /*1e40*/  LDG.E.U8 R2, [R2.64] ;  /* 0x0000002402027981 */ /* 0x000ea2000c1e1100 */
[----:B------:R-:W-:Y:S01]  /*1e50*/  BSSY B0, `(.L_x_33) ;  /* 0x0000007000007945 */ /* 0x000fe20003800000 */
[----:B------:R-:W-:Y:S01]  /*1e60*/  IMAD.MOV.U32 R0, RZ, RZ, 0x400000 ;  /* 0x00400000ff007424 */ /* 0x000fe200078e00ff */
[----:B--2---:R-:W-:-:S13]  /*1e70*/  ISETP.NE.AND P0, PT, R2, RZ, PT ;  /* 0x000000ff0200720c */ /* 0x004fda0003f05270 */
[----:B------:R-:W-:Y:S05]  /*1e80*/  @!P0 BRA `(.L_x_34) ;  /* 0x0000003000008947 */ /* 0x000fea0003800000 */
[----:B------:R-:W-:-:S13]  /*1e90*/  ISETP.NE.AND P0, PT, R2, 0xff, PT ;  /* 0x000000ff0200780c */ /* 0x000fda0003f05270 */
[----:B------:R-:W-:Y:S02]  /*1ea0*/  @!P0 IMAD.MOV.U32 R0, RZ, RZ, 0x7f800001 ;  /* 0x7f800001ff008424 */ /* 0x000fe400078e00ff */
[----:B------:R-:W-:Y:S02]  /*1eb0*/  @P0 IMAD.SHL.U32 R0, R2, 0x800000, RZ ;  /* 0x0080000002000824 */ /* 0x000fe400078e00ff */
.L_x_34:
[----:B------:R-:W-:Y:S05]  /*1ec0*/  BSYNC B0 ;  /* 0x0000000000007941 */ /* 0x000fea0003800000 */
.L_x_33:
[----:B------:R-:W-:-:S04]  /*1ed0*/  F2FP.PACK_AB R0, RZ, R0 ;  /* 0x00000000ff00723e */ /* 0x000fc800000000ff */
[----:B------:R-:W-:Y:S01]  /*1ee0*/  PRMT R23, R0, 0x7610, R23 ;  /* 0x0000761000177816 */ /* 0x000fe20000000017 */
[----:B------:R-:W-:Y:S05]  /*1ef0*/  BRA `(.L_x_8) ;  /* 0x000001e000007947 */ /* 0x000fea0003800000 */
.L_x_7:
[----:B------:R-:W-:Y:S01]  /*1f00*/  MOV R2, 0x0 ;  /* 0x0000000000027802 */ /* 0x000fe20000000f00 */
[----:B------:R-:W-:Y:S02]  /*1f10*/  IMAD.MOV.U32 R4, RZ, RZ, c[0x4][0x128] ;  /* 0x01004a00ff047624 */ /* 0x000fe400078e00ff */
[----:B------:R-:W-:Y:S02]  /*1f20*/  IMAD.MOV.U32 R5, RZ, RZ, c[0x4][0x12c] ;  /* 0x01004b00ff057624 */ /* 0x000fe400078e00ff */
[----:B------:R-:W-:Y:S01]  /*1f30*/  IMAD.MOV.U32 R6, RZ, RZ, c[0x4][0x130] ;  /* 0x01004c00ff067624 */ /* 0x000fe200078e00ff */
[----:B------:R-:W0:Y:S01]  /*1f40*/  LDC.64 R2, c[0x4][R2] ;  /* 0x0100000002027b82 */ /* 0x000e220000000a00 */
[----:B------:R-:W-:Y:S02]  /*1f50*/  IMAD.MOV.U32 R7, RZ, RZ, c[0x4][0x134] ;  /* 0x01004d00ff077624 */ /* 0x000fe400078e00ff */
[----:B------:R-:W-:-:S02]  /*1f60*/  IMAD.MOV.U32 R8, RZ, RZ, 0x4e ;  /* 0x0000004eff087424 */ /* 0x000fc400078e00ff */
[----:B------:R-:W-:Y:S02]  /*1f70*/  IMAD.MOV.U32 R10, RZ, RZ, c[0x4][0x38] ;  /* 0x01000e00ff0a7624 */ /* 0x000fe400078e00ff */
[----:B------:R-:W-:Y:S02]  /*1f80*/  IMAD.MOV.U32 R11, RZ, RZ, c[0x4][0x3c] ;  /* 0x01000f00ff0b7624 */ /* 0x000fe400078e00ff */
[----:B------:R-:W-:Y:S02]  /*1f90*/  IMAD.MOV.U32 R12, RZ, RZ, 0x1 ;  /* 0x00000001ff0c7424 */ /* 0x000fe400078e00ff */
[----:B------:R-:W-:Y:S02]  /*1fa0*/  IMAD.MOV.U32 R13, RZ, RZ, RZ ;  /* 0x000000ffff0d7224 */ /* 0x000fe400078e00ff */
[----:B------:R-:W-:Y:S01]  /*1fb0*/  LEPC R14 ;  /* 0x00000000000e734e */ /* 0x000fe20000000000 */
[----:B------:R-:W-:Y:S02]  /*1fc0*/  MOV R9, 0x2030 ;  /* 0x0000203000097802 */ /* 0x000fe40000000f00 */
[----:B------:R-:W-:Y:S02]  /*1fd0*/  MOV R20, 0x1fb0 ;  /* 0x00001fb000147802 */ /* 0x000fe40000000f00 */
[----:B------:R-:W-:-:S02]  /*1fe0*/  MOV R21, 0x0 ;  /* 0x0000000000157802 */ /* 0x000fc40000000f00 */
[----:B------:R-:W-:Y:S02]  /*1ff0*/  MOV R0, 0x0 ;  /* 0x0000000000007802 */ /* 0x000fe40000000f00 */
[----:B------:R-:W-:-:S04]  /*2000*/  IADD3 R20, P0, P1, -R20, R9, R14 ;  /* 0x0000000914147210 */ /* 0x000fc8000791e10e */
[----:B------:R-:W-:-:S04]  /*2010*/  IADD3.X R21, ~R0, R21, R15, P0, P1 ;  /* 0x0000001500157210 */ /* 0x000fc800007e250f */
[----:B0-----:R-:W-:Y:S05]  /*2020*/  CALL.ABS.NOINC R2 ;  /* 0x0000000002007343 */ /* 0x001fea0003c00000 */
[----:B------:R-:W-:Y:S01]  /*2030*/  PRMT R23, RZ, 0x7610, R23 ;  /* 0x00007610ff177816 */ /* 0x000fe20000000017 */
[----:B------:R-:W-:Y:S05]  /*2040*/  BRA `(.L_x_8) ;  /* 0x0000009000007947 */ /* 0x000fea0003800000 */
.L_x_32:
[----:B------:R-:W2:Y:S02]  /*2050*/  LDG.E.64 R2, [R2.64] ;  /* 0x0000002402027981 */ /* 0x000ea4000c1e1b00 */
[----:B--2---:R-:W0:Y:S02]  /*2060*/  I2F.U64 R0, R2 ;  /* 0x0000000200007312 */ /* 0x004e240000301000 */
[----:B0-----:R-:W-:-:S04]  /*2070*/  F2FP.PACK_AB R0, RZ, R0 ;  /* 0x00000000ff00723e */ /* 0x001fc800000000ff */
[----:B------:R-:W-:Y:S01]  /*2080*/  PRMT R23, R0, 0x7610, R23 ;  /* 0x0000761000177816 */ /* 0x000fe20000000017 */
[----:B------:R-:W-:Y:S05]  /*2090*/  BRA `(.L_x_8) ;  /* 0x0000004000007947 */ /* 0x000fea0003800000 */
.L_x_31:
[----:B------:R-:W2:Y:S02]  /*20a0*/  LDG.E R2, [R2.64] ;  /* 0x0000002402027981 */ /* 0x000ea4000c1e1900 */
[----:B--2---:R-:W0:Y:S02]  /*20b0*/  I2F.U32 R0, R2 ;  /* 0x0000000200007306 */ /* 0x004e240000201000 */
[----:B0-----:R-:W-:-:S04]  /*20c0*/  F2FP.PACK_AB R0, RZ, R0 ;  /* 0x00000000ff00723e */ /* 0x001fc800000000ff */
[----:B------:R-:W-:Y:S02]  /*20d0*/  PRMT R23, R0, 0x7610, R23 ;  /* 0x0000761000177816 */ /* 0x000fe40000000017 */
.L_x_8:
[----:B------:R-:W1:Y:S01]  /*20e0*/  LDC.U8 R4, c[0x0][0x3e3] ;  /* 0x0000f8c0ff047b82 */ /* 0x000e620000000000 */
[----:B0-----:R-:W-:-:S05]  /*20f0*/  IADD3 R2, P1, R22, c[0x0][0x3d8], RZ ;  /* 0x0000f60016027a10 */ /* 0x001fca0007f3e0ff */
[----:B------:R-:W-:Y:S01]  /*2100*/  IMAD.X R3, RZ, RZ, c[0x0][0x3dc], P1 ;  /* 0x0000f700ff037624 */ /* 0x000fe200008e06ff */
[----:B-1----:R-:W-:-:S04]  /*2110*/  PRMT R0, R4, 0x9910, RZ ;  /* 0x0000991004007816 */ /* 0x002fc800000000ff */
        /* <DEDUP_REMOVED lines=12> */
[----:B0-----:R-:W-:Y:S01]  /*21e0*/  F2FP.PACK_AB R0, RZ, R0 ;  /* 0x00000000ff00723e */ /* 0x001fe200000000ff */
[----:B------:R-:W-:Y:S05]  /*21f0*/  BRA `(.L_x_40) ;  /* 0x00000e5000007947 */ /* 0x000fea0003800000 */
.L_x_38:
[----:B------:R-:W2:Y:S02]  /*2200*/  LDG.E.U8 R2, [R2.64] ;  /* 0x0000002402027981 */ /* 0x000ea4000c1e1100 */
[----:B--2---:R-:W0:Y:S02]  /*2210*/  I2F.U16 R0, R2 ;  /* 0x0000000200007306 */ /* 0x004e240000101000 */
[----:B0-----:R-:W-:Y:S01]  /*2220*/  F2FP.PACK_AB R0, RZ, R0 ;  /* 0x00000000ff00723e */ /* 0x001fe200000000ff */
[----:B------:R-:W-:Y:S05]  /*2230*/  BRA `(.L_x_40) ;  /* 0x00000e1000007947 */ /* 0x000fea0003800000 */
.L_x_37:
        /* <DEDUP_REMOVED lines=8> */
[----:B0-----:R-:W-:Y:S01]  /*22c0*/  F2FP.PACK_AB R0, RZ, R0 ;  /* 0x00000000ff00723e */ /* 0x001fe200000000ff */
[----:B------:R-:W-:Y:S05]  /*22d0*/  BRA `(.L_x_40) ;  /* 0x00000d7000007947 */ /* 0x000fea0003800000 */
.L_x_42:
[----:B------:R-:W2:Y:S02]  /*22e0*/  LDG.E R2, [R2.64] ;  /* 0x0000002402027981 */ /* 0x000ea4000c1e1900 */
[----:B--2---:R-:W0:Y:S02]  /*22f0*/  I2F R0, R2 ;  /* 0x0000000200007306 */ /* 0x004e240000201400 */
[----:B0-----:R-:W-:Y:S01]  /*2300*/  F2FP.PACK_AB R0, RZ, R0 ;  /* 0x00000000ff00723e */ /* 0x001fe200000000ff */
[----:B------:R-:W-:Y:S05]  /*2310*/  BRA `(.L_x_40) ;  /* 0x00000d3000007947 */ /* 0x000fea0003800000 */
.L_x_41:
[----:B------:R-:W2:Y:S02]  /*2320*/  LDG.E.U16 R2, [R2.64] ;  /* 0x0000002402027981 */ /* 0x000ea4000c1e1500 */
[----:B--2---:R-:W0:Y:S02]  /*2330*/  I2F.S16 R0, R2 ;  /* 0x0000000200007306 */ /* 0x004e240000101400 */
[----:B0-----:R-:W-:Y:S01]  /*2340*/  F2FP.PACK_AB R0, RZ, R0 ;  /* 0x00000000ff00723e */ /* 0x001fe200000000ff */
[----:B------:R-:W-:Y:S05]  /*2350*/  BRA `(.L_x_40) ;  /* 0x00000cf000007947 */ /* 0x000fea0003800000 */
.L_x_36:
        /* <DEDUP_REMOVED lines=9> */
.L_x_44:
[----:B------:R0:W5:Y:S01]  /*23f0*/  LDG.E.U16 R0, [R2.64] ;  /* 0x0000002402007981 */ /* 0x000162000c1e1500 */
[----:B------:R-:W-:Y:S05]  /*2400*/  BRA `(.L_x_40) ;  /* 0x00000c4000007947 */ /* 0x000fea0003800000 */
.L_x_43:
        /* <DEDUP_REMOVED lines=9> */
.L_x_46:
[----:B------:R0:W5:Y:S01]  /*24a0*/  LDG.E.U16 R0, [R2.64] ;  /* 0x0000002402007981 */ /* 0x000162000c1e1500 */
[----:B------:R-:W-:Y:S05]  /*24b0*/  BRA `(.L_x_40) ;  /* 0x00000b9000007947 */ /* 0x000fea0003800000 */
.L_x_45:
[----:B------:R-:W2:Y:S02]  /*24c0*/  LDG.E.64 R2, [R2.64] ;  /* 0x0000002402027981 */ /* 0x000ea4000c1e1b00 */
[----:B--2---:R-:W0:Y:S01]  /*24d0*/  F2F.F32.F64 R0, R2 ;  /* 0x0000000200007310 */ /* 0x004e220000301000 */
[----:B------:R-:W0:-:S14]  /*24e0*/  DSETP.GEU.AND P0, PT, |R2|, c[0x2][0x0], PT ;  /* 0x008000000200762a */ /* 0x000e1c0003f0e200 */
[----:B0-----:R-:W-:-:S05]  /*24f0*/  @!P0 FMUL R0, R0, 1.175494350822287508e-38 ;  /* 0x0080000000008820 */ /* 0x001fca0000400000 */
[----:B------:R-:W-:Y:S01]  /*2500*/  F2FP.PACK_AB R0, RZ, R0 ;  /* 0x00000000ff00723e */ /* 0x000fe200000000ff */
[----:B------:R-:W-:Y:S05]  /*2510*/  BRA `(.L_x_40) ;  /* 0x00000b3000007947 */ /* 0x000fea0003800000 */
.L_x_35:
        /* <DEDUP_REMOVED lines=11> */
[----:B------:R-:W-:Y:S01]  /*25d0*/  F2FP.PACK_AB R0, RZ, R0 ;  /* 0x00000000ff00723e */ /* 0x000fe200000000ff */
[----:B------:R-:W-:Y:S05]  /*25e0*/  BRA `(.L_x_40) ;  /* 0x00000a6000007947 */ /* 0x000fea0003800000 */
.L_x_49:
[----:B------:R-:W2:Y:S02]  /*25f0*/  LDG.E.64 R2, [R2.64] ;  /* 0x0000002402027981 */ /* 0x000ea4000c1e1b00 */
[----:B--2---:R-:W0:Y:S01]  /*2600*/  F2F.F32.F64 R0, R2 ;  /* 0x0000000200007310 */ /* 0x004e220000301000 */
[----:B------:R-:W0:-:S14]  /*2610*/  DSETP.GEU.AND P0, PT, |R2|, c[0x2][0x0], PT ;  /* 0x008000000200762a */ /* 0x000e1c0003f0e200 */
[----:B0-----:R-:W-:-:S05]  /*2620*/  @!P0 FMUL R0, R0, 1.175494350822287508e-38 ;  /* 0x0080000000008820 */ /* 0x001fca0000400000 */
[----:B------:R-:W-:Y:S01]  /*2630*/  F2FP.PACK_AB R0, RZ, R0 ;  /* 0x00000000ff00723e */ /* 0x000fe200000000ff */
[----:B------:R-:W-:Y:S05]  /*2640*/  BRA `(.L_x_40) ;  /* 0x00000a0000007947 */ /* 0x000fea0003800000 */
.L_x_48:
        /* <DEDUP_REMOVED lines=28> */
.L_x_51:
        /* <DEDUP_REMOVED lines=15> */
.L_x_50:
[----:B------:R-:W2:Y:S02]  /*2900*/  LDG.E.U16 R0, [R2.64] ;  /* 0x0000002402007981 */ /* 0x000ea4000c1e1500 */
[----:B--2---:R-:W-:-:S04]  /*2910*/  PRMT R0, RZ, 0x5410, R0 ;  /* 0x00005410ff007816 */ /* 0x004fc80000000000 */
[----:B------:R-:W-:Y:S01]  /*2920*/  F2FP.PACK_AB R0, RZ, R0 ;  /* 0x00000000ff00723e */ /* 0x000fe200000000ff */
[----:B------:R-:W-:Y:S05]  /*2930*/  BRA `(.L_x_40) ;  /* 0x0000071000007947 */ /* 0x000fea0003800000 */
.L_x_47:
        /* <DEDUP_REMOVED lines=12> */
.L_x_54:
        /* <DEDUP_REMOVED lines=21> */
.L_x_58:
[----:B------:R-:W-:Y:S05]  /*2b50*/  BSYNC B1 ;  /* 0x0000000000017941 */ /* 0x000fea0003800000 */
.L_x_57:
[----:B------:R-:W-:Y:S01]  /*2b60*/  LEA R3, R0, 0x3b800000, 0x17 ;  /* 0x3b80000000037811 */ /* 0x000fe200078eb8ff */
[----:B------:R-:W-:-:S05]  /*2b70*/  IMAD.SHL.U32 R0, R2, 0x100000, RZ ;  /* 0x0010000002007824 */ /* 0x000fca00078e00ff */
[----:B------:R-:W-:Y:S02]  /*2b80*/  LOP3.LUT R0, R3, R0, R4, 0xfe, !PT ;  /* 0x0000000003007212 */ /* 0x000fe400078efe04 */
.L_x_56:
[----:B------:R-:W-:Y:S05]  /*2b90*/  BSYNC B0 ;  /* 0x0000000000007941 */ /* 0x000fea0003800000 */
.L_x_55:
[----:B------:R-:W-:Y:S01]  /*2ba0*/  F2FP.PACK_AB R0, RZ, R0 ;  /* 0x00000000ff00723e */ /* 0x000fe200000000ff */
[----:B------:R-:W-:Y:S05]  /*2bb0*/  BRA `(.L_x_40) ;  /* 0x0000049000007947 */ /* 0x000fea0003800000 */
.L_x_53:
        /* <DEDUP_REMOVED lines=21> */
.L_x_62:
[----:B------:R-:W-:Y:S05]  /*2d10*/  BSYNC B1 ;  /* 0x0000000000017941 */ /* 0x000fea0003800000 */
.L_x_61:
[----:B------:R-:W-:Y:S01]  /*2d20*/  LEA R3, R0, 0x37800000, 0x17 ;  /* 0x3780000000037811 */ /* 0x000fe200078eb8ff */
[----:B------:R-:W-:-:S05]  /*2d30*/  IMAD.SHL.U32 R0, R2, 0x200000, RZ ;  /* 0x0020000002007824 */ /* 0x000fca00078e00ff */
[----:B------:R-:W-:Y:S02]  /*2d40*/  LOP3.LUT R0, R3, R0, R4, 0xfe, !PT ;  /* 0x0000000003007212 */ /* 0x000fe400078efe04 */
.L_x_60:
[----:B------:R-:W-:Y:S05]  /*2d50*/  BSYNC B0 ;  /* 0x0000000000007941 */ /* 0x000fea0003800000 */
.L_x_59:
[----:B------:R-:W-:Y:S01]  /*2d60*/  F2FP.PACK_AB R0, RZ, R0 ;  /* 0x00000000ff00723e */ /* 0x000fe200000000ff */
[----:B------:R-:W-:Y:S05]  /*2d70*/  BRA `(.L_x_40) ;  /* 0x000002d000007947 */ /* 0x000fea0003800000 */
.L_x_52:
        /* <DEDUP_REMOVED lines=14> */
.L_x_66:
[----:B------:R-:W-:Y:S05]  /*2e60*/  BSYNC B0 ;  /* 0x0000000000007941 */ /* 0x000fea0003800000 */
.L_x_65:
[----:B------:R-:W-:Y:S01]  /*2e70*/  F2FP.PACK_AB R0, RZ, R0 ;  /* 0x00000000ff00723e */ /* 0x000fe200000000ff */
[----:B------:R-:W-:Y:S05]  /*2e80*/  BRA `(.L_x_40) ;  /* 0x000001c000007947 */ /* 0x000fea0003800000 */
.L_x_39:
[----:B------:R-:W-:Y:S01]  /*2e90*/  MOV R2, 0x0 ;  /* 0x0000000000027802 */ /* 0x000fe20000000f00 */
[----:B------:R-:W-:Y:S02]  /*2ea0*/  IMAD.MOV.U32 R4, RZ, RZ, c[0x4][0x128] ;  /* 0x01004a00ff047624 */ /* 0x000fe400078e00ff */
[----:B------:R-:W-:Y:S02]  /*2eb0*/  IMAD.MOV.U32 R5, RZ, RZ, c[0x4][0x12c] ;  /* 0x01004b00ff057624 */ /* 0x000fe400078e00ff */
[----:B------:R-:W-:Y:S01]  /*2ec0*/  IMAD.MOV.U32 R6, RZ, RZ, c[0x4][0x130] ;  /* 0x01004c00ff067624 */ /* 0x000fe200078e00ff */
[----:B------:R-:W0:Y:S01]  /*2ed0*/  LDC.64 R2, c[0x4][R2] ;  /* 0x0100000002027b82 */ /* 0x000e220000000a00 */
[----:B------:R-:W-:-:S02]  /*2ee0*/  IMAD.MOV.U32 R7, RZ, RZ, c[0x4][0x134] ;  /* 0x01004d00ff077624 */ /* 0x000fc400078e00ff */
[----:B------:R-:W-:Y:S02]  /*2ef0*/  IMAD.MOV.U32 R8, RZ, RZ, 0x4e ;  /* 0x0000004eff087424 */ /* 0x000fe400078e00ff */
[----:B------:R-:W-:Y:S02]  /*2f00*/  IMAD.MOV.U32 R10, RZ, RZ, c[0x4][0x38] ;  /* 0x01000e00ff0a7624 */ /* 0x000fe400078e00ff */
[----:B------:R-:W-:Y:S02]  /*2f10*/  IMAD.MOV.U32 R11, RZ, RZ, c[0x4][0x3c] ;  /* 0x01000f00ff0b7624 */ /* 0x000fe400078e00ff */
[----:B------:R-:W-:Y:S02]  /*2f20*/  IMAD.MOV.U32 R12, RZ, RZ, 0x1 ;  /* 0x00000001ff0c7424 */ /* 0x000fe400078e00ff */
[----:B------:R-:W-:Y:S02]  /*2f30*/  IMAD.MOV.U32 R13, RZ, RZ, RZ ;  /* 0x000000ffff0d7224 */ /* 0x000fe400078e00ff */
[----:B------:R-:W-:Y:S01]  /*2f40*/  LEPC R14 ;  /* 0x00000000000e734e */ /* 0x000fe20000000000 */
[----:B------:R-:W-:Y:S02]  /*2f50*/  MOV R9, 0x2fc0 ;  /* 0x00002fc000097802 */ /* 0x000fe40000000f00 */
[----:B------:R-:W-:-:S02]  /*2f60*/  MOV R20, 0x2f40 ;  /* 0x00002f4000147802 */ /* 0x000fc40000000f00 */
[----:B------:R-:W-:Y:S02]  /*2f70*/  MOV R21, 0x0 ;  /* 0x0000000000157802 */ /* 0x000fe40000000f00 */
[----:B------:R-:W-:Y:S02]  /*2f80*/  MOV R0, 0x0 ;  /* 0x0000000000007802 */ /* 0x000fe40000000f00 */
[----:B------:R-:W-:-:S04]  /*2f90*/  IADD3 R20, P0, P1, -R20, R9, R14 ;  /* 0x0000000914147210 */ /* 0x000fc8000791e10e */
[----:B------:R-:W-:-:S04]  /*2fa0*/  IADD3.X R21, ~R0, R21, R15, P0, P1 ;  /* 0x0000001500157210 */ /* 0x000fc800007e250f */
[----:B0----5:R-:W-:Y:S05]  /*2fb0*/  CALL.ABS.NOINC R2 ;  /* 0x0000000002007343 */ /* 0x021fea0003c00000 */
[----:B------:R-:W-:Y:S01]  /*2fc0*/  PRMT R0, RZ, 0x7610, R0 ;  /* 0x00007610ff007816 */ /* 0x000fe20000000000 */
[----:B------:R-:W-:Y:S05]  /*2fd0*/  BRA `(.L_x_40) ;  /* 0x0000007000007947 */ /* 0x000fea0003800000 */
.L_x_64:
[----:B------:R-:W2:Y:S02]  /*2fe0*/  LDG.E.64 R2, [R2.64] ;  /* 0x0000002402027981 */ /* 0x000ea4000c1e1b00 */
[----:B--2---:R-:W0:Y:S02]  /*2ff0*/  I2F.U64 R0, R2 ;  /* 0x0000000200007312 */ /* 0x004e240000301000 */
[----:B0-----:R-:W-:Y:S01]  /*3000*/  F2FP.PACK_AB R0, RZ, R0 ;  /* 0x00000000ff00723e */ /* 0x001fe200000000ff */
[----:B------:R-:W-:Y:S05]  /*3010*/  BRA `(.L_x_40) ;  /* 0x0000003000007947 */ /* 0x000fea0003800000 */
.L_x_63:
[----:B------:R-:W2:Y:S02]  /*3020*/  LDG.E R2, [R2.64] ;  /* 0x0000002402027981 */ /* 0x000ea4000c1e1900 */
[----:B--2---:R-:W0:Y:S02]  /*3030*/  I2F.U32 R0, R2 ;  /* 0x0000000200007306 */ /* 0x004e240000201000 */
[----:B0-----:R-:W-:-:S06]  /*3040*/  F2FP.PACK_AB R0, RZ, R0 ;  /* 0x00000000ff00723e */ /* 0x001fcc00000000ff */
.L_x_40:
[----:B0-----:R-:W0:Y:S01]  /*3050*/  LDC.U8 R3, c[0x0][0x3e1] ;  /* 0x0000f840ff037b82 */ /* 0x001e220000000000 */
[----:B-----5:R-:W-:-:S02]  /*3060*/  HADD2.F32 R23, -RZ, R23.H0_H0 ;  /* 0x20000017ff177230 */ /* 0x020fc40000004100 */
[----:B------:R-:W-:-:S05]  /*3070*/  HADD2.F32 R0, -RZ, R0.H0_H0 ;  /* 0x20000000ff007230 */ /* 0x000fca0000004100 */
[----:B------:R-:W-:-:S04]  /*3080*/  LOP3.LUT R0, R23, 0x80000000, R0, 0xb8, !PT ;  /* 0x8000000017007812 */ /* 0x000fc800078eb800 */
[----:B------:R-:W-:Y:S02]  /*3090*/  F2FP.PACK_AB R0, RZ, R0 ;  /* 0x00000000ff00723e */ /* 0x000fe400000000ff */
        /* <DEDUP_REMOVED lines=11> */
[----:B------:R-:W-:-:S04]  /*3150*/  HADD2.F32 R0, -RZ, R0.H0_H0 ;  /* 0x20000000ff007230 */ /* 0x000fc80000004100 */
[----:B------:R-:W0:Y:S02]  /*3160*/  F2I.FTZ.TRUNC.NTZ R3, R0 ;  /* 0x0000000000037305 */ /* 0x000e24000021f100 */
[----:B0-----:R0:W-:Y:S01]  /*3170*/  STG.E.U8 [R16.64], R3 ;  /* 0x0000000310007986 */ /* 0x0011e2000c101124 */
[----:B------:R-:W-:Y:S05]  /*3180*/  BRA `(.L_x_72) ;  /* 0x00000e8000007947 */ /* 0x000fea0003800000 */
.L_x_70:
[----:B------:R-:W-:-:S06]  /*3190*/  HADD2.F32 R3, -RZ, R0.H0_H0 ;  /* 0x20000000ff037230 */ /* 0x000fcc0000004100 */
[----:B------:R-:W0:Y:S02]  /*31a0*/  F2I.S64.TRUNC R2, R3 ;  /* 0x0000000300027311 */ /* 0x000e24000020d900 */
[----:B0-----:R0:W-:Y:S01]  /*31b0*/  STG.E.U8 [R16.64], R2 ;  /* 0x0000000210007986 */ /* 0x0011e2000c101124 */
[----:B------:R-:W-:Y:S05]  /*31c0*/  BRA `(.L_x_72) ;  /* 0x00000e4000007947 */ /* 0x000fea0003800000 */
.L_x_69:
[----:B------:R-:W-:-:S13]  /*31d0*/  ISETP.NE.AND P0, PT, R2, 0x2, PT ;  /* 0x000000020200780c */ /* 0x000fda0003f05270 */
[----:B------:R-:W-:Y:S05]  /*31e0*/  @!P0 BRA `(.L_x_73) ;  /* 0x000000c000008947 */ /* 0x000fea0003800000 */
[----:B------:R-:W-:-:S13]  /*31f0*/  ISETP.NE.AND P0, PT, R2, 0x3, PT ;  /* 0x000000030200780c */ /* 0x000fda0003f05270 */
[----:B------:R-:W-:Y:S05]  /*3200*/  @!P0 BRA `(.L_x_74) ;  /* 0x0000006000008947 */ /* 0x000fea0003800000 */
[----:B------:R-:W-:-:S13]  /*3210*/  ISETP.NE.AND P0, PT, R2, 0x4, PT ;  /* 0x000000040200780c */ /* 0x000fda0003f05270 */
[----:B------:R-:W-:Y:S05]  /*3220*/  @P0 BRA `(.L_x_71) ;  /* 0x00000c3000000947 */ /* 0x000fea0003800000 */
[----:B------:R-:W-:-:S06]  /*3230*/  HADD2.F32 R2, -RZ, R0.H0_H0 ;  /* 0x20000000ff027230 */ /* 0x000fcc0000004100 */
[----:B------:R-:W0:Y:S02]  /*3240*/  F2I.S64.TRUNC R2, R2 ;  /* 0x0000000200027311 */ /* 0x000e24000020d900 */
[----:B0-----:R0:W-:Y:S01]  /*3250*/  STG.E.64 [R16.64], R2 ;  /* 0x0000000210007986 */ /* 0x0011e2000c101b24 */
[----:B------:R-:W-:Y:S05]  /*3260*/  BRA `(.L_x_72) ;  /* 0x00000da000007947 */ /* 0x000fea0003800000 */
.L_x_74:
[----:B------:R-:W-:-:S04]  /*3270*/  HADD2.F32 R0, -RZ, R0.H0_H0 ;  /* 0x20000000ff007230 */ /* 0x000fc80000004100 */
[----:B------:R-:W0:Y:S02]  /*3280*/  F2I.FTZ.TRUNC.NTZ R3, R0 ;  /* 0x0000000000037305 */ /* 0x000e24000021f100 */
[----:B0-----:R0:W-:Y:S01]  /*3290*/  STG.E [R16.64], R3 ;  /* 0x0000000310007986 */ /* 0x0011e2000c101924 */
[----:B------:R-:W-:Y:S05]  /*32a0*/  BRA `(.L_x_72) ;  /* 0x00000d6000007947 */ /* 0x000fea0003800000 */
.L_x_73:
[----:B------:R-:W-:-:S04]  /*32b0*/  HADD2.F32 R0, -RZ, R0.H0_H0 ;  /* 0x20000000ff007230 */ /* 0x000fc80000004100 */
[----:B------:R-:W0:Y:S02]  /*32c0*/  F2I.FTZ.TRUNC.NTZ R3, R0 ;  /* 0x0000000000037305 */ /* 0x000e24000021f100 */
[----:B0-----:R0:W-:Y:S01]  /*32d0*/  STG.E.U16 [R16.64], R3 ;  /* 0x0000000310007986 */ /* 0x0011e2000c101524 */
[----:B------:R-:W-:Y:S05]  /*32e0*/  BRA `(.L_x_72) ;  /* 0x00000d2000007947 */ /* 0x000fea0003800000 */
.L_x_68:
[----:B------:R-:W-:-:S13]  /*32f0*/  ISETP.GT.AND P0, PT, R2, 0x6, PT ;  /* 0x000000060200780c */ /* 0x000fda0003f04270 */
[----:B------:R-:W-:Y:S05]  /*3300*/  @P0 BRA `(.L_x_75) ;  /* 0x0000009000000947 */ /* 0x000fea0003800000 */
[----:B------:R-:W-:-:S13]  /*3310*/  ISETP.NE.AND P0, PT, R2, 0x5, PT ;  /* 0x000000050200780c */ /* 0x000fda0003f05270 */
[----:B------:R-:W-:Y:S05]  /*3320*/  @!P0 BRA `(.L_x_76) ;  /* 0x0000005000008947 */ /* 0x000fea0003800000 */
[----:B------:R-:W-:-:S13]  /*3330*/  ISETP.NE.AND P0, PT, R2, 0x6, PT ;  /* 0x000000060200780c */ /* 0x000fda0003f05270 */
[----:B------:R-:W-:Y:S05]  /*3340*/  @P0 BRA `(.L_x_71) ;  /* 0x00000b1000000947 */ /* 0x000fea0003800000 */
[----:B------:R-:W-:-:S05]  /*3350*/  HADD2.F32 R3, -RZ, R0.H0_H0 ;  /* 0x20000000ff037230 */ /* 0x000fca0000004100 */
[----:B------:R0:W-:Y:S01]  /*3360*/  STG.E [R16.64], R3 ;  /* 0x0000000310007986 */ /* 0x0001e2000c101924 */
[----:B------:R-:W-:Y:S05]  /*3370*/  BRA `(.L_x_72) ;  /* 0x00000c9000007947 */ /* 0x000fea0003800000 */
.L_x_76:
[----:B------:R0:W-:Y:S01]  /*3380*/  STG.E.U16 [R16.64], R0 ;  /* 0x0000000010007986 */ /* 0x0001e2000c101524 */
[----:B------:R-:W-:Y:S05]  /*3390*/  BRA `(.L_x_72) ;  /* 0x00000c7000007947 */ /* 0x000fea0003800000 */
.L_x_75:
[----:B------:R-:W-:-:S13]  /*33a0*/  ISETP.NE.AND P0, PT, R2, 0x7, PT ;  /* 0x000000070200780c */ /* 0x000fda0003f05270 */
[----:B------:R-:W-:Y:S05]  /*33b0*/  @!P0 BRA `(.L_x_77) ;  /* 0x000000d000008947 */ /* 0x000fea0003800000 */
[----:B------:R-:W-:-:S13]  /*33c0*/  ISETP.NE.AND P0, PT, R2, 0x8, PT ;  /* 0x000000080200780c */ /* 0x000fda0003f05270 */
[----:B------:R-:W-:Y:S05]  /*33d0*/  @!P0 BRA `(.L_x_78) ;  /* 0x0000006000008947 */ /* 0x000fea0003800000 */
[----:B------:R-:W-:-:S13]  /*33e0*/  ISETP.NE.AND P0, PT, R2, 0x9, PT ;  /* 0x000000090200780c */ /* 0x000fda0003f05270 */
[----:B------:R-:W-:Y:S05]  /*33f0*/  @P0 BRA `(.L_x_71) ;  /* 0x00000a6000000947 */ /* 0x000fea0003800000 */
[----:B------:R-:W-:Y:S01]  /*3400*/  HADD2.F32 R2, -RZ, R0.H0_H0 ;  /* 0x20000000ff027230 */ /* 0x000fe20000004100 */
[----:B------:R-:W-:-:S05]  /*3410*/  IMAD.MOV.U32 R3, RZ, RZ, RZ ;  /* 0x000000ffff037224 */ /* 0x000fca00078e00ff */
[----:B------:R0:W-:Y:S01]  /*3420*/  STG.E.64 [R16.64], R2 ;  /* 0x0000000210007986 */ /* 0x0001e2000c101b24 */
[----:B------:R-:W-:Y:S05]  /*3430*/  BRA `(.L_x_72) ;  /* 0x00000bd000007947 */ /* 0x000fea0003800000 */
.L_x_78:
[----:B------:R-:W-:-:S05]  /*3440*/  HADD2.F32 R0, -RZ, R0.H0_H0 ;  /* 0x20000000ff007230 */ /* 0x000fca0000004100 */
[----:B------:R-:W-:-:S04]  /*3450*/  F2FP.PACK_AB R0, RZ, R0 ;  /* 0x00000000ff00723e */ /* 0x000fc800000000ff */
[----:B------:R-:W-:-:S05]  /*3460*/  PRMT R0, R0, 0x5410, RZ ;  /* 0x0000541000007816 */ /* 0x000fca00000000ff */
[----:B------:R0:W-:Y:S01]  /*3470*/  STG.E [R16.64], R0 ;  /* 0x0000000010007986 */ /* 0x0001e2000c101924 */
[----:B------:R-:W-:Y:S05]  /*3480*/  BRA `(.L_x_72) ;  /* 0x00000b8000007947 */ /* 0x000fea0003800000 */
.L_x_77:
[----:B------:R-:W-:-:S05]  /*3490*/  HADD2.F32 R2, -RZ, R0.H0_H0 ;  /* 0x20000000ff027230 */ /* 0x000fca0000004100 */
[----:B------:R-:W-:-:S06]  /*34a0*/  FMUL.FTZ R2, R2, 1 ;  /* 0x3f80000002027820 */ /* 0x000fcc0000410000 */
[----:B------:R-:W0:Y:S02]  /*34b0*/  F2F.F64.F32 R2, R2 ;  /* 0x0000000200027310 */ /* 0x000e240000201800 */
[----:B0-----:R0:W-:Y:S01]  /*34c0*/  STG.E.64 [R16.64], R2 ;  /* 0x0000000210007986 */ /* 0x0011e2000c101b24 */
[----:B------:R-:W-:Y:S05]  /*34d0*/  BRA `(.L_x_72) ;  /* 0x00000b3000007947 */ /* 0x000fea0003800000 */
.L_x_67:
        /* <DEDUP_REMOVED lines=8> */
[----:B------:R-:W-:-:S05]  /*3560*/  HADD2.F32 R0, -RZ, R0.H0_H0 ;  /* 0x20000000ff007230 */ /* 0x000fca0000004100 */
[----:B------:R-:W-:-:S04]  /*3570*/  FSETP.NEU.FTZ.AND P0, PT, R0, RZ, PT ;  /* 0x000000ff0000720b */ /* 0x000fc80003f1d000 */
[----:B------:R-:W-:-:S05]  /*3580*/  SEL R3, RZ, 0x1, !P0 ;  /* 0x00000001ff037807 */ /* 0x000fca0004000000 */
[----:B------:R0:W-:Y:S01]  /*3590*/  STG.E.U8 [R16.64], R3 ;  /* 0x0000000310007986 */ /* 0x0001e2000c101124 */
[----:B------:R-:W-:Y:S05]  /*35a0*/  BRA `(.L_x_72) ;  /* 0x00000a6000007947 */ /* 0x000fea0003800000 */
.L_x_81:
[----:B------:R-:W-:Y:S01]  /*35b0*/  HADD2.F32 R0, -RZ, R0.H0_H0 ;  /* 0x20000000ff007230 */ /* 0x000fe20000004100 */
[----:B------:R-:W-:-:S04]  /*35c0*/  CS2R R6, SRZ ;  /* 0x0000000000067805 */ /* 0x000fc8000001ff00 */
[----:B------:R-:W-:-:S04]  /*35d0*/  FMUL.FTZ R0, R0, 1 ;  /* 0x3f80000000007820 */ /* 0x000fc80000410000 */
[----:B------:R-:W0:Y:S02]  /*35e0*/  F2F.F64.F32 R4, R0 ;  /* 0x0000000000047310 */ /* 0x000e240000201800 */
[----:B0-----:R0:W-:Y:S01]  /*35f0*/  STG.E.128 [R16.64], R4 ;  /* 0x0000000410007986 */ /* 0x0011e2000c101d24 */
[----:B------:R-:W-:Y:S05]  /*3600*/  BRA `(.L_x_72) ;  /* 0x00000a0000007947 */ /* 0x000fea0003800000 */
.L_x_80:
[----:B------:R-:W-:-:S13]  /*3610*/  ISETP.NE.AND P0, PT, R2, 0xf, PT ;  /* 0x0000000f0200780c */ /* 0x000fda0003f05270 */
[----:B------:R-:W-:Y:S05]  /*3620*/  @!P0 BRA `(.L_x_82) ;  /* 0x000002d000008947 */ /* 0x000fea0003800000 */
[----:B------:R-:W-:-:S13]  /*3630*/  ISETP.NE.AND P0, PT, R2, 0x17, PT ;  /* 0x000000170200780c */ /* 0x000fda0003f05270 */
[----:B------:R-:W-:Y:S05]  /*3640*/  @!P0 BRA `(.L_x_83) ;  /* 0x0000015000008947 */ /* 0x000fea0003800000 */
[----:B------:R-:W-:-:S13]  /*3650*/  ISETP.NE.AND P0, PT, R2, 0x18, PT ;  /* 0x000000180200780c */ /* 0x000fda0003f05270 */
[----:B------:R-:W-:Y:S05]  /*3660*/  @P0 BRA `(.L_x_71) ;  /* 0x000007f000000947 */ /* 0x000fea0003800000 */
[----:B------:R-:W-:Y:S01]  /*3670*/  HADD2.F32 R5, -RZ, R0.H0_H0 ;  /* 0x20000000ff057230 */ /* 0x000fe20000004100 */
[----:B------:R-:W-:Y:S04]  /*3680*/  BSSY B0, `(.L_x_84) ;  /* 0x000000e000007945 */ /* 0x000fe80003800000 */
[C---:B------:R-:W-:Y:S02]  /*3690*/  LOP3.LUT R2, R5.reuse, 0x7fffffff, RZ, 0xc0, !PT ;  /* 0x7fffffff05027812 */ /* 0x040fe400078ec0ff */
[----:B------:R-:W-:Y:S02]  /*36a0*/  LOP3.LUT R0, R5, 0x80000000, RZ, 0xc0, !PT ;  /* 0x8000000005007812 */ /* 0x000fe400078ec0ff */
[----:B------:R-:W-:Y:S02]  /*36b0*/  ISETP.GT.U32.AND P0, PT, R2, 0x43efffff, PT ;  /* 0x43efffff0200780c */ /* 0x000fe40003f04070 */
[----:B------:R-:W-:Y:S01]  /*36c0*/  SHF.R.U32.HI R3, RZ, 0x18, R0 ;  /* 0x00000018ff037819 */ /* 0x000fe20000011600 */
[----:B------:R-:W-:-:S10]  /*36d0*/  IMAD.MOV.U32 R0, RZ, RZ, 0x7f ;  /* 0x0000007fff007424 */ /* 0x000fd400078e00ff */
[----:B------:R-:W-:Y:S05]  /*36e0*/  @P0 BRA `(.L_x_85) ;  /* 0x0000007000000947 */ /* 0x000fea0003800000 */
[----:B------:R-:W-:-:S13]  /*36f0*/  ISETP.GE.U32.AND P0, PT, R2, 0x3c800000, PT ;  /* 0x3c8000000200780c */ /* 0x000fda0003f06070 */
[----:B------:R-:W-:Y:S01]  /*3700*/  @P0 SHF.R.U32.HI R0, RZ, 0x14, R5 ;  /* 0x00000014ff000819 */ /* 0x000fe20000011605 */
[----:B------:R-:W-:-:S03]  /*3710*/  @!P0 FADD.FTZ R2, R2, 16384 ;  /* 0x4680000002028421 */ /* 0x000fc60000010000 */
[----:B------:R-:W-:-:S04]  /*3720*/  @P0 LOP3.LUT R0, R0, 0x1, RZ, 0xc0, !PT ;  /* 0x0000000100000812 */ /* 0x000fc800078ec0ff */
[----:B------:R-:W-:-:S04]  /*3730*/  @P0 IADD3 R0, R5, 0x407ffff, R0 ;  /* 0x0407ffff05000810 */ /* 0x000fc80007ffe000 */
[----:B------:R-:W-:Y:S02]  /*3740*/  @P0 SHF.R.U32.HI R0, RZ, 0x14, R0 ;  /* 0x00000014ff000819 */ /* 0x000fe40000011600 */
[----:B------:R-:W-:Y:S02]  /*3750*/  @!P0 IADD3 R0, R2, -0x46800000, RZ ;  /* 0xb980000002008810 */ /* 0x000fe40007ffe0ff */
.L_x_85:
[----:B------:R-:W-:Y:S05]  /*3760*/  BSYNC B0 ;  /* 0x0000000000007941 */ /* 0x000fea0003800000 */
.L_x_84:
[----:B------:R-:W-:-:S05]  /*3770*/  LOP3.LUT R3, R0, R3, RZ, 0xfc, !PT ;  /* 0x0000000300037212 */ /* 0x000fca00078efcff */
[----:B------:R0:W-:Y:S01]  /*3780*/  STG.E.U8 [R16.64], R3 ;  /* 0x0000000310007986 */ /* 0x0001e2000c101124 */
[----:B------:R-:W-:Y:S05]  /*3790*/  BRA `(.L_x_72) ;  /* 0x0000087000007947 */ /* 0x000fea0003800000 */
.L_x_83:
[----:B------:R-:W-:Y:S01]  /*37a0*/  HADD2.F32 R3, -RZ, R0.H0_H0 ;  /* 0x20000000ff037230 */ /* 0x000fe20000004100 */
[----:B------:R-:W-:Y:S04]  /*37b0*/  BSSY B0, `(.L_x_86) ;  /* 0x000000f000007945 */ /* 0x000fe80003800000 */
[----:B------:R-:W-:-:S04]  /*37c0*/  LOP3.LUT R2, R3, 0x7fffffff, RZ, 0xc0, !PT ;  /* 0x7fffffff03027812 */ /* 0x000fc800078ec0ff */
[----:B------:R-:W-:-:S13]  /*37d0*/  ISETP.GT.U32.AND P0, PT, R2, 0x477fffff, PT ;  /* 0x477fffff0200780c */ /* 0x000fda0003f04070 */
[----:B------:R-:W-:Y:S05]  /*37e0*/  @P0 BRA `(.L_x_87) ;  /* 0x0000008000000947 */ /* 0x000fea0003800000 */
[----:B------:R-:W-:-:S13]  /*37f0*/  ISETP.GE.U32.AND P0, PT, R2, 0x38800000, PT ;  /* 0x388000000200780c */ /* 0x000fda0003f06070 */
[----:B------:R-:W-:Y:S01]  /*3800*/  @P0 SHF.R.U32.HI R0, RZ, 0x15, R3 ;  /* 0x00000015ff000819 */ /* 0x000fe20000011603 */
[----:B------:R-:W-:-:S03]  /*3810*/  @!P0 FADD.FTZ R2, R2, 128 ;  /* 0x4300000002028421 */ /* 0x000fc60000010000 */
[----:B------:R-:W-:-:S04]  /*3820*/  @P0 LOP3.LUT R0, R0, 0x1, RZ, 0xc0, !PT ;  /* 0x0000000100000812 */ /* 0x000fc800078ec0ff */
[----:B------:R-:W-:-:S04]  /*3830*/  @P0 IADD3 R0, R3, 0x80fffff, R0 ;  /* 0x080fffff03000810 */ /* 0x000fc80007ffe000 */
[----:B------:R-:W-:Y:S02]  /*3840*/  @P0 SHF.R.U32.HI R0, RZ, 0x15, R0 ;  /* 0x00000015ff000819 */ /* 0x000fe40000011600 */
[----:B------:R-:W-:Y:S01]  /*3850*/  @!P0 IADD3 R0, R2, -0x43000000, RZ ;  /* 0xbd00000002008810 */ /* 0x000fe20007ffe0ff */
[----:B------:R-:W-:Y:S05]  /*3860*/  BRA `(.L_x_88) ;  /* 0x0000003000007947 */ /* 0x000fea0003800000 */
.L_x_87:
[----:B------:R-:W-:Y:S01]  /*3870*/  IMAD.MOV.U32 R0, RZ, RZ, 0x7f ;  /* 0x0000007fff007424 */ /* 0x000fe200078e00ff */
[----:B------:R-:W-:-:S04]  /*3880*/  ISETP.GT.U32.AND P0, PT, R2, 0x7f800000, PT ;  /* 0x7f8000000200780c */ /* 0x000fc80003f04070 */
[----:B------:R-:W-:-:S04]  /*3890*/  SEL R0, R0, 0x7c, P0 ;  /* 0x0000007c00007807 */ /* 0x000fc80000000000 */
.L_x_88:
[----:B------:R-:W-:Y:S05]  /*38a0*/  BSYNC B0 ;  /* 0x0000000000007941 */ /* 0x000fea0003800000 */
.L_x_86:
[----:B------:R-:W-:-:S04]  /*38b0*/  LOP3.LUT R2, R3, 0x80000000, RZ, 0xc0, !PT ;  /* 0x8000000003027812 */ /* 0x000fc800078ec0ff */
[----:B------:R-:W-:-:S04]  /*38c0*/  SHF.R.U32.HI R3, RZ, 0x18, R2 ;  /* 0x00000018ff037819 */ /* 0x000fc80000011602 */
[----:B------:R-:W-:-:S05]  /*38d0*/  LOP3.LUT R3, R0, R3, RZ, 0xfc, !PT ;  /* 0x0000000300037212 */ /* 0x000fca00078efcff */
[----:B------:R0:W-:Y:S01]  /*38e0*/  STG.E.U8 [R16.64], R3 ;  /* 0x0000000310007986 */ /* 0x0001e2000c101124 */
[----:B------:R-:W-:Y:S05]  /*38f0*/  BRA `(.L_x_72) ;  /* 0x0000071000007947 */ /* 0x000fea0003800000 */
.L_x_82:
[----:B------:R-:W-:-:S05]  /*3900*/  HADD2.F32 R0, -RZ, R0.H0_H0 ;  /* 0x20000000ff007230 */ /* 0x000fca0000004100 */
[----:B------:R-:W-:-:S05]  /*3910*/  F2FP.BF16.PACK_AB R0, RZ, R0 ;  /* 0x00000000ff00723e */ /* 0x000fca00000010ff */
[----:B------:R0:W-:Y:S01]  /*3920*/  STG.E.U16 [R16.64], R0 ;  /* 0x0000000010007986 */ /* 0x0001e2000c101524 */
[----:B------:R-:W-:Y:S05]  /*3930*/  BRA `(.L_x_72) ;  /* 0x000006d000007947 */ /* 0x000fea0003800000 */
.L_x_79:
        /* <DEDUP_REMOVED lines=8> */
[----:B------:R-:W-:-:S06]  /*39c0*/  HADD2.F32 R3, -RZ, R0.H0_H0 ;  /* 0x20000000ff037230 */ /* 0x000fcc0000004100 */
[----:B------:R-:W0:Y:S02]  /*39d0*/  F2I.FTZ.U32.TRUNC.NTZ R3, R3 ;  /* 0x0000000300037305 */ /* 0x000e24000021f000 */
[----:B0-----:R0:W-:Y:S01]  /*39e0*/  STG.E.U16 [R16.64], R3 ;  /* 0x0000000310007986 */ /* 0x0011e2000c101524 */
[----:B------:R-:W-:Y:S05]  /*39f0*/  BRA `(.L_x_72) ;  /* 0x0000061000007947 */ /* 0x000fea0003800000 */
.L_x_91:
[----:B------:R-:W-:Y:S01]  /*3a00*/  HADD2.F32 R3, -RZ, R0.H0_H0 ;  /* 0x20000000ff037230 */ /* 0x000fe20000004100 */
[----:B------:R-:W-:Y:S01]  /*3a10*/  BSSY B0, `(.L_x_92) ;  /* 0x0000014000007945 */ /* 0x000fe20003800000 */
[----:B------:R-:W-:-:S03]  /*3a20*/  IMAD.MOV.U32 R8, RZ, RZ, 0x80 ;  /* 0x00000080ff087424 */ /* 0x000fc600078e00ff */
[----:B------:R-:W-:-:S04]  /*3a30*/  LOP3.LUT R2, R3, 0x7fffffff, RZ, 0xc0, !PT ;  /* 0x7fffffff03027812 */ /* 0x000fc800078ec0ff */
[----:B------:R-:W-:-:S13]  /*3a40*/  ISETP.GT.U32.AND P0, PT, R2, 0x437fffff, PT ;  /* 0x437fffff0200780c */ /* 0x000fda0003f04070 */
[----:B------:R-:W-:Y:S05]  /*3a50*/  @P0 BRA `(.L_x_93) ;  /* 0x000000f000000947 */ /* 0x000fea0003800000 */
[----:B------:R-:W-:-:S13]  /*3a60*/  ISETP.GE.U32.AND P0, PT, R2, 0x3c000000, PT ;  /* 0x3c0000000200780c */ /* 0x000fda0003f06070 */
[----:B------:R-:W-:-:S04]  /*3a70*/  @P0 SHF.R.U32.HI R0, RZ, 0x14, R3 ;  /* 0x00000014ff000819 */ /* 0x000fc80000011603 */
[----:B------:R-:W-:-:S04]  /*3a80*/  @P0 LOP3.LUT R0, R0, 0x1, RZ, 0xc0, !PT ;  /* 0x0000000100000812 */ /* 0x000fc800078ec0ff */
[----:B------:R-:W-:-:S04]  /*3a90*/  @P0 IADD3 R0, R3, 0x487ffff, R0 ;  /* 0x0487ffff03000810 */ /* 0x000fc80007ffe000 */
[----:B------:R-:W-:-:S04]  /*3aa0*/  @P0 SHF.R.U32.HI R0, RZ, 0x14, R0 ;  /* 0x00000014ff000819 */ /* 0x000fc80000011600 */
[----:B------:R-:W-:Y:S01]  /*3ab0*/  @P0 LOP3.LUT R0, R0, 0xff, RZ, 0xc0, !PT ;  /* 0x000000ff00000812 */ /* 0x000fe200078ec0ff */
[----:B------:R-:W-:Y:S05]  /*3ac0*/  @P0 BRA `(.L_x_94) ;  /* 0x0000004000000947 */ /* 0x000fea0003800000 */
[----:B------:R-:W-:Y:S01]  /*3ad0*/  FADD.FTZ R0, R2, 8192 ;  /* 0x4600000002007421 */ /* 0x000fe20000010000 */
[----:B------:R-:W-:-:S04]  /*3ae0*/  PRMT R8, RZ, 0x7610, R8 ;  /* 0x00007610ff087816 */ /* 0x000fc80000000008 */
[----:B------:R-:W-:-:S13]  /*3af0*/  LOP3.LUT P0, R0, R0, 0xff, RZ, 0xc0, !PT ;  /* 0x000000ff00007812 */ /* 0x000fda000780c0ff */
[----:B------:R-:W-:Y:S05]  /*3b00*/  @!P0 BRA `(.L_x_93) ;  /* 0x0000004000008947 */ /* 0x000fea0003800000 */
.L_x_94:
[----:B------:R-:W-:-:S04]  /*3b10*/  LOP3.LUT R2, R3, 0x80000000, RZ, 0xc0, !PT ;  /* 0x8000000003027812 */ /* 0x000fc800078ec0ff */
[----:B------:R-:W-:-:S04]  /*3b20*/  SHF.R.U32.HI R3, RZ, 0x18, R2 ;  /* 0x00000018ff037819 */ /* 0x000fc80000011602 */
[----:B------:R-:W-:-:S04]  /*3b30*/  LOP3.LUT R0, R0, R3, RZ, 0xfc, !PT ;  /* 0x0000000300007212 */ /* 0x000fc800078efcff */
[----:B------:R-:W-:Y:S02]  /*3b40*/  PRMT R8, R0, 0x7610, R8 ;  /* 0x0000761000087816 */ /* 0x000fe40000000008 */
.L_x_93:
[----:B------:R-:W-:Y:S05]  /*3b50*/  BSYNC B0 ;  /* 0x0000000000007941 */ /* 0x000fea0003800000 */
.L_x_92:
[----:B------:R0:W-:Y:S01]  /*3b60*/  STG.E.U8 [R16.64], R8 ;  /* 0x0000000810007986 */ /* 0x0001e2000c101124 */
[----:B------:R-:W-:Y:S05]  /*3b70*/  BRA `(.L_x_72) ;  /* 0x0000049000007947 */ /* 0x000fea0003800000 */
.L_x_90:
        /* <DEDUP_REMOVED lines=17> */
.L_x_97:
[----:B------:R-:W-:-:S04]  /*3c90*/  LOP3.LUT R2, R3, 0x80000000, RZ, 0xc0, !PT ;  /* 0x8000000003027812 */ /* 0x000fc800078ec0ff */
[----:B------:R-:W-:-:S04]  /*3ca0*/  SHF.R.U32.HI R3, RZ, 0x18, R2 ;  /* 0x00000018ff037819 */ /* 0x000fc80000011602 */
[----:B------:R-:W-:-:S04]  /*3cb0*/  LOP3.LUT R0, R0, R3, RZ, 0xfc, !PT ;  /* 0x0000000300007212 */ /* 0x000fc800078efcff */
[----:B------:R-:W-:Y:S02]  /*3cc0*/  PRMT R8, R0, 0x7610, R8 ;  /* 0x0000761000087816 */ /* 0x000fe40000000008 */
.L_x_96:
[----:B------:R-:W-:Y:S05]  /*3cd0*/  BSYNC B0 ;  /* 0x0000000000007941 */ /* 0x000fea0003800000 */
.L_x_95:
[----:B------:R0:W-:Y:S01]  /*3ce0*/  STG.E.U8 [R16.64], R8 ;  /* 0x0000000810007986 */ /* 0x0001e2000c101124 */
[----:B------:R-:W-:Y:S05]  /*3cf0*/  BRA `(.L_x_72) ;  /* 0x0000031000007947 */ /* 0x000fea0003800000 */
.L_x_89:
[----:B------:R-:W-:-:S13]  /*3d00*/  ISETP.NE.AND P0, PT, R2, 0x1c, PT ;  /* 0x0000001c0200780c */ /* 0x000fda0003f05270 */
[----:B------:R-:W-:Y:S05]  /*3d10*/  @!P0 BRA `(.L_x_98) ;  /* 0x000002c000008947 */ /* 0x000fea0003800000 */
[----:B------:R-:W-:-:S13]  /*3d20*/  ISETP.NE.AND P0, PT, R2, 0x1d, PT ;  /* 0x0000001d0200780c */ /* 0x000fda0003f05270 */
[----:B------:R-:W-:Y:S05]  /*3d30*/  @!P0 BRA `(.L_x_99) ;  /* 0x0000026000008947 */ /* 0x000fea0003800000 */
[----:B------:R-:W-:-:S13]  /*3d40*/  ISETP.NE.AND P0, PT, R2, 0x2c, PT ;  /* 0x0000002c0200780c */ /* 0x000fda0003f05270 */
[----:B------:R-:W-:Y:S05]  /*3d50*/  @P0 BRA `(.L_x_71) ;  /* 0x0000010000000947 */ /* 0x000fea0003800000 */
[----:B------:R-:W-:Y:S01]  /*3d60*/  HADD2.F32 R3, -RZ, R0.H0_H0 ;  /* 0x20000000ff037230 */ /* 0x000fe20000004100 */
[----:B------:R-:W-:-:S04]  /*3d70*/  PLOP3.LUT P0, PT, PT, PT, PT, 0x80, 0x0 ;  /* 0x000000000000781c */ /* 0x000fc80003f0f070 */
[----:B------:R-:W-:-:S04]  /*3d80*/  SHF.R.U32.HI R4, RZ, 0x17, R3 ;  /* 0x00000017ff047819 */ /* 0x000fc80000011603 */
[----:B------:R-:W-:-:S04]  /*3d90*/  LOP3.LUT R2, R4, 0xff, RZ, 0xc0, !PT ;  /* 0x000000ff04027812 */ /* 0x000fc800078ec0ff */
[----:B------:R-:W-:-:S13]  /*3da0*/  ISETP.NE.AND P2, PT, R2, 0xff, PT ;  /* 0x000000ff0200780c */ /* 0x000fda0003f45270 */
[--C-:B------:R-:W-:Y:S02]  /*3db0*/  @P2 SHF.R.U32.HI R0, RZ, 0x16, R3.reuse ;  /* 0x00000016ff002819 */ /* 0x100fe40000011603 */
[----:B------:R-:W-:Y:S01]  /*3dc0*/  @P2 LOP3.LUT P1, RZ, R2, 0x3fffff, R3, 0xf8, !PT ;  /* 0x003fffff02ff2812 */ /* 0x000fe2000782f803 */
[----:B------:R-:W-:Y:S01]  /*3dd0*/  IMAD.MOV.U32 R3, RZ, RZ, 0xff ;  /* 0x000000ffff037424 */ /* 0x000fe200078e00ff */
[----:B------:R-:W-:-:S04]  /*3de0*/  @P2 LOP3.LUT R0, R0, 0x1, RZ, 0xc0, !PT ;  /* 0x0000000100002812 */ /* 0x000fc800078ec0ff */
[----:B------:R-:W-:Y:S02]  /*3df0*/  @P2 ISETP.EQ.U32.AND P1, PT, R0, 0x1, P1 ;  /* 0x000000010000280c */ /* 0x000fe40000f22070 */
[----:B------:R-:W-:Y:S02]  /*3e00*/  @P2 IADD3 R0, R4, 0x1, RZ ;  /* 0x0000000104002810 */ /* 0x000fe40007ffe0ff */
[----:B------:R-:W-:-:S13]  /*3e10*/  @P2 PLOP3.LUT P0, PT, P1, PT, PT, 0x80, 0x0 ;  /* 0x000000000000281c */ /* 0x000fda0000f0f070 */
[----:B------:R-:W-:-:S04]  /*3e20*/  @!P0 IMAD.MOV R0, RZ, RZ, R4 ;  /* 0x000000ffff008224 */ /* 0x000fc800078e0204 */
[----:B------:R-:W-:-:S05]  /*3e30*/  @P2 IMAD.MOV.U32 R3, RZ, RZ, R0 ;  /* 0x000000ffff032224 */ /* 0x000fca00078e0000 */
[----:B------:R0:W-:Y:S01]  /*3e40*/  STG.E.U8 [R16.64], R3 ;  /* 0x0000000310007986 */ /* 0x0001e2000c101124 */
[----:B------:R-:W-:Y:S05]  /*3e50*/  BRA `(.L_x_72) ;  /* 0x000001b000007947 */ /* 0x000fea0003800000 */
.L_x_71:
        /* <DEDUP_REMOVED lines=19> */
[----:B------:R-:W-:Y:S05]  /*3f90*/  BRA `(.L_x_72) ;  /* 0x0000007000007947 */ /* 0x000fea0003800000 */
.L_x_99:
[----:B------:R-:W-:-:S06]  /*3fa0*/  HADD2.F32 R2, -RZ, R0.H0_H0 ;  /* 0x20000000ff027230 */ /* 0x000fcc0000004100 */
[----:B------:R-:W0:Y:S02]  /*3fb0*/  F2I.U64.TRUNC R2, R2 ;  /* 0x0000000200027311 */ /* 0x000e24000020d800 */
[----:B0-----:R0:W-:Y:S01]  /*3fc0*/  STG.E.64 [R16.64], R2 ;  /* 0x0000000210007986 */ /* 0x0011e2000c101b24 */
[----:B------:R-:W-:Y:S05]  /*3fd0*/  BRA `(.L_x_72) ;  /* 0x0000003000007947 */ /* 0x000fea0003800000 */
.L_x_98:
[----:B------:R-:W-:-:S04]  /*3fe0*/  HADD2.F32 R0, -RZ, R0.H0_H0 ;  /* 0x20000000ff007230 */ /* 0x000fc80000004100 */
[----:B------:R-:W0:Y:S02]  /*3ff0*/  F2I.FTZ.U32.TRUNC.NTZ R3, R0 ;  /* 0x0000000000037305 */ /* 0x000e24000021f000 */
[----:B0-----:R0:W-:Y:S02]  /*4000*/  STG.E [R16.64], R3 ;  /* 0x0000000310007986 */ /* 0x0011e4000c101924 */
.L_x_72:
[----:B------:R-:W-:-:S05]  /*4010*/  IMAD R18, R19, 0x200, R18 ;  /* 0x0000020013127824 */ /* 0x000fca00078e0212 */
[----:B------:R-:W-:Y:S02]  /*4020*/  IADD3 R23, R18, 0x80, RZ ;  /* 0x0000008012177810 */ /* 0x000fe40007ffe0ff */
.L_x_1:
[----:B------:R-:W-:Y:S05]  /*4030*/  BSYNC B6 ;  /* 0x0000000000067941 */ /* 0x000fea0003800000 */
.L_x_0:
[----:B------:R-:W-:Y:S01]  /*4040*/  ISETP.GE.AND P0, PT, R23, c[0x0][0x160], PT ;  /* 0x0000580017007a0c */ /* 0x000fe20003f06270 */
[----:B------:R-:W-:-:S12]  /*4050*/  BSSY B6, `(.L_x_100) ;  /* 0x00007f8000067945 */ /* 0x000fd80003800000 */
[----:B------:R-:W-:Y:S05]  /*4060*/  @P0 BRA `(.L_x_101) ;  /* 0x00007f6000000947 */ /* 0x000fea0003800000 */
[----:B------:R-:W-:Y:S01]  /*4070*/  ISETP.NE.AND P0, PT, RZ, c[0x0][0x168], PT ;  /* 0x00005a00ff007a0c */ /* 0x000fe20003f05270 */
[----:B------:R-:W-:Y:S02]  /*4080*/  IMAD.MOV.U32 R18, RZ, RZ, RZ ;  /* 0x000000ffff127224 */ /* 0x000fe400078e00ff */
[----:B0-----:R-:W-:Y:S02]  /*4090*/  IMAD.MOV.U32 R0, RZ, RZ, RZ ;  /* 0x000000ffff007224 */ /* 0x001fe400078e00ff */
[----:B------:R-:W-:-:S08]  /*40a0*/  IMAD.MOV.U32 R16, RZ, RZ, RZ ;  /* 0x000000ffff107224 */ /* 0x000fd000078e00ff */
[----:B------:R-:W-:Y:S05]  /*40b0*/  @!P0 BRA `(.L_x_102) ;  /* 0x00000fa000008947 */ /* 0x000fea0003800000 */
[----:B------:R-:W-:Y:S02]  /*40c0*/  IMAD.MOV.U32 R22, RZ, RZ, RZ ;  /* 0x000000ffff167224 */ /* 0x000fe400078e00ff */
[----:B------:R-:W-:Y:S02]  /*40d0*/  IMAD.MOV.U32 R0, RZ, RZ, 0x1 ;  /* 0x00000001ff007424 */ /* 0x000fe400078e00ff */
[----:B------:R-:W-:-:S03]  /*40e0*/  IMAD.HI.U32 R2, R23, c[0x0][0x170], R22 ;  /* 0x00005c0017027a27 */ /* 0x000fc600078e0016 */
[----:B------:R-:W-:Y:S02]  /*40f0*/  ISETP.NE.AND P0, PT, R0, c[0x0][0x168], PT ;  /* 0x00005a0000007a0c */ /* 0x000fe40003f05270 */
[----:B------:R-:W-:-:S05]  /*4100*/  SHF.R.U32.HI R3, RZ, c[0x0][0x174], R2 ;  /* 0x00005d00ff037a19 */ /* 0x000fca0000011602 */
[----:B------:R-:W-:-:S04]  /*4110*/  IMAD.MOV R18, RZ, RZ, -R3 ;  /* 0x000000ffff127224 */ /* 0x000fc800078e0a03 */
[----:B------:R-:W-:-:S04]  /*4120*/  IMAD R18, R18, c[0x0][0x16c], R23 ;  /* 0x00005b0012127a24 */ /* 0x000fc800078e0217 */
[C---:B------:R-:W-:Y:S02]  /*4130*/  IMAD R16, R18.reuse, c[0x0][0x298], RZ ;  /* 0x0000a60012107a24 */ /* 0x040fe400078e02ff */
[C---:B------:R-:W-:Y:S02]  /*4140*/  IMAD R0, R18.reuse, c[0x0][0x29c], RZ ;  /* 0x0000a70012007a24 */ /* 0x040fe400078e02ff */
[----:B------:R-:W-:Y:S01]  /*4150*/  IMAD R18, R18, c[0x0][0x2a0], RZ ;  /* 0x0000a80012127a24 */ /* 0x000fe200078e02ff */
        /* <DEDUP_REMOVED lines=240> */
.L_x_102:
        /* <DEDUP_REMOVED lines=21> */
.L_x_106:
[----:B------:R-:W2:Y:S02]  /*51b0*/  LDG.E.U8 R2, [R2.64] ;  /* 0x0000002402027981 */ /* 0x000ea4000c1e1100 */
[----:B--2---:R-:W0:Y:S02]  /*51c0*/  I2F.U16 R0, R2 ;  /* 0x0000000200007306 */ /* 0x004e240000101000 */
[----:B0-----:R-:W-:-:S04]  /*51d0*/  F2FP.PACK_AB R0, RZ, R0 ;  /* 0x00000000ff00723e */ /* 0x001fc800000000ff */
[----:B------:R-:W-:Y:S01]  /*51e0*/  PRMT R19, R0, 0x7610, R19 ;  /* 0x0000761000137816 */ /* 0x000fe20000000013 */
[----:B------:R-:W-:Y:S05]  /*51f0*/  BRA `(.L_x_108) ;  /* 0x00000ed000007947 */ /* 0x000fea0003800000 */
.L_x_105:
        /* <DEDUP_REMOVED lines=11> */
.L_x_110:
[----:B------:R-:W2:Y:S02]  /*52b0*/  LDG.E R2, [R2.64] ;  /* 0x0000002402027981 */ /* 0x000ea4000c1e1900 */
[----:B--2---:R-:W0:Y:S02]  /*52c0*/  I2F R0, R2 ;  /* 0x0000000200007306 */ /* 0x004e240000201400 */
[----:B0-----:R-:W-:-:S04]  /*52d0*/  F2FP.PACK_AB R0, RZ, R0 ;  /* 0x00000000ff00723e */ /* 0x001fc800000000ff */
[----:B------:R-:W-:Y:S01]  /*52e0*/  PRMT R19, R0, 0x7610, R19 ;  /* 0x0000761000137816 */ /* 0x000fe20000000013 */
[----:B------:R-:W-:Y:S05]  /*52f0*/  BRA `(.L_x_108) ;  /* 0x00000dd000007947 */ /* 0x000fea0003800000 */
.L_x_109:
[----:B------:R-:W2:Y:S02]  /*5300*/  LDG.E.U16 R2, [R2.64] ;  /* 0x0000002402027981 */ /* 0x000ea4000c1e1500 */
[----:B--2---:R-:W0:Y:S02]  /*5310*/  I2F.S16 R0, R2 ;  /* 0x0000000200007306 */ /* 0x004e240000101400 */
[----:B0-----:R-:W-:-:S04]  /*5320*/  F2FP.PACK_AB R0, RZ, R0 ;  /* 0x00000000ff00723e */ /* 0x001fc800000000ff */
[----:B------:R-:W-:Y:S01]  /*5330*/  PRMT R19, R0, 0x7610, R19 ;  /* 0x0000761000137816 */ /* 0x000fe20000000013 */
[----:B------:R-:W-:Y:S05]  /*5340*/  BRA `(.L_x_108) ;  /* 0x00000d8000007947 */ /* 0x000fea0003800000 */
.L_x_104:
        /* <DEDUP_REMOVED lines=9> */
.L_x_112:
[----:B------:R0:W5:Y:S01]  /*53e0*/  LDG.E.U16 R19, [R2.64] ;  /* 0x0000002402137981 */ /* 0x000162000c1e1500 */
[----:B------:R-:W-:Y:S05]  /*53f0*/  BRA `(.L_x_108) ;  /* 0x00000cd000007947 */ /* 0x000fea0003800000 */
.L_x_111:
        /* <DEDUP_REMOVED lines=9> */
.L_x_114:
[----:B------:R0:W5:Y:S01]  /*5490*/  LDG.E.U16 R19, [R2.64] ;  /* 0x0000002402137981 */ /* 0x000162000c1e1500 */
[----:B------:R-:W-:Y:S05]  /*54a0*/  BRA `(.L_x_108) ;  /* 0x00000c2000007947 */ /* 0x000fea0003800000 */
.L_x_113:
[----:B------:R-:W2:Y:S02]  /*54b0*/  LDG.E.64 R2, [R2.64] ;  /* 0x0000002402027981 */ /* 0x000ea4000c1e1b00 */
[----:B--2---:R-:W0:Y:S01]  /*54c0*/  F2F.F32.F64 R0, R2 ;  /* 0x0000000200007310 */ /* 0x004e220000301000 */
[----:B------:R-:W0:-:S14]  /*54d0*/  DSETP.GEU.AND P0, PT, |R2|, c[0x2][0x0], PT ;  /* 0x008000000200762a */ /* 0x000e1c0003f0e200 */
[----:B0-----:R-:W-:-:S05]  /*54e0*/  @!P0 FMUL R0, R0, 1.175494350822287508e-38 ;  /* 0x0080000000008820 */ /* 0x001fca0000400000 */
[----:B------:R-:W-:-:S04]  /*54f0*/  F2FP.PACK_AB R0, RZ, R0 ;  /* 0x00000000ff00723e */ /* 0x000fc800000000ff */
[----:B------:R-:W-:Y:S01]  /*5500*/  PRMT R19, R0, 0x7610, R19 ;  /* 0x0000761000137816 */ /* 0x000fe20000000013 */
[----:B------:R-:W-:Y:S05]  /*5510*/  BRA `(.L_x_108) ;  /* 0x00000bb000007947 */ /* 0x000fea0003800000 */
.L_x_103:
        /* <DEDUP_REMOVED lines=14> */
.L_x_117:
[----:B------:R-:W2:Y:S02]  /*5600*/  LDG.E.64 R2, [R2.64] ;  /* 0x0000002402027981 */ /* 0x000ea4000c1e1b00 */
[----:B--2---:R-:W0:Y:S01]  /*5610*/  F2F.F32.F64 R0, R2 ;  /* 0x0000000200007310 */ /* 0x004e220000301000 */
[----:B------:R-:W0:-:S14]  /*5620*/  DSETP.GEU.AND P0, PT, |R2|, c[0x2][0x0], PT ;  /* 0x008000000200762a */ /* 0x000e1c0003f0e200 */
[----:B0-----:R-:W-:-:S05]  /*5630*/  @!P0 FMUL R0, R0, 1.175494350822287508e-38 ;  /* 0x0080000000008820 */ /* 0x001fca0000400000 */
[----:B------:R-:W-:-:S04]  /*5640*/  F2FP.PACK_AB R0, RZ, R0 ;  /* 0x00000000ff00723e */ /* 0x000fc800000000ff */
[----:B------:R-:W-:Y:S01]  /*5650*/  PRMT R19, R0, 0x7610, R19 ;  /* 0x0000761000137816 */ /* 0x000fe20000000013 */
[----:B------:R-:W-:Y:S05]  /*5660*/  BRA `(.L_x_108) ;  /* 0x00000a6000007947 */ /* 0x000fea0003800000 */
.L_x_116:
        /* <DEDUP_REMOVED lines=28> */
.L_x_119:
        /* <DEDUP_REMOVED lines=15> */
.L_x_118:
[----:B------:R-:W2:Y:S02]  /*5920*/  LDG.E.U16 R0, [R2.64] ;  /* 0x0000002402007981 */ /* 0x000ea4000c1e1500 */
[----:B--2---:R-:W-:-:S04]  /*5930*/  PRMT R0, RZ, 0x5410, R0 ;  /* 0x00005410ff007816 */ /* 0x004fc80000000000 */
[----:B------:R-:W-:-:S04]  /*5940*/  F2FP.PACK_AB R0, RZ, R0 ;  /* 0x00000000ff00723e */ /* 0x000fc800000000ff */
[----:B------:R-:W-:Y:S01]  /*5950*/  PRMT R19, R0, 0x7610, R19 ;  /* 0x0000761000137816 */ /* 0x000fe20000000013 */
[----:B------:R-:W-:Y:S05]  /*5960*/  BRA `(.L_x_108) ;  /* 0x0000076000007947 */ /* 0x000fea0003800000 */
.L_x_115:
        /* <DEDUP_REMOVED lines=12> */
.L_x_122:
        /* <DEDUP_REMOVED lines=21> */
.L_x_126:
[----:B------:R-:W-:Y:S05]  /*5b80*/  BSYNC B1 ;  /* 0x0000000000017941 */ /* 0x000fea0003800000 */
.L_x_125:
[----:B------:R-:W-:Y:S01]  /*5b90*/  LEA R3, R0, 0x3b800000, 0x17 ;  /* 0x3b80000000037811 */ /* 0x000fe200078eb8ff */
[----:B------:R-:W-:-:S05]  /*5ba0*/  IMAD.SHL.U32 R0, R2, 0x100000, RZ ;  /* 0x0010000002007824 */ /* 0x000fca00078e00ff */
[----:B------:R-:W-:Y:S02]  /*5bb0*/  LOP3.LUT R0, R3, R0, R4, 0xfe, !PT ;  /* 0x0000000003007212 */ /* 0x000fe400078efe04 */
.L_x_124:
[----:B------:R-:W-:Y:S05]  /*5bc0*/  BSYNC B0 ;  /* 0x0000000000007941 */ /* 0x000fea0003800000 */
.L_x_123:
[----:B------:R-:W-:-:S04]  /*5bd0*/  F2FP.PACK_AB R0, RZ, R0 ;  /* 0x00000000ff00723e */ /* 0x000fc800000000ff */
[----:B------:R-:W-:Y:S01]  /*5be0*/  PRMT R19, R0, 0x7610, R19 ;  /* 0x0000761000137816 */ /* 0x000fe20000000013 */
[----:B------:R-:W-:Y:S05]  /*5bf0*/  BRA `(.L_x_108) ;  /* 0x000004d000007947 */ /* 0x000fea0003800000 */
.L_x_121:
        /* <DEDUP_REMOVED lines=21> */
.L_x_130:
[----:B------:R-:W-:Y:S05]  /*5d50*/  BSYNC B1 ;  /* 0x0000000000017941 */ /* 0x000fea0003800000 */
.L_x_129:
[----:B------:R-:W-:Y:S01]  /*5d60*/  LEA R3, R0, 0x37800000, 0x17 ;  /* 0x3780000000037811 */ /* 0x000fe200078eb8ff */
[----:B------:R-:W-:-:S05]  /*5d70*/  IMAD.SHL.U32 R0, R2, 0x200000, RZ ;  /* 0x0020000002007824 */ /* 0x000fca00078e00ff */
[----:B------:R-:W-:Y:S02]  /*5d80*/  LOP3.LUT R0, R3, R0, R4, 0xfe, !PT ;  /* 0x0000000003007212 */ /* 0x000fe400078efe04 */
.L_x_128:
[----:B------:R-:W-:Y:S05]  /*5d90*/  BSYNC B0 ;  /* 0x0000000000007941 */ /* 0x000fea0003800000 */
.L_x_127:
[----:B------:R-:W-:-:S04]  /*5da0*/  F2FP.PACK_AB R0, RZ, R0 ;  /* 0x00000000ff00723e */ /* 0x000fc800000000ff */
[----:B------:R-:W-:Y:S01]  /*5db0*/  PRMT R19, R0, 0x7610, R19 ;  /* 0x0000761000137816 */ /* 0x000fe20000000013 */
[----:B------:R-:W-:Y:S05]  /*5dc0*/  BRA `(.L_x_108) ;  /* 0x0000030000007947 */ /* 0x000fea0003800000 */
.L_x_120:
        /* <DEDUP_REMOVED lines=14> */
.L_x_134:
[----:B------:R-:W-:Y:S05]  /*5eb0*/  BSYNC B0 ;  /* 0x0000000000007941 */ /* 0x000fea0003800000 */
.L_x_133:
[----:B------:R-:W-:-:S04]  /*5ec0*/  F2FP.PACK_AB R0, RZ, R0 ;  /* 0x00000000ff00723e */ /* 0x000fc800000000ff */
[----:B------:R-:W-:Y:S01]  /*5ed0*/  PRMT R19, R0, 0x7610, R19 ;  /* 0x0000761000137816 */ /* 0x000fe20000000013 */
[----:B------:R-:W-:Y:S05]  /*5ee0*/  BRA `(.L_x_108) ;  /* 0x000001e000007947 */ /* 0x000fea0003800000 */
.L_x_107:
        /* <DEDUP_REMOVED lines=21> */
.L_x_132:
[----:B------:R-:W2:Y:S02]  /*6040*/  LDG.E.64 R2, [R2.64] ;  /* 0x0000002402027981 */ /* 0x000ea4000c1e1b00 */
[----:B--2---:R-:W0:Y:S02]  /*6050*/  I2F.U64 R0, R2 ;  /* 0x0000000200007312 */ /* 0x004e240000301000 */
[----:B0-----:R-:W-:-:S04]  /*6060*/  F2FP.PACK_AB R0, RZ, R0 ;  /* 0x00000000ff00723e */ /* 0x001fc800000000ff */
[----:B------:R-:W-:Y:S01]  /*6070*/  PRMT R19, R0, 0x7610, R19 ;  /* 0x0000761000137816 */ /* 0x000fe20000000013 */
[----:B------:R-:W-:Y:S05]  /*6080*/  BRA `(.L_x_108) ;  /* 0x0000004000007947 */ /* 0x000fea0003800000 */
.L_x_131:
[----:B------:R-:W2:Y:S02]  /*6090*/  LDG.E R2, [R2.64] ;  /* 0x0000002402027981 */ /* 0x000ea4000c1e1900 */
[----:B--2---:R-:W0:Y:S02]  /*60a0*/  I2F.U32 R0, R2 ;  /* 0x0000000200007306 */ /* 0x004e240000201000 */
[----:B0-----:R-:W-:-:S04]  /*60b0*/  F2FP.PACK_AB R0, RZ, R0 ;  /* 0x00000000ff00723e */ /* 0x001fc800000000ff */
[----:B------:R-:W-:Y:S02]  /*60c0*/  PRMT R19, R0, 0x7610, R19 ;  /* 0x0000761000137816 */ /* 0x000fe40000000013 */
.L_x_108:
        /* <DEDUP_REMOVED lines=18> */
.L_x_138:
[----:B------:R-:W2:Y:S02]  /*61f0*/  LDG.E.U8 R2, [R2.64] ;  /* 0x0000002402027981 */ /* 0x000ea4000c1e1100 */
[----:B--2---:R-:W0:Y:S02]  /*6200*/  I2F.U16 R0, R2 ;  /* 0x0000000200007306 */ /* 0x004e240000101000 */
[----:B0-----:R-:W-:Y:S01]  /*6210*/  F2FP.PACK_AB R0, RZ, R0 ;  /* 0x00000000ff00723e */ /* 0x001fe200000000ff */
[----:B------:R-:W-:Y:S05]  /*6220*/  BRA `(.L_x_140) ;  /* 0x00000e1000007947 */ /* 0x000fea0003800000 */
.L_x_137:
        /* <DEDUP_REMOVED lines=10> */
.L_x_142:
[----:B------:R-:W2:Y:S02]  /*62d0*/  LDG.E R2, [R2.64] ;  /* 0x0000002402027981 */ /* 0x000ea4000c1e1900 */
[----:B--2---:R-:W0:Y:S02]  /*62e0*/  I2F R0, R2 ;  /* 0x0000000200007306 */ /* 0x004e240000201400 */
[----:B0-----:R-:W-:Y:S01]  /*62f0*/  F2FP.PACK_AB R0, RZ, R0 ;  /* 0x00000000ff00723e */ /* 0x001fe200000000ff */
[----:B------:R-:W-:Y:S05]  /*6300*/  BRA `(.L_x_140) ;  /* 0x00000d3000007947 */ /* 0x000fea0003800000 */
.L_x_141:
[----:B------:R-:W2:Y:S02]  /*6310*/  LDG.E.U16 R2, [R2.64] ;  /* 0x0000002402027981 */ /* 0x000ea4000c1e1500 */
[----:B--2---:R-:W0:Y:S02]  /*6320*/  I2F.S16 R0, R2 ;  /* 0x0000000200007306 */ /* 0x004e240000101400 */
[----:B0-----:R-:W-:Y:S01]  /*6330*/  F2FP.PACK_AB R0, RZ, R0 ;  /* 0x00000000ff00723e */ /* 0x001fe200000000ff */
[----:B------:R-:W-:Y:S05]  /*6340*/  BRA `(.L_x_140) ;  /* 0x00000cf000007947 */ /* 0x000fea0003800000 */
.L_x_136:
        /* <DEDUP_REMOVED lines=9> */
.L_x_144:
[----:B------:R0:W5:Y:S01]  /*63e0*/  LDG.E.U16 R0, [R2.64] ;  /* 0x0000002402007981 */ /* 0x000162000c1e1500 */
[----:B------:R-:W-:Y:S05]  /*63f0*/  BRA `(.L_x_140) ;  /* 0x00000c4000007947 */ /* 0x000fea0003800000 */
.L_x_143:
        /* <DEDUP_REMOVED lines=9> */
.L_x_146:
[----:B------:R0:W5:Y:S01]  /*6490*/  LDG.E.U16 R0, [R2.64] ;  /* 0x0000002402007981 */ /* 0x000162000c1e1500 */
[----:B------:R-:W-:Y:S05]  /*64a0*/  BRA `(.L_x_140) ;  /* 0x00000b9000007947 */ /* 0x000fea0003800000 */
.L_x_145:
[----:B------:R-:W2:Y:S02]  /*64b0*/  LDG.E.64 R2, [R2.64] ;  /* 0x0000002402027981 */ /* 0x000ea4000c1e1b00 */
[----:B--2---:R-:W0:Y:S01]  /*64c0*/  F2F.F32.F64 R0, R2 ;  /* 0x0000000200007310 */ /* 0x004e220000301000 */
[----:B------:R-:W0:-:S14]  /*64d0*/  DSETP.GEU.AND P0, PT, |R2|, c[0x2][0x0], PT ;  /* 0x008000000200762a */ /* 0x000e1c0003f0e200 */
[----:B0-----:R-:W-:-:S05]  /*64e0*/  @!P0 FMUL R0, R0, 1.175494350822287508e-38 ;  /* 0x0080000000008820 */ /* 0x001fca0000400000 */
[----:B------:R-:W-:Y:S01]  /*64f0*/  F2FP.PACK_AB R0, RZ, R0 ;  /* 0x00000000ff00723e */ /* 0x000fe200000000ff */
[----:B------:R-:W-:Y:S05]  /*6500*/  BRA `(.L_x_140) ;  /* 0x00000b3000007947 */ /* 0x000fea0003800000 */
.L_x_135:
        /* <DEDUP_REMOVED lines=13> */
.L_x_149:
[----:B------:R-:W2:Y:S02]  /*65e0*/  LDG.E.64 R2, [R2.64] ;  /* 0x0000002402027981 */ /* 0x000ea4000c1e1b00 */
[----:B--2---:R-:W0:Y:S01]  /*65f0*/  F2F.F32.F64 R0, R2 ;  /* 0x0000000200007310 */ /* 0x004e220000301000 */
[----:B------:R-:W0:-:S14]  /*6600*/  DSETP.GEU.AND P0, PT, |R2|, c[0x2][0x0], PT ;  /* 0x008000000200762a */ /* 0x000e1c0003f0e200 */
[----:B0-----:R-:W-:-:S05]  /*6610*/  @!P0 FMUL R0, R0, 1.175494350822287508e-38 ;  /* 0x0080000000008820 */ /* 0x001fca0000400000 */
[----:B------:R-:W-:Y:S01]  /*6620*/  F2FP.PACK_AB R0, RZ, R0 ;  /* 0x00000000ff00723e */ /* 0x000fe200000000ff */
[----:B------:R-:W-:Y:S05]  /*6630*/  BRA `(.L_x_140) ;  /* 0x00000a0000007947 */ /* 0x000fea0003800000 */
.L_x_148:
        /* <DEDUP_REMOVED lines=28> */
.L_x_151:
        /* <DEDUP_REMOVED lines=15> */
.L_x_150:
[----:B------:R-:W2:Y:S02]  /*68f0*/  LDG.E.U16 R0, [R2.64] ;  /* 0x0000002402007981 */ /* 0x000ea4000c1e1500 */
[----:B--2---:R-:W-:-:S04]  /*6900*/  PRMT R0, RZ, 0x5410, R0 ;  /* 0x00005410ff007816 */ /* 0x004fc80000000000 */
[----:B------:R-:W-:Y:S01]  /*6910*/  F2FP.PACK_AB R0, RZ, R0 ;  /* 0x00000000ff00723e */ /* 0x000fe200000000ff */
[----:B------:R-:W-:Y:S05]  /*6920*/  BRA `(.L_x_140) ;  /* 0x0000071000007947 */ /* 0x000fea0003800000 */
.L_x_147:
        /* <DEDUP_REMOVED lines=12> */
.L_x_154:
        /* <DEDUP_REMOVED lines=21> */
.L_x_158:
[----:B------:R-:W-:Y:S05]  /*6b40*/  BSYNC B1 ;  /* 0x0000000000017941 */ /* 0x000fea0003800000 */
.L_x_157:
[----:B------:R-:W-:Y:S01]  /*6b50*/  LEA R3, R0, 0x3b800000, 0x17 ;  /* 0x3b80000000037811 */ /* 0x000fe200078eb8ff */
[----:B------:R-:W-:-:S05]  /*6b60*/  IMAD.SHL.U32 R0, R2, 0x100000, RZ ;  /* 0x0010000002007824 */ /* 0x000fca00078e00ff */
[----:B------:R-:W-:Y:S02]  /*6b70*/  LOP3.LUT R0, R3, R0, R4, 0xfe, !PT ;  /* 0x0000000003007212 */ /* 0x000fe400078efe04 */
.L_x_156:
[----:B------:R-:W-:Y:S05]  /*6b80*/  BSYNC B0 ;  /* 0x0000000000007941 */ /* 0x000fea0003800000 */
.L_x_155:
[----:B------:R-:W-:Y:S01]  /*6b90*/  F2FP.PACK_AB R0, RZ, R0 ;  /* 0x00000000ff00723e */ /* 0x000fe200000000ff */
[----:B------:R-:W-:Y:S05]  /*6ba0*/  BRA `(.L_x_140) ;  /* 0x0000049000007947 */ /* 0x000fea0003800000 */
.L_x_153:
        /* <DEDUP_REMOVED lines=21> */
.L_x_162:
[----:B------:R-:W-:Y:S05]  /*6d00*/  BSYNC B1 ;  /* 0x0000000000017941 */ /* 0x000fea0003800000 */
.L_x_161:
[----:B------:R-:W-:Y:S01]  /*6d10*/  LEA R3, R0, 0x37800000, 0x17 ;  /* 0x3780000000037811 */ /* 0x000fe200078eb8ff */
[----:B------:R-:W-:-:S05]  /*6d20*/  IMAD.SHL.U32 R0, R2, 0x200000, RZ ;  /* 0x0020000002007824 */ /* 0x000fca00078e00ff */
[----:B------:R-:W-:Y:S02]  /*6d30*/  LOP3.LUT R0, R3, R0, R4, 0xfe, !PT ;  /* 0x0000000003007212 */ /* 0x000fe400078efe04 */
.L_x_160:
[----:B------:R-:W-:Y:S05]  /*6d40*/  BSYNC B0 ;  /* 0x0000000000007941 */ /* 0x000fea0003800000 */
.L_x_159:
[----:B------:R-:W-:Y:S01]  /*6d50*/  F2FP.PACK_AB R0, RZ, R0 ;  /* 0x00000000ff00723e */ /* 0x000fe200000000ff */
[----:B------:R-:W-:Y:S05]  /*6d60*/  BRA `(.L_x_140) ;  /* 0x000002d000007947 */ /* 0x000fea0003800000 */
.L_x_152:
        /* <DEDUP_REMOVED lines=14> */
.L_x_166:
[----:B------:R-:W-:Y:S05]  /*6e50*/  BSYNC B0 ;  /* 0x0000000000007941 */ /* 0x000fea0003800000 */
.L_x_165:
[----:B------:R-:W-:Y:S01]  /*6e60*/  F2FP.PACK_AB R0, RZ, R0 ;  /* 0x00000000ff00723e */ /* 0x000fe200000000ff */
[----:B------:R-:W-:Y:S05]  /*6e70*/  BRA `(.L_x_140) ;  /* 0x000001c000007947 */ /* 0x000fea0003800000 */
.L_x_139:
        /* <DEDUP_REMOVED lines=21> */
.L_x_164:
[----:B------:R-:W2:Y:S02]  /*6fd0*/  LDG.E.64 R2, [R2.64] ;  /* 0x0000002402027981 */ /* 0x000ea4000c1e1b00 */
[----:B--2---:R-:W0:Y:S02]  /*6fe0*/  I2F.U64 R0, R2 ;  /* 0x0000000200007312 */ /* 0x004e240000301000 */
[----:B0-----:R-:W-:Y:S01]  /*6ff0*/  F2FP.PACK_AB R0, RZ, R0 ;  /* 0x00000000ff00723e */ /* 0x001fe200000000ff */
[----:B------:R-:W-:Y:S05]  /*7000*/  BRA `(.L_x_140) ;  /* 0x0000003000007947 */ /* 0x000fea0003800000 */
.L_x_163:
[----:B------:R-:W2:Y:S02]  /*7010*/  LDG.E R2, [R2.64] ;  /* 0x0000002402027981 */ /* 0x000ea4000c1e1900 */
[----:B--2---:R-:W0:Y:S02]  /*7020*/  I2F.U32 R0, R2 ;  /* 0x0000000200007306 */ /* 0x004e240000201000 */
[----:B0-----:R-:W-:-:S06]  /*7030*/  F2FP.PACK_AB R0, RZ, R0 ;  /* 0x00000000ff00723e */ /* 0x001fcc00000000ff */
.L_x_140:
        /* <DEDUP_REMOVED lines=20> */
.L_x_170:
[----:B------:R-:W-:-:S06]  /*7180*/  HADD2.F32 R3, -RZ, R0.H0_H0 ;  /* 0x20000000ff037230 */ /* 0x000fcc0000004100 */
[----:B------:R-:W0:Y:S02]  /*7190*/  F2I.S64.TRUNC R2, R3 ;  /* 0x0000000300027311 */ /* 0x000e24000020d900 */
[----:B0-----:R0:W-:Y:S01]  /*71a0*/  STG.E.U8 [R16.64], R2 ;  /* 0x0000000210007986 */ /* 0x0011e2000c101124 */
[----:B------:R-:W-:Y:S05]  /*71b0*/  BRA `(.L_x_172) ;  /* 0x00000e4000007947 */ /* 0x000fea0003800000 */
.L_x_169:
        /* <DEDUP_REMOVED lines=10> */
.L_x_174:
[----:B------:R-:W-:-:S04]  /*7260*/  HADD2.F32 R0, -RZ, R0.H0_H0 ;  /* 0x20000000ff007230 */ /* 0x000fc80000004100 */
[----:B------:R-:W0:Y:S02]  /*7270*/  F2I.FTZ.TRUNC.NTZ R3, R0 ;  /* 0x0000000000037305 */ /* 0x000e24000021f100 */
[----:B0-----:R0:W-:Y:S01]  /*7280*/  STG.E [R16.64], R3 ;  /* 0x0000000310007986 */ /* 0x0011e2000c101924 */
[----:B------:R-:W-:Y:S05]  /*7290*/  BRA `(.L_x_172) ;  /* 0x00000d6000007947 */ /* 0x000fea0003800000 */
.L_x_173:
[----:B------:R-:W-:-:S04]  /*72a0*/  HADD2.F32 R0, -RZ, R0.H0_H0 ;  /* 0x20000000ff007230 */ /* 0x000fc80000004100 */
[----:B------:R-:W0:Y:S02]  /*72b0*/  F2I.FTZ.TRUNC.NTZ R3, R0 ;  /* 0x0000000000037305 */ /* 0x000e24000021f100 */
[----:B0-----:R0:W-:Y:S01]  /*72c0*/  STG.E.U16 [R16.64], R3 ;  /* 0x0000000310007986 */ /* 0x0011e2000c101524 */
[----:B------:R-:W-:Y:S05]  /*72d0*/  BRA `(.L_x_172) ;  /* 0x00000d2000007947 */ /* 0x000fea0003800000 */
.L_x_168:
        /* <DEDUP_REMOVED lines=9> */
.L_x_176:
[----:B------:R0:W-:Y:S01]  /*7370*/  STG.E.U16 [R16.64], R0 ;  /* 0x0000000010007986 */ /* 0x0001e2000c101524 */
[----:B------:R-:W-:Y:S05]  /*7380*/  BRA `(.L_x_172) ;  /* 0x00000c7000007947 */ /* 0x000fea0003800000 */
.L_x_175:
        /* <DEDUP_REMOVED lines=10> */
.L_x_178:
[----:B------:R-:W-:-:S05]  /*7430*/  HADD2.F32 R0, -RZ, R0.H0_H0 ;  /* 0x20000000ff007230 */ /* 0x000fca0000004100 */
[----:B------:R-:W-:-:S04]  /*7440*/  F2FP.PACK_AB R0, RZ, R0 ;  /* 0x00000000ff00723e */ /* 0x000fc800000000ff */
[----:B------:R-:W-:-:S05]  /*7450*/  PRMT R0, R0, 0x5410, RZ ;  /* 0x0000541000007816 */ /* 0x000fca00000000ff */
[----:B------:R0:W-:Y:S01]  /*7460*/  STG.E [R16.64], R0 ;  /* 0x0000000010007986 */ /* 0x0001e2000c101924 */
[----:B------:R-:W-:Y:S05]  /*7470*/  BRA `(.L_x_172) ;  /* 0x00000b8000007947 */ /* 0x000fea0003800000 */
.L_x_177:
[----:B------:R-:W-:-:S05]  /*7480*/  HADD2.F32 R2, -RZ, R0.H0_H0 ;  /* 0x20000000ff027230 */ /* 0x000fca0000004100 */
[----:B------:R-:W-:-:S06]  /*7490*/  FMUL.FTZ R2, R2, 1 ;  /* 0x3f80000002027820 */ /* 0x000fcc0000410000 */
[----:B------:R-:W0:Y:S02]  /*74a0*/  F2F.F64.F32 R2, R2 ;  /* 0x0000000200027310 */ /* 0x000e240000201800 */
[----:B0-----:R0:W-:Y:S01]  /*74b0*/  STG.E.64 [R16.64], R2 ;  /* 0x0000000210007986 */ /* 0x0011e2000c101b24 */
[----:B------:R-:W-:Y:S05]  /*74c0*/  BRA `(.L_x_172) ;  /* 0x00000b3000007947 */ /* 0x000fea0003800000 */
.L_x_167:
        /* <DEDUP_REMOVED lines=13> */
.L_x_181:
[----:B------:R-:W-:Y:S01]  /*75a0*/  HADD2.F32 R0, -RZ, R0.H0_H0 ;  /* 0x20000000ff007230 */ /* 0x000fe20000004100 */
[----:B------:R-:W-:-:S04]  /*75b0*/  CS2R R6, SRZ ;  /* 0x0000000000067805 */ /* 0x000fc8000001ff00 */
[----:B------:R-:W-:-:S04]  /*75c0*/  FMUL.FTZ R0, R0, 1 ;  /* 0x3f80000000007820 */ /* 0x000fc80000410000 */
[----:B------:R-:W0:Y:S02]  /*75d0*/  F2F.F64.F32 R4, R0 ;  /* 0x0000000000047310 */ /* 0x000e240000201800 */
[----:B0-----:R0:W-:Y:S01]  /*75e0*/  STG.E.128 [R16.64], R4 ;  /* 0x0000000410007986 */ /* 0x0011e2000c101d24 */
[----:B------:R-:W-:Y:S05]  /*75f0*/  BRA `(.L_x_172) ;  /* 0x00000a0000007947 */ /* 0x000fea0003800000 */
.L_x_180:
        /* <DEDUP_REMOVED lines=21> */
.L_x_185:
[----:B------:R-:W-:Y:S05]  /*7750*/  BSYNC B0 ;  /* 0x0000000000007941 */ /* 0x000fea0003800000 */
.L_x_184:
[----:B------:R-:W-:-:S05]  /*7760*/  LOP3.LUT R3, R0, R3, RZ, 0xfc, !PT ;  /* 0x0000000300037212 */ /* 0x000fca00078efcff */
[----:B------:R0:W-:Y:S01]  /*7770*/  STG.E.U8 [R16.64], R3 ;  /* 0x0000000310007986 */ /* 0x0001e2000c101124 */
[----:B------:R-:W-:Y:S05]  /*7780*/  BRA `(.L_x_172) ;  /* 0x0000087000007947 */ /* 0x000fea0003800000 */
.L_x_183:
        /* <DEDUP_REMOVED lines=13> */
.L_x_187:
[----:B------:R-:W-:Y:S01]  /*7860*/  IMAD.MOV.U32 R0, RZ, RZ, 0x7f ;  /* 0x0000007fff007424 */ /* 0x000fe200078e00ff */
[----:B------:R-:W-:-:S04]  /*7870*/  ISETP.GT.U32.AND P0, PT, R2, 0x7f800000, PT ;  /* 0x7f8000000200780c */ /* 0x000fc80003f04070 */
[----:B------:R-:W-:-:S04]  /*7880*/  SEL R0, R0, 0x7c, P0 ;  /* 0x0000007c00007807 */ /* 0x000fc80000000000 */
.L_x_188:
[----:B------:R-:W-:Y:S05]  /*7890*/  BSYNC B0 ;  /* 0x0000000000007941 */ /* 0x000fea0003800000 */
.L_x_186:
[----:B------:R-:W-:-:S04]  /*78a0*/  LOP3.LUT R2, R3, 0x80000000, RZ, 0xc0, !PT ;  /* 0x8000000003027812 */ /* 0x000fc800078ec0ff */
[----:B------:R-:W-:-:S04]  /*78b0*/  SHF.R.U32.HI R3, RZ, 0x18, R2 ;  /* 0x00000018ff037819 */ /* 0x000fc80000011602 */
[----:B------:R-:W-:-:S05]  /*78c0*/  LOP3.LUT R3, R0, R3, RZ, 0xfc, !PT ;  /* 0x0000000300037212 */ /* 0x000fca00078efcff */
[----:B------:R0:W-:Y:S01]  /*78d0*/  STG.E.U8 [R16.64], R3 ;  /* 0x0000000310007986 */ /* 0x0001e2000c101124 */
[----:B------:R-:W-:Y:S05]  /*78e0*/  BRA `(.L_x_172) ;  /* 0x0000071000007947 */ /* 0x000fea0003800000 */
.L_x_182:
[----:B------:R-:W-:-:S05]  /*78f0*/  HADD2.F32 R0, -RZ, R0.H0_H0 ;  /* 0x20000000ff007230 */ /* 0x000fca0000004100 */
[----:B------:R-:W-:-:S05]  /*7900*/  F2FP.BF16.PACK_AB R0, RZ, R0 ;  /* 0x00000000ff00723e */ /* 0x000fca00000010ff */
[----:B------:R0:W-:Y:S01]  /*7910*/  STG.E.U16 [R16.64], R0 ;  /* 0x0000000010007986 */ /* 0x0001e2000c101524 */
[----:B------:R-:W-:Y:S05]  /*7920*/  BRA `(.L_x_172) ;  /* 0x000006d000007947 */ /* 0x000fea0003800000 */
.L_x_179:
        /* <DEDUP_REMOVED lines=12> */
.L_x_191:
        /* <DEDUP_REMOVED lines=17> */
.L_x_194:
[----:B------:R-:W-:-:S04]  /*7b00*/  LOP3.LUT R2, R3, 0x80000000, RZ, 0xc0, !PT ;  /* 0x8000000003027812 */ /* 0x000fc800078ec0ff */
[----:B------:R-:W-:-:S04]  /*7b10*/  SHF.R.U32.HI R3, RZ, 0x18, R2 ;  /* 0x00000018ff037819 */ /* 0x000fc80000011602 */
[----:B------:R-:W-:-:S04]  /*7b20*/  LOP3.LUT R0, R0, R3, RZ, 0xfc, !PT ;  /* 0x0000000300007212 */ /* 0x000fc800078efcff */
[----:B------:R-:W-:Y:S02]  /*7b30*/  PRMT R8, R0, 0x7610, R8 ;  /* 0x0000761000087816 */ /* 0x000fe40000000008 */
.L_x_193:
[----:B------:R-:W-:Y:S05]  /*7b40*/  BSYNC B0 ;  /* 0x0000000000007941 */ /* 0x000fea0003800000 */
.L_x_192:
[----:B------:R0:W-:Y:S01]  /*7b50*/  STG.E.U8 [R16.64], R8 ;  /* 0x0000000810007986 */ /* 0x0001e2000c101124 */
[----:B------:R-:W-:Y:S05]  /*7b60*/  BRA `(.L_x_172) ;  /* 0x0000049000007947 */ /* 0x000fea0003800000 */
.L_x_190:
        /* <DEDUP_REMOVED lines=17> */
.L_x_197:
[----:B------:R-:W-:-:S04]  /*7c80*/  LOP3.LUT R2, R3, 0x80000000, RZ, 0xc0, !PT ;  /* 0x8000000003027812 */ /* 0x000fc800078ec0ff */
[----:B------:R-:W-:-:S04]  /*7c90*/  SHF.R.U32.HI R3, RZ, 0x18, R2 ;  /* 0x00000018ff037819 */ /* 0x000fc80000011602 */
[----:B------:R-:W-:-:S04]  /*7ca0*/  LOP3.LUT R0, R0, R3, RZ, 0xfc, !PT ;  /* 0x0000000300007212 */ /* 0x000fc800078efcff */
[----:B------:R-:W-:Y:S02]  /*7cb0*/  PRMT R8, R0, 0x7610, R8 ;  /* 0x0000761000087816 */ /* 0x000fe40000000008 */
.L_x_196:
[----:B------:R-:W-:Y:S05]  /*7cc0*/  BSYNC B0 ;  /* 0x0000000000007941 */ /* 0x000fea0003800000 */
.L_x_195:
[----:B------:R0:W-:Y:S01]  /*7cd0*/  STG.E.U8 [R16.64], R8 ;  /* 0x0000000810007986 */ /* 0x0001e2000c101124 */
[----:B------:R-:W-:Y:S05]  /*7ce0*/  BRA `(.L_x_172) ;  /* 0x0000031000007947 */ /* 0x000fea0003800000 */
.L_x_189:
        /* <DEDUP_REMOVED lines=22> */
.L_x_171:
        /* <DEDUP_REMOVED lines=20> */
.L_x_199:
[----:B------:R-:W-:-:S06]  /*7f90*/  HADD2.F32 R2, -RZ, R0.H0_H0 ;  /* 0x20000000ff027230 */ /* 0x000fcc0000004100 */
[----:B------:R-:W0:Y:S02]  /*7fa0*/  F2I.U64.TRUNC R2, R2 ;  /* 0x0000000200027311 */ /* 0x000e24000020d800 */
[----:B0-----:R0:W-:Y:S01]  /*7fb0*/  STG.E.64 [R16.64], R2 ;  /* 0x0000000210007986 */ /* 0x0011e2000c101b24 */
[----:B------:R-:W-:Y:S05]  /*7fc0*/  BRA `(.L_x_172) ;  /* 0x0000003000007947 */ /* 0x000fea0003800000 */
.L_x_198:
[----:B------:R-:W-:-:S04]  /*7fd0*/  HADD2.F32 R0, -RZ, R0.H0_H0 ;  /* 0x20000000ff007230 */ /* 0x000fc80000004100 */
[----:B------:R-:W0:Y:S02]  /*7fe0*/  F2I.FTZ.U32.TRUNC.NTZ R3, R0 ;  /* 0x0000000000037305 */ /* 0x000e24000021f000 */
[----:B0-----:R0:W-:Y:S02]  /*7ff0*/  STG.E [R16.64], R3 ;  /* 0x0000000310007986 */ /* 0x0011e4000c101924 */
.L_x_172:
[----:B------:R-:W-:-:S04]  /*8000*/  IADD3 R23, R23, 0x80, RZ ;  /* 0x0000008017177810 */ /* 0x000fc80007ffe0ff */
[----:B------:R-:W-:-:S13]  /*8010*/  ISETP.GE.AND P0, PT, R23, c[0x0][0x160], PT ;  /* 0x0000580017007a0c */ /* 0x000fda0003f06270 */
        /* <DEDUP_REMOVED lines=256> */
.L_x_200:
        /* <DEDUP_REMOVED lines=21> */
.L_x_204:
[----:B------:R-:W2:Y:S02]  /*9170*/  LDG.E.U8 R2, [R2.64] ;  /* 0x0000002402027981 */ /* 0x000ea4000c1e1100 */
[----:B--2---:R-:W0:Y:S02]  /*9180*/  I2F.U16 R0, R2 ;  /* 0x0000000200007306 */ /* 0x004e240000101000 */
[----:B0-----:R-:W-:-:S04]  /*9190*/  F2FP.PACK_AB R0, RZ, R0 ;  /* 0x00000000ff00723e */ /* 0x001fc800000000ff */
[----:B------:R-:W-:Y:S01]  /*91a0*/  PRMT R19, R0, 0x7610, R19 ;  /* 0x0000761000137816 */ /* 0x000fe20000000013 */
[----:B------:R-:W-:Y:S05]  /*91b0*/  BRA `(.L_x_206) ;  /* 0x00000ed000007947 */ /* 0x000fea0003800000 */
.L_x_203:
        /* <DEDUP_REMOVED lines=11> */
.L_x_208:
[----:B------:R-:W2:Y:S02]  /*9270*/  LDG.E R2, [R2.64] ;  /* 0x0000002402027981 */ /* 0x000ea4000c1e1900 */
[----:B--2---:R-:W0:Y:S02]  /*9280*/  I2F R0, R2 ;  /* 0x0000000200007306 */ /* 0x004e240000201400 */
[----:B0-----:R-:W-:-:S04]  /*9290*/  F2FP.PACK_AB R0, RZ, R0 ;  /* 0x00000000ff00723e */ /* 0x001fc800000000ff */
[----:B------:R-:W-:Y:S01]  /*92a0*/  PRMT R19, R0, 0x7610, R19 ;  /* 0x0000761000137816 */ /* 0x000fe20000000013 */
[----:B------:R-:W-:Y:S05]  /*92b0*/  BRA `(.L_x_206) ;  /* 0x00000dd000007947 */ /* 0x000fea0003800000 */
.L_x_207:
[----:B------:R-:W2:Y:S02]  /*92c0*/  LDG.E.U16 R2, [R2.64] ;  /* 0x0000002402027981 */ /* 0x000ea4000c1e1500 */
[----:B--2---:R-:W0:Y:S02]  /*92d0*/  I2F.S16 R0, R2 ;  /* 0x0000000200007306 */ /* 0x004e240000101400 */
[----:B0-----:R-:W-:-:S04]  /*92e0*/  F2FP.PACK_AB R0, RZ, R0 ;  /* 0x00000000ff00723e */ /* 0x001fc800000000ff */
[----:B------:R-:W-:Y:S01]  /*92f0*/  PRMT R19, R0, 0x7610, R19 ;  /* 0x0000761000137816 */ /* 0x000fe20000000013 */
[----:B------:R-:W-:Y:S05]  /*9300*/  BRA `(.L_x_206) ;  /* 0x00000d8000007947 */ /* 0x000fea0003800000 */
.L_x_202:
        /* <DEDUP_REMOVED lines=9> */
.L_x_210:
[----:B------:R0:W5:Y:S01]  /*93a0*/  LDG.E.U16 R19, [R2.64] ;  /* 0x0000002402137981 */ /* 0x000162000c1e1500 */
[----:B------:R-:W-:Y:S05]  /*93b0*/  BRA `(.L_x_206) ;  /* 0x00000cd000007947 */ /* 0x000fea0003800000 */
.L_x_209:
        /* <DEDUP_REMOVED lines=9> */
.L_x_212:
[----:B------:R0:W5:Y:S01]  /*9450*/  LDG.E.U16 R19, [R2.64] ;  /* 0x0000002402137981 */ /* 0x000162000c1e1500 */
[----:B------:R-:W-:Y:S05]  /*9460*/  BRA `(.L_x_206) ;  /* 0x00000c2000007947 */ /* 0x000fea0003800000 */
.L_x_211:
[----:B------:R-:W2:Y:S02]  /*9470*/  LDG.E.64 R2, [R2.64] ;  /* 0x0000002402027981 */ /* 0x000ea4000c1e1b00 */
[----:B--2---:R-:W0:Y:S01]  /*9480*/  F2F.F32.F64 R0, R2 ;  /* 0x0000000200007310 */ /* 0x004e220000301000 */
[----:B------:R-:W0:-:S14]  /*9490*/  DSETP.GEU.AND P0, PT, |R2|, c[0x2][0x0], PT ;  /* 0x008000000200762a */ /* 0x000e1c0003f0e200 */
[----:B0-----:R-:W-:-:S05]  /*94a0*/  @!P0 FMUL R0, R0, 1.175494350822287508e-38 ;  /* 0x0080000000008820 */ /* 0x001fca0000400000 */
[----:B------:R-:W-:-:S04]  /*94b0*/  F2FP.PACK_AB R0, RZ, R0 ;  /* 0x00000000ff00723e */ /* 0x000fc800000000ff */
[----:B------:R-:W-:Y:S01]  /*94c0*/  PRMT R19, R0, 0x7610, R19 ;  /* 0x0000761000137816 */ /* 0x000fe20000000013 */
[----:B------:R-:W-:Y:S05]  /*94d0*/  BRA `(.L_x_206) ;  /* 0x00000bb000007947 */ /* 0x000fea0003800000 */
.L_x_201:
        /* <DEDUP_REMOVED lines=14> */
.L_x_215:
[----:B------:R-:W2:Y:S02]  /*95c0*/  LDG.E.64 R2, [R2.64] ;  /* 0x0000002402027981 */ /* 0x000ea4000c1e1b00 */
[----:B--2---:R-:W0:Y:S01]  /*95d0*/  F2F.F32.F64 R0, R2 ;  /* 0x0000000200007310 */ /* 0x004e220000301000 */
[----:B------:R-:W0:-:S14]  /*95e0*/  DSETP.GEU.AND P0, PT, |R2|, c[0x2][0x0], PT ;  /* 0x008000000200762a */ /* 0x000e1c0003f0e200 */
[----:B0-----:R-:W-:-:S05]  /*95f0*/  @!P0 FMUL R0, R0, 1.175494350822287508e-38 ;  /* 0x0080000000008820 */ /* 0x001fca0000400000 */
[----:B------:R-:W-:-:S04]  /*9600*/  F2FP.PACK_AB R0, RZ, R0 ;  /* 0x00000000ff00723e */ /* 0x000fc800000000ff */
[----:B------:R-:W-:Y:S01]  /*9610*/  PRMT R19, R0, 0x7610, R19 ;  /* 0x0000761000137816 */ /* 0x000fe20000000013 */
[----:B------:R-:W-:Y:S05]  /*9620*/  BRA `(.L_x_206) ;  /* 0x00000a6000007947 */ /* 0x000fea0003800000 */
.L_x_214:
        /* <DEDUP_REMOVED lines=28> */
.L_x_217:
        /* <DEDUP_REMOVED lines=15> */
.L_x_216:
[----:B------:R-:W2:Y:S02]  /*98e0*/  LDG.E.U16 R0, [R2.64] ;  /* 0x0000002402007981 */ /* 0x000ea4000c1e1500 */
[----:B--2---:R-:W-:-:S04]  /*98f0*/  PRMT R0, RZ, 0x5410, R0 ;  /* 0x00005410ff007816 */ /* 0x004fc80000000000 */
[----:B------:R-:W-:-:S04]  /*9900*/  F2FP.PACK_AB R0, RZ, R0 ;  /* 0x00000000ff00723e */ /* 0x000fc800000000ff */
[----:B------:R-:W-:Y:S01]  /*9910*/  PRMT R19, R0, 0x7610, R19 ;  /* 0x0000761000137816 */ /* 0x000fe20000000013 */
[----:B------:R-:W-:Y:S05]  /*9920*/  BRA `(.L_x_206) ;  /* 0x0000076000007947 */ /* 0x000fea0003800000 */
.L_x_213:
        /* <DEDUP_REMOVED lines=12> */
.L_x_220:
        /* <DEDUP_REMOVED lines=21> */
.L_x_224:
[----:B------:R-:W-:Y:S05]  /*9b40*/  BSYNC B1 ;  /* 0x0000000000017941 */ /* 0x000fea0003800000 */
.L_x_223:
[----:B------:R-:W-:Y:S01]  /*9b50*/  LEA R3, R0, 0x3b800000, 0x17 ;  /* 0x3b80000000037811 */ /* 0x000fe200078eb8ff */
[----:B------:R-:W-:-:S05]  /*9b60*/  IMAD.SHL.U32 R0, R2, 0x100000, RZ ;  /* 0x0010000002007824 */ /* 0x000fca00078e00ff */
[----:B------:R-:W-:Y:S02]  /*9b70*/  LOP3.LUT R0, R3, R0, R4, 0xfe, !PT ;  /* 0x0000000003007212 */ /* 0x000fe400078efe04 */
.L_x_222:
[----:B------:R-:W-:Y:S05]  /*9b80*/  BSYNC B0 ;  /* 0x0000000000007941 */ /* 0x000fea0003800000 */
.L_x_221:
[----:B------:R-:W-:-:S04]  /*9b90*/  F2FP.PACK_AB R0, RZ, R0 ;  /* 0x00000000ff00723e */ /* 0x000fc800000000ff */
[----:B------:R-:W-:Y:S01]  /*9ba0*/  PRMT R19, R0, 0x7610, R19 ;  /* 0x0000761000137816 */ /* 0x000fe20000000013 */
[----:B------:R-:W-:Y:S05]  /*9bb0*/  BRA `(.L_x_206) ;  /* 0x000004d000007947 */ /* 0x000fea0003800000 */
.L_x_219:
        /* <DEDUP_REMOVED lines=21> */
.L_x_228:
[----:B------:R-:W-:Y:S05]  /*9d10*/  BSYNC B1 ;  /* 0x0000000000017941 */ /* 0x000fea0003800000 */
.L_x_227:
[----:B------:R-:W-:Y:S01]  /*9d20*/  LEA R3, R0, 0x37800000, 0x17 ;  /* 0x3780000000037811 */ /* 0x000fe200078eb8ff */
[----:B------:R-:W-:-:S05]  /*9d30*/  IMAD.SHL.U32 R0, R2, 0x200000, RZ ;  /* 0x0020000002007824 */ /* 0x000fca00078e00ff */
[----:B------:R-:W-:Y:S02]  /*9d40*/  LOP3.LUT R0, R3, R0, R4, 0xfe, !PT ;  /* 0x0000000003007212 */ /* 0x000fe400078efe04 */
.L_x_226:
[----:B------:R-:W-:Y:S05]  /*9d50*/  BSYNC B0 ;  /* 0x0000000000007941 */ /* 0x000fea0003800000 */
.L_x_225:
[----:B------:R-:W-:-:S04]  /*9d60*/  F2FP.PACK_AB R0, RZ, R0 ;  /* 0x00000000ff00723e */ /* 0x000fc800000000ff */
[----:B------:R-:W-:Y:S01]  /*9d70*/  PRMT R19, R0, 0x7610, R19 ;  /* 0x0000761000137816 */ /* 0x000fe20000000013 */
[----:B------:R-:W-:Y:S05]  /*9d80*/  BRA `(.L_x_206) ;  /* 0x0000030000007947 */ /* 0x000fea0003800000 */
.L_x_218:
        /* <DEDUP_REMOVED lines=14> */
.L_x_232:
[----:B------:R-:W-:Y:S05]  /*9e70*/  BSYNC B0 ;  /* 0x0000000000007941 */ /* 0x000fea0003800000 */
.L_x_231:
[----:B------:R-:W-:-:S04]  /*9e80*/  F2FP.PACK_AB R0, RZ, R0 ;  /* 0x00000000ff00723e */ /* 0x000fc800000000ff */
[----:B------:R-:W-:Y:S01]  /*9e90*/  PRMT R19, R0, 0x7610, R19 ;  /* 0x0000761000137816 */ /* 0x000fe20000000013 */
[----:B------:R-:W-:Y:S05]  /*9ea0*/  BRA `(.L_x_206) ;  /* 0x000001e000007947 */ /* 0x000fea0003800000 */
.L_x_205:
        /* <DEDUP_REMOVED lines=21> */
.L_x_230:
[----:B------:R-:W2:Y:S02]  /*a000*/  LDG.E.64 R2, [R2.64] ;  /* 0x0000002402027981 */ /* 0x000ea4000c1e1b00 */
[----:B--2---:R-:W0:Y:S02]  /*a010*/  I2F.U64 R0, R2 ;  /* 0x0000000200007312 */ /* 0x004e240000301000 */
[----:B0-----:R-:W-:-:S04]  /*a020*/  F2FP.PACK_AB R0, RZ, R0 ;  /* 0x00000000ff00723e */ /* 0x001fc800000000ff */
[----:B------:R-:W-:Y:S01]  /*a030*/  PRMT R19, R0, 0x7610, R19 ;  /* 0x0000761000137816 */ /* 0x000fe20000000013 */
[----:B------:R-:W-:Y:S05]  /*a040*/  BRA `(.L_x_206) ;  /* 0x0000004000007947 */ /* 0x000fea0003800000 */
.L_x_229:
[----:B------:R-:W2:Y:S02]  /*a050*/  LDG.E R2, [R2.64] ;  /* 0x0000002402027981 */ /* 0x000ea4000c1e1900 */
[----:B--2---:R-:W0:Y:S02]  /*a060*/  I2F.U32 R0, R2 ;  /* 0x0000000200007306 */ /* 0x004e240000201000 */
[----:B0-----:R-:W-:-:S04]  /*a070*/  F2FP.PACK_AB R0, RZ, R0 ;  /* 0x00000000ff00723e */ /* 0x001fc800000000ff */
[----:B------:R-:W-:Y:S02]  /*a080*/  PRMT R19, R0, 0x7610, R19 ;  /* 0x0000761000137816 */ /* 0x000fe40000000013 */
.L_x_206:
        /* <DEDUP_REMOVED lines=18> */
.L_x_236:
[----:B------:R-:W2:Y:S02]  /*a1b0*/  LDG.E.U8 R2, [R2.64] ;  /* 0x0000002402027981 */ /* 0x000ea4000c1e1100 */
[----:B--2---:R-:W0:Y:S02]  /*a1c0*/  I2F.U16 R0, R2 ;  /* 0x0000000200007306 */ /* 0x004e240000101000 */
[----:B0-----:R-:W-:Y:S01]  /*a1d0*/  F2FP.PACK_AB R0, RZ, R0 ;  /* 0x00000000ff00723e */ /* 0x001fe200000000ff */
[----:B------:R-:W-:Y:S05]  /*a1e0*/  BRA `(.L_x_238) ;  /* 0x00000e1000007947 */ /* 0x000fea0003800000 */
.L_x_235:
        /* <DEDUP_REMOVED lines=10> */
.L_x_240:
[----:B------:R-:W2:Y:S02]  /*a290*/  LDG.E R2, [R2.64] ;  /* 0x0000002402027981 */ /* 0x000ea4000c1e1900 */
[----:B--2---:R-:W0:Y:S02]  /*a2a0*/  I2F R0, R2 ;  /* 0x0000000200007306 */ /* 0x004e240000201400 */
[----:B0-----:R-:W-:Y:S01]  /*a2b0*/  F2FP.PACK_AB R0, RZ, R0 ;  /* 0x00000000ff00723e */ /* 0x001fe200000000ff */
[----:B------:R-:W-:Y:S05]  /*a2c0*/  BRA `(.L_x_238) ;  /* 0x00000d3000007947 */ /* 0x000fea0003800000 */
.L_x_239:
[----:B------:R-:W2:Y:S02]  /*a2d0*/  LDG.E.U16 R2, [R2.64] ;  /* 0x0000002402027981 */ /* 0x000ea4000c1e1500 */
[----:B--2---:R-:W0:Y:S02]  /*a2e0*/  I2F.S16 R0, R2 ;  /* 0x0000000200007306 */ /* 0x004e240000101400 */
[----:B0-----:R-:W-:Y:S01]  /*a2f0*/  F2FP.PACK_AB R0, RZ, R0 ;  /* 0x00000000ff00723e */ /* 0x001fe200000000ff */
[----:B------:R-:W-:Y:S05]  /*a300*/  BRA `(.L_x_238) ;  /* 0x00000cf000007947 */ /* 0x000fea0003800000 */
.L_x_234:
        /* <DEDUP_REMOVED lines=9> */
.L_x_242:
[----:B------:R0:W5:Y:S01]  /*a3a0*/  LDG.E.U16 R0, [R2.64] ;  /* 0x0000002402007981 */ /* 0x000162000c1e1500 */
[----:B------:R-:W-:Y:S05]  /*a3b0*/  BRA `(.L_x_238) ;  /* 0x00000c4000007947 */ /* 0x000fea0003800000 */
.L_x_241:
        /* <DEDUP_REMOVED lines=9> */
.L_x_244:
[----:B------:R0:W5:Y:S01]  /*a450*/  LDG.E.U16 R0, [R2.64] ;  /* 0x0000002402007981 */ /* 0x000162000c1e1500 */
[----:B------:R-:W-:Y:S05]  /*a460*/  BRA `(.L_x_238) ;  /* 0x00000b9000007947 */ /* 0x000fea0003800000 */
.L_x_243:
[----:B------:R-:W2:Y:S02]  /*a470*/  LDG.E.64 R2, [R2.64] ;  /* 0x0000002402027981 */ /* 0x000ea4000c1e1b00 */
[----:B--2---:R-:W0:Y:S01]  /*a480*/  F2F.F32.F64 R0, R2 ;  /* 0x0000000200007310 */ /* 0x004e220000301000 */
[----:B------:R-:W0:-:S14]  /*a490*/  DSETP.GEU.AND P0, PT, |R2|, c[0x2][0x0], PT ;  /* 0x008000000200762a */ /* 0x000e1c0003f0e200 */
[----:B0-----:R-:W-:-:S05]  /*a4a0*/  @!P0 FMUL R0, R0, 1.175494350822287508e-38 ;  /* 0x0080000000008820 */ /* 0x001fca0000400000 */
[----:B------:R-:W-:Y:S01]  /*a4b0*/  F2FP.PACK_AB R0, RZ, R0 ;  /* 0x00000000ff00723e */ /* 0x000fe200000000ff */
[----:B------:R-:W-:Y:S05]  /*a4c0*/  BRA `(.L_x_238) ;  /* 0x00000b3000007947 */ /* 0x000fea0003800000 */
.L_x_233:
        /* <DEDUP_REMOVED lines=13> */
.L_x_247:
[----:B------:R-:W2:Y:S02]  /*a5a0*/  LDG.E.64 R2, [R2.64] ;  /* 0x0000002402027981 */ /* 0x000ea4000c1e1b00 */
[----:B--2---:R-:W0:Y:S01]  /*a5b0*/  F2F.F32.F64 R0, R2 ;  /* 0x0000000200007310 */ /* 0x004e220000301000 */
[----:B------:R-:W0:-:S14]  /*a5c0*/  DSETP.GEU.AND P0, PT, |R2|, c[0x2][0x0], PT ;  /* 0x008000000200762a */ /* 0x000e1c0003f0e200 */
[----:B0-----:R-:W-:-:S05]  /*a5d0*/  @!P0 FMUL R0, R0, 1.175494350822287508e-38 ;  /* 0x0080000000008820 */ /* 0x001fca0000400000 */
[----:B------:R-:W-:Y:S01]  /*a5e0*/  F2FP.PACK_AB R0, RZ, R0 ;  /* 0x00000000ff00723e */ /* 0x000fe200000000ff */
[----:B------:R-:W-:Y:S05]  /*a5f0*/  BRA `(.L_x_238) ;  /* 0x00000a0000007947 */ /* 0x000fea0003800000 */
.L_x_246:
        /* <DEDUP_REMOVED lines=28> */
.L_x_249:
        /* <DEDUP_REMOVED lines=15> */
.L_x_248:
[----:B------:R-:W2:Y:S02]  /*a8b0*/  LDG.E.U16 R0, [R2.64] ;  /* 0x0000002402007981 */ /* 0x000ea4000c1e1500 */
[----:B--2---:R-:W-:-:S04]  /*a8c0*/  PRMT R0, RZ, 0x5410, R0 ;  /* 0x00005410ff007816 */ /* 0x004fc80000000000 */
[----:B------:R-:W-:Y:S01]  /*a8d0*/  F2FP.PACK_AB R0, RZ, R0 ;  /* 0x00000000ff00723e */ /* 0x000fe200000000ff */
[----:B------:R-:W-:Y:S05]  /*a8e0*/  BRA `(.L_x_238) ;  /* 0x0000071000007947 */ /* 0x000fea0003800000 */
.L_x_245:
        /* <DEDUP_REMOVED lines=12> */
.L_x_252:
        /* <DEDUP_REMOVED lines=21> */
.L_x_256:
[----:B------:R-:W-:Y:S05]  /*ab00*/  BSYNC B1 ;  /* 0x0000000000017941 */ /* 0x000fea0003800000 */
.L_x_255:
[----:B------:R-:W-:Y:S01]  /*ab10*/  LEA R3, R0, 0x3b800000, 0x17 ;  /* 0x3b80000000037811 */ /* 0x000fe200078eb8ff */
[----:B------:R-:W-:-:S05]  /*ab20*/  IMAD.SHL.U32 R0, R2, 0x100000, RZ ;  /* 0x0010000002007824 */ /* 0x000fca00078e00ff */
[----:B------:R-:W-:Y:S02]  /*ab30*/  LOP3.LUT R0, R3, R0, R4, 0xfe, !PT ;  /* 0x0000000003007212 */ /* 0x000fe400078efe04 */
.L_x_254:
[----:B------:R-:W-:Y:S05]  /*ab40*/  BSYNC B0 ;  /* 0x0000000000007941 */ /* 0x000fea0003800000 */
.L_x_253:
[----:B------:R-:W-:Y:S01]  /*ab50*/  F2FP.PACK_AB R0, RZ, R0 ;  /* 0x00000000ff00723e */ /* 0x000fe200000000ff */
[----:B------:R-:W-:Y:S05]  /*ab60*/  BRA `(.L_x_238) ;  /* 0x0000049000007947 */ /* 0x000fea0003800000 */
.L_x_251:
        /* <DEDUP_REMOVED lines=21> */
.L_x_260:
[----:B------:R-:W-:Y:S05]  /*acc0*/  BSYNC B1 ;  /* 0x0000000000017941 */ /* 0x000fea0003800000 */
.L_x_259:
[----:B------:R-:W-:Y:S01]  /*acd0*/  LEA R3, R0, 0x37800000, 0x17 ;  /* 0x3780000000037811 */ /* 0x000fe200078eb8ff */
[----:B------:R-:W-:-:S05]  /*ace0*/  IMAD.SHL.U32 R0, R2, 0x200000, RZ ;  /* 0x0020000002007824 */ /* 0x000fca00078e00ff */
[----:B------:R-:W-:Y:S02]  /*acf0*/  LOP3.LUT R0, R3, R0, R4, 0xfe, !PT ;  /* 0x0000000003007212 */ /* 0x000fe400078efe04 */
.L_x_258:
[----:B------:R-:W-:Y:S05]  /*ad00*/  BSYNC B0 ;  /* 0x0000000000007941 */ /* 0x000fea0003800000 */
.L_x_257:
[----:B------:R-:W-:Y:S01]  /*ad10*/  F2FP.PACK_AB R0, RZ, R0 ;  /* 0x00000000ff00723e */ /* 0x000fe200000000ff */
[----:B------:R-:W-:Y:S05]  /*ad20*/  BRA `(.L_x_238) ;  /* 0x000002d000007947 */ /* 0x000fea0003800000 */
.L_x_250:
        /* <DEDUP_REMOVED lines=14> */
.L_x_264:
[----:B------:R-:W-:Y:S05]  /*ae10*/  BSYNC B0 ;  /* 0x0000000000007941 */ /* 0x000fea0003800000 */
.L_x_263:
[----:B------:R-:W-:Y:S01]  /*ae20*/  F2FP.PACK_AB R0, RZ, R0 ;  /* 0x00000000ff00723e */ /* 0x000fe200000000ff */
[----:B------:R-:W-:Y:S05]  /*ae30*/  BRA `(.L_x_238) ;  /* 0x000001c000007947 */ /* 0x000fea0003800000 */
.L_x_237:
        /* <DEDUP_REMOVED lines=21> */
.L_x_262:
[----:B------:R-:W2:Y:S02]  /*af90*/  LDG.E.64 R2, [R2.64] ;  /* 0x0000002402027981 */ /* 0x000ea4000c1e1b00 */
[----:B--2---:R-:W0:Y:S02]  /*afa0*/  I2F.U64 R0, R2 ;  /* 0x0000000200007312 */ /* 0x004e240000301000 */
[----:B0-----:R-:W-:Y:S01]  /*afb0*/  F2FP.PACK_AB R0, RZ, R0 ;  /* 0x00000000ff00723e */ /* 0x001fe200000000ff */
[----:B------:R-:W-:Y:S05]  /*afc0*/  BRA `(.L_x_238) ;  /* 0x0000003000007947 */ /* 0x000fea0003800000 */
.L_x_261:
[----:B------:R-:W2:Y:S02]  /*afd0*/  LDG.E R2, [R2.64] ;  /* 0x0000002402027981 */ /* 0x000ea4000c1e1900 */
[----:B--2---:R-:W0:Y:S02]  /*afe0*/  I2F.U32 R0, R2 ;  /* 0x0000000200007306 */ /* 0x004e240000201000 */
[----:B0-----:R-:W-:-:S06]  /*aff0*/  F2FP.PACK_AB R0, RZ, R0 ;  /* 0x00000000ff00723e */ /* 0x001fcc00000000ff */
.L_x_238:
        /* <DEDUP_REMOVED lines=20> */
.L_x_268:
[----:B------:R-:W-:-:S06]  /*b140*/  HADD2.F32 R3, -RZ, R0.H0_H0 ;  /* 0x20000000ff037230 */ /* 0x000fcc0000004100 */
[----:B------:R-:W0:Y:S02]  /*b150*/  F2I.S64.TRUNC R2, R3 ;  /* 0x0000000300027311 */ /* 0x000e24000020d900 */
[----:B0-----:R0:W-:Y:S01]  /*b160*/  STG.E.U8 [R16.64], R2 ;  /* 0x0000000210007986 */ /* 0x0011e2000c101124 */
[----:B------:R-:W-:Y:S05]  /*b170*/  BRA `(.L_x_270) ;  /* 0x00000e4000007947 */ /* 0x000fea0003800000 */
.L_x_267:
        /* <DEDUP_REMOVED lines=10> */
.L_x_272:
[----:B------:R-:W-:-:S04]  /*b220*/  HADD2.F32 R0, -RZ, R0.H0_H0 ;  /* 0x20000000ff007230 */ /* 0x000fc80000004100 */
[----:B------:R-:W0:Y:S02]  /*b230*/  F2I.FTZ.TRUNC.NTZ R3, R0 ;  /* 0x0000000000037305 */ /* 0x000e24000021f100 */
[----:B0-----:R0:W-:Y:S01]  /*b240*/  STG.E [R16.64], R3 ;  /* 0x0000000310007986 */ /* 0x0011e2000c101924 */
[----:B------:R-:W-:Y:S05]  /*b250*/  BRA `(.L_x_270) ;  /* 0x00000d6000007947 */ /* 0x000fea0003800000 */
.L_x_271:
[----:B------:R-:W-:-:S04]  /*b260*/  HADD2.F32 R0, -RZ, R0.H0_H0 ;  /* 0x20000000ff007230 */ /* 0x000fc80000004100 */
[----:B------:R-:W0:Y:S02]  /*b270*/  F2I.FTZ.TRUNC.NTZ R3, R0 ;  /* 0x0000000000037305 */ /* 0x000e24000021f100 */
[----:B0-----:R0:W-:Y:S01]  /*b280*/  STG.E.U16 [R16.64], R3 ;  /* 0x0000000310007986 */ /* 0x0011e2000c101524 */
[----:B------:R-:W-:Y:S05]  /*b290*/  BRA `(.L_x_270) ;  /* 0x00000d2000007947 */ /* 0x000fea0003800000 */
.L_x_266:
        /* <DEDUP_REMOVED lines=9> */
.L_x_274:
[----:B------:R0:W-:Y:S01]  /*b330*/  STG.E.U16 [R16.64], R0 ;  /* 0x0000000010007986 */ /* 0x0001e2000c101524 */
[----:B------:R-:W-:Y:S05]  /*b340*/  BRA `(.L_x_270) ;  /* 0x00000c7000007947 */ /* 0x000fea0003800000 */
.L_x_273:
        /* <DEDUP_REMOVED lines=10> */
.L_x_276:
[----:B------:R-:W-:-:S05]  /*b3f0*/  HADD2.F32 R0, -RZ, R0.H0_H0 ;  /* 0x20000000ff007230 */ /* 0x000fca0000004100 */
[----:B------:R-:W-:-:S04]  /*b400*/  F2FP.PACK_AB R0, RZ, R0 ;  /* 0x00000000ff00723e */ /* 0x000fc800000000ff */
[----:B------:R-:W-:-:S05]  /*b410*/  PRMT R0, R0, 0x5410, RZ ;  /* 0x0000541000007816 */ /* 0x000fca00000000ff */
[----:B------:R0:W-:Y:S01]  /*b420*/  STG.E [R16.64], R0 ;  /* 0x0000000010007986 */ /* 0x0001e2000c101924 */
[----:B------:R-:W-:Y:S05]  /*b430*/  BRA `(.L_x_270) ;  /* 0x00000b8000007947 */ /* 0x000fea0003800000 */
.L_x_275:
[----:B------:R-:W-:-:S05]  /*b440*/  HADD2.F32 R2, -RZ, R0.H0_H0 ;  /* 0x20000000ff027230 */ /* 0x000fca0000004100 */
[----:B------:R-:W-:-:S06]  /*b450*/  FMUL.FTZ R2, R2, 1 ;  /* 0x3f80000002027820 */ /* 0x000fcc0000410000 */
[----:B------:R-:W0:Y:S02]  /*b460*/  F2F.F64.F32 R2, R2 ;  /* 0x0000000200027310 */ /* 0x000e240000201800 */
[----:B0-----:R0:W-:Y:S01]  /*b470*/  STG.E.64 [R16.64], R2 ;  /* 0x0000000210007986 */ /* 0x0011e2000c101b24 */
[----:B------:R-:W-:Y:S05]  /*b480*/  BRA `(.L_x_270) ;  /* 0x00000b3000007947 */ /* 0x000fea0003800000 */
.L_x_265:
        /* <DEDUP_REMOVED lines=13> */
.L_x_279:
[----:B------:R-:W-:Y:S01]  /*b560*/  HADD2.F32 R0, -RZ, R0.H0_H0 ;  /* 0x20000000ff007230 */ /* 0x000fe20000004100 */
[----:B------:R-:W-:-:S04]  /*b570*/  CS2R R6, SRZ ;  /* 0x0000000000067805 */ /* 0x000fc8000001ff00 */
[----:B------:R-:W-:-:S04]  /*b580*/  FMUL.FTZ R0, R0, 1 ;  /* 0x3f80000000007820 */ /* 0x000fc80000410000 */
[----:B------:R-:W0:Y:S02]  /*b590*/  F2F.F64.F32 R4, R0 ;  /* 0x0000000000047310 */ /* 0x000e240000201800 */
[----:B0-----:R0:W-:Y:S01]  /*b5a0*/  STG.E.128 [R16.64], R4 ;  /* 0x0000000410007986 */ /* 0x0011e2000c101d24 */
[----:B------:R-:W-:Y:S05]  /*b5b0*/  BRA `(.L_x_270) ;  /* 0x00000a0000007947 */ /* 0x000fea0003800000 */
.L_x_278:
        /* <DEDUP_REMOVED lines=21> */
.L_x_283:
[----:B------:R-:W-:Y:S05]  /*b710*/  BSYNC B0 ;  /* 0x0000000000007941 */ /* 0x000fea0003800000 */
.L_x_282:
[----:B------:R-:W-:-:S05]  /*b720*/  LOP3.LUT R3, R0, R3, RZ, 0xfc, !PT ;  /* 0x0000000300037212 */ /* 0x000fca00078efcff */
[----:B------:R0:W-:Y:S01]  /*b730*/  STG.E.U8 [R16.64], R3 ;  /* 0x0000000310007986 */ /* 0x0001e2000c101124 */
[----:B------:R-:W-:Y:S05]  /*b740*/  BRA `(.L_x_270) ;  /* 0x0000087000007947 */ /* 0x000fea0003800000 */
.L_x_281:
        /* <DEDUP_REMOVED lines=13> */
.L_x_285:
[----:B------:R-:W-:Y:S01]  /*b820*/  IMAD.MOV.U32 R0, RZ, RZ, 0x7f ;  /* 0x0000007fff007424 */ /* 0x000fe200078e00ff */
[----:B------:R-:W-:-:S04]  /*b830*/  ISETP.GT.U32.AND P0, PT, R2, 0x7f800000, PT ;  /* 0x7f8000000200780c */ /* 0x000fc80003f04070 */
[----:B------:R-:W-:-:S04]  /*b840*/  SEL R0, R0, 0x7c, P0 ;  /* 0x0000007c00007807 */ /* 0x000fc80000000000 */
.L_x_286:
[----:B------:R-:W-:Y:S05]  /*b850*/  BSYNC B0 ;  /* 0x0000000000007941 */ /* 0x000fea0003800000 */
.L_x_284:
[----:B------:R-:W-:-:S04]  /*b860*/  LOP3.LUT R2, R3, 0x80000000, RZ, 0xc0, !PT ;  /* 0x8000000003027812 */ /* 0x000fc800078ec0ff */
[----:B------:R-:W-:-:S04]  /*b870*/  SHF.R.U32.HI R3, RZ, 0x18, R2 ;  /* 0x00000018ff037819 */ /* 0x000fc80000011602 */
[----:B------:R-:W-:-:S05]  /*b880*/  LOP3.LUT R3, R0, R3, RZ, 0xfc, !PT ;  /* 0x0000000300037212 */ /* 0x000fca00078efcff */
[----:B------:R0:W-:Y:S01]  /*b890*/  STG.E.U8 [R16.64], R3 ;  /* 0x0000000310007986 */ /* 0x0001e2000c101124 */
[----:B------:R-:W-:Y:S05]  /*b8a0*/  BRA `(.L_x_270) ;  /* 0x0000071000007947 */ /* 0x000fea0003800000 */
.L_x_280:
[----:B------:R-:W-:-:S05]  /*b8b0*/  HADD2.F32 R0, -RZ, R0.H0_H0 ;  /* 0x20000000ff007230 */ /* 0x000fca0000004100 */
[----:B------:R-:W-:-:S05]  /*b8c0*/  F2FP.BF16.PACK_AB R0, RZ, R0 ;  /* 0x00000000ff00723e */ /* 0x000fca00000010ff */
[----:B------:R0:W-:Y:S01]  /*b8d0*/  STG.E.U16 [R16.64], R0 ;  /* 0x0000000010007986 */ /* 0x0001e2000c101524 */
[----:B------:R-:W-:Y:S05]  /*b8e0*/  BRA `(.L_x_270) ;  /* 0x000006d000007947 */ /* 0x000fea0003800000 */
.L_x_277:
        /* <DEDUP_REMOVED lines=12> */
.L_x_289:
        /* <DEDUP_REMOVED lines=17> */
.L_x_292:
[----:B------:R-:W-:-:S04]  /*bac0*/  LOP3.LUT R2, R3, 0x80000000, RZ, 0xc0, !PT ;  /* 0x8000000003027812 */ /* 0x000fc800078ec0ff */
[----:B------:R-:W-:-:S04]  /*bad0*/  SHF.R.U32.HI R3, RZ, 0x18, R2 ;  /* 0x00000018ff037819 */ /* 0x000fc80000011602 */
[----:B------:R-:W-:-:S04]  /*bae0*/  LOP3.LUT R0, R0, R3, RZ, 0xfc, !PT ;  /* 0x0000000300007212 */ /* 0x000fc800078efcff */
[----:B------:R-:W-:Y:S02]  /*baf0*/  PRMT R8, R0, 0x7610, R8 ;  /* 0x0000761000087816 */ /* 0x000fe40000000008 */
.L_x_291:
[----:B------:R-:W-:Y:S05]  /*bb00*/  BSYNC B0 ;  /* 0x0000000000007941 */ /* 0x000fea0003800000 */
.L_x_290:
[----:B------:R0:W-:Y:S01]  /*bb10*/  STG.E.U8 [R16.64], R8 ;  /* 0x0000000810007986 */ /* 0x0001e2000c101124 */
[----:B------:R-:W-:Y:S05]  /*bb20*/  BRA `(.L_x_270) ;  /* 0x0000049000007947 */ /* 0x000fea0003800000 */
.L_x_288:
        /* <DEDUP_REMOVED lines=17> */
.L_x_295:
[----:B------:R-:W-:-:S04]  /*bc40*/  LOP3.LUT R2, R3, 0x80000000, RZ, 0xc0, !PT ;  /* 0x8000000003027812 */ /* 0x000fc800078ec0ff */
[----:B------:R-:W-:-:S04]  /*bc50*/  SHF.R.U32.HI R3, RZ, 0x18, R2 ;  /* 0x00000018ff037819 */ /* 0x000fc80000011602 */
[----:B------:R-:W-:-:S04]  /*bc60*/  LOP3.LUT R0, R0, R3, RZ, 0xfc, !PT ;  /* 0x0000000300007212 */ /* 0x000fc800078efcff */
[----:B------:R-:W-:Y:S02]  /*bc70*/  PRMT R8, R0, 0x7610, R8 ;  /* 0x0000761000087816 */ /* 0x000fe40000000008 */
.L_x_294:
[----:B------:R-:W-:Y:S05]  /*bc80*/  BSYNC B0 ;  /* 0x0000000000007941 */ /* 0x000fea0003800000 */
.L_x_293:
[----:B------:R0:W-:Y:S01]  /*bc90*/  STG.E.U8 [R16.64], R8 ;  /* 0x0000000810007986 */ /* 0x0001e2000c101124 */
[----:B------:R-:W-:Y:S05]  /*bca0*/  BRA `(.L_x_270) ;  /* 0x0000031000007947 */ /* 0x000fea0003800000 */
.L_x_287:
        /* <DEDUP_REMOVED lines=22> */
.L_x_269:
        /* <DEDUP_REMOVED lines=20> */
.L_x_297:
[----:B------:R-:W-:-:S06]  /*bf50*/  HADD2.F32 R2, -RZ, R0.H0_H0 ;  /* 0x20000000ff027230 */ /* 0x000fcc0000004100 */
[----:B------:R-:W0:Y:S02]  /*bf60*/  F2I.U64.TRUNC R2, R2 ;  /* 0x0000000200027311 */ /* 0x000e24000020d800 */
[----:B0-----:R0:W-:Y:S01]  /*bf70*/  STG.E.64 [R16.64], R2 ;  /* 0x0000000210007986 */ /* 0x0011e2000c101b24 */
[----:B------:R-:W-:Y:S05]  /*bf80*/  BRA `(.L_x_270) ;  /* 0x0000003000007947 */ /* 0x000fea0003800000 */
.L_x_296:
[----:B------:R-:W-:-:S04]  /*bf90*/  HADD2.F32 R0, -RZ, R0.H0_H0 ;  /* 0x20000000ff007230 */ /* 0x000fc80000004100 */
[----:B------:R-:W0:Y:S02]  /*bfa0*/  F2I.FTZ.U32.TRUNC.NTZ R3, R0 ;  /* 0x0000000000037305 */ /* 0x000e24000021f000 */
[----:B0-----:R0:W-:Y:S02]  /*bfb0*/  STG.E [R16.64], R3 ;  /* 0x0000000310007986 */ /* 0x0011e4000c101924 */
.L_x_270:
[----:B------:R-:W-:Y:S02]  /*bfc0*/  IADD3 R23, R23, 0x80, RZ ;  /* 0x0000008017177810 */ /* 0x000fe40007ffe0ff */
.L_x_101:
[----:B------:R-:W-:Y:S05]  /*bfd0*/  BSYNC B6 ;  /* 0x0000000000067941 */ /* 0x000fea0003800000 */
.L_x_100:
[----:B------:R-:W-:-:S13]  /*bfe0*/  ISETP.GE.AND P0, PT, R23, c[0x0][0x160], PT ;  /* 0x0000580017007a0c */ /* 0x000fda0003f06270 */
[----:B------:R-:W-:Y:S05]  /*bff0*/  @P0 EXIT ;  /* 0x000000000000094d */ /* 0x000fea0003800000 */
        /* <DEDUP_REMOVED lines=255> */
.L_x_298:
        /* <DEDUP_REMOVED lines=21> */
.L_x_302:
[----:B------:R-:W2:Y:S02]  /*d140*/  LDG.E.U8 R2, [R2.64] ;  /* 0x0000002402027981 */ /* 0x000ea4000c1e1100 */
[----:B--2---:R-:W0:Y:S02]  /*d150*/  I2F.U16 R0, R2 ;  /* 0x0000000200007306 */ /* 0x004e240000101000 */
[----:B0-----:R-:W-:-:S04]  /*d160*/  F2FP.PACK_AB R0, RZ, R0 ;  /* 0x00000000ff00723e */ /* 0x001fc800000000ff */
[----:B------:R-:W-:Y:S01]  /*d170*/  PRMT R19, R0, 0x7610, R19 ;  /* 0x0000761000137816 */ /* 0x000fe20000000013 */
[----:B------:R-:W-:Y:S05]  /*d180*/  BRA `(.L_x_304) ;  /* 0x00000ed000007947 */ /* 0x000fea0003800000 */
.L_x_301:
        /* <DEDUP_REMOVED lines=11> */
.L_x_306:
[----:B------:R-:W2:Y:S02]  /*d240*/  LDG.E R2, [R2.64] ;  /* 0x0000002402027981 */ /* 0x000ea4000c1e1900 */
[----:B--2---:R-:W0:Y:S02]  /*d250*/  I2F R0, R2 ;  /* 0x0000000200007306 */ /* 0x004e240000201400 */
[----:B0-----:R-:W-:-:S04]  /*d260*/  F2FP.PACK_AB R0, RZ, R0 ;  /* 0x00000000ff00723e */ /* 0x001fc800000000ff */
[----:B------:R-:W-:Y:S01]  /*d270*/  PRMT R19, R0, 0x7610, R19 ;  /* 0x0000761000137816 */ /* 0x000fe20000000013 */
[----:B------:R-:W-:Y:S05]  /*d280*/  BRA `(.L_x_304) ;  /* 0x00000dd000007947 */ /* 0x000fea0003800000 */
.L_x_305:
[----:B------:R-:W2:Y:S02]  /*d290*/  LDG.E.U16 R2, [R2.64] ;  /* 0x0000002402027981 */ /* 0x000ea4000c1e1500 */
[----:B--2---:R-:W0:Y:S02]  /*d2a0*/  I2F.S16 R0, R2 ;  /* 0x0000000200007306 */ /* 0x004e240000101400 */
[----:B0-----:R-:W-:-:S04]  /*d2b0*/  F2FP.PACK_AB R0, RZ, R0 ;  /* 0x00000000ff00723e */ /* 0x001fc800000000ff */
[----:B------:R-:W-:Y:S01]  /*d2c0*/  PRMT R19, R0, 0x7610, R19 ;  /* 0x0000761000137816 */ /* 0x000fe20000000013 */
[----:B------:R-:W-:Y:S05]  /*d2d0*/  BRA `(.L_x_304) ;  /* 0x00000d8000007947 */ /* 0x000fea0003800000 */
.L_x_300:
        /* <DEDUP_REMOVED lines=9> */
.L_x_308:
[----:B------:R0:W5:Y:S01]  /*d370*/  LDG.E.U16 R19, [R2.64] ;  /* 0x0000002402137981 */ /* 0x000162000c1e1500 */
[----:B------:R-:W-:Y:S05]  /*d380*/  BRA `(.L_x_304) ;  /* 0x00000cd000007947 */ /* 0x000fea0003800000 */
.L_x_307:
        /* <DEDUP_REMOVED lines=9> */
.L_x_310:
[----:B------:R0:W5:Y:S01]  /*d420*/  LDG.E.U16 R19, [R2.64] ;  /* 0x0000002402137981 */ /* 0x000162000c1e1500 */
[----:B------:R-:W-:Y:S05]  /*d430*/  BRA `(.L_x_304) ;  /* 0x00000c2000007947 */ /* 0x000fea0003800000 */
.L_x_309:
[----:B------:R-:W2:Y:S02]  /*d440*/  LDG.E.64 R2, [R2.64] ;  /* 0x0000002402027981 */ /* 0x000ea4000c1e1b00 */
[----:B--2---:R-:W0:Y:S01]  /*d450*/  F2F.F32.F64 R0, R2 ;  /* 0x0000000200007310 */ /* 0x004e220000301000 */
[----:B------:R-:W0:-:S14]  /*d460*/  DSETP.GEU.AND P0, PT, |R2|, c[0x2][0x0], PT ;  /* 0x008000000200762a */ /* 0x000e1c0003f0e200 */
[----:B0-----:R-:W-:-:S05]  /*d470*/  @!P0 FMUL R0, R0, 1.175494350822287508e-38 ;  /* 0x0080000000008820 */ /* 0x001fca0000400000 */
[----:B------:R-:W-:-:S04]  /*d480*/  F2FP.PACK_AB R0, RZ, R0 ;  /* 0x00000000ff00723e */ /* 0x000fc800000000ff */
[----:B------:R-:W-:Y:S01]  /*d490*/  PRMT R19, R0, 0x7610, R19 ;  /* 0x0000761000137816 */ /* 0x000fe20000000013 */
[----:B------:R-:W-:Y:S05]  /*d4a0*/  BRA `(.L_x_304) ;  /* 0x00000bb000007947 */ /* 0x000fea0003800000 */
.L_x_299:
        /* <DEDUP_REMOVED lines=14> */
.L_x_313:
[----:B------:R-:W2:Y:S02]  /*d590*/  LDG.E.64 R2, [R2.64] ;  /* 0x0000002402027981 */ /* 0x000ea4000c1e1b00 */
[----:B--2---:R-:W0:Y:S01]  /*d5a0*/  F2F.F32.F64 R0, R2 ;  /* 0x0000000200007310 */ /* 0x004e220000301000 */
[----:B------:R-:W0:-:S14]  /*d5b0*/  DSETP.GEU.AND P0, PT, |R2|, c[0x2][0x0], PT ;  /* 0x008000000200762a */ /* 0x000e1c0003f0e200 */
[----:B0-----:R-:W-:-:S05]  /*d5c0*/  @!P0 FMUL R0, R0, 1.175494350822287508e-38 ;  /* 0x0080000000008820 */ /* 0x001fca0000400000 */
[----:B------:R-:W-:-:S04]  /*d5d0*/  F2FP.PACK_AB R0, RZ, R0 ;  /* 0x00000000ff00723e */ /* 0x000fc800000000ff */
[----:B------:R-:W-:Y:S01]  /*d5e0*/  PRMT R19, R0, 0x7610, R19 ;  /* 0x0000761000137816 */ /* 0x000fe20000000013 */
[----:B------:R-:W-:Y:S05]  /*d5f0*/  BRA `(.L_x_304) ;  /* 0x00000a6000007947 */ /* 0x000fea0003800000 */
.L_x_312:
        /* <DEDUP_REMOVED lines=28> */
.L_x_315:
        /* <DEDUP_REMOVED lines=15> */
.L_x_314:
[----:B------:R-:W2:Y:S02]  /*d8b0*/  LDG.E.U16 R0, [R2.64] ;  /* 0x0000002402007981 */ /* 0x000ea4000c1e1500 */
[----:B--2---:R-:W-:-:S04]  /*d8c0*/  PRMT R0, RZ, 0x5410, R0 ;  /* 0x00005410ff007816 */ /* 0x004fc80000000000 */
[----:B------:R-:W-:-:S04]  /*d8d0*/  F2FP.PACK_AB R0, RZ, R0 ;  /* 0x00000000ff00723e */ /* 0x000fc800000000ff */
[----:B------:R-:W-:Y:S01]  /*d8e0*/  PRMT R19, R0, 0x7610, R19 ;  /* 0x0000761000137816 */ /* 0x000fe20000000013 */
[----:B------:R-:W-:Y:S05]  /*d8f0*/  BRA `(.L_x_304) ;  /* 0x0000076000007947 */ /* 0x000fea0003800000 */
.L_x_311:
        /* <DEDUP_REMOVED lines=12> */
.L_x_318:
        /* <DEDUP_REMOVED lines=21> */
.L_x_322:
[----:B------:R-:W-:Y:S05]  /*db10*/  BSYNC B1 ;  /* 0x0000000000017941 */ /* 0x000fea0003800000 */
.L_x_321:
[----:B------:R-:W-:Y:S01]  /*db20*/  LEA R3, R0, 0x3b800000, 0x17 ;  /* 0x3b80000000037811 */ /* 0x000fe200078eb8ff */
[----:B------:R-:W-:-:S05]  /*db30*/  IMAD.SHL.U32 R0, R2, 0x100000, RZ ;  /* 0x0010000002007824 */ /* 0x000fca00078e00ff */
[----:B------:R-:W-:Y:S02]  /*db40*/  LOP3.LUT R0, R3, R0, R4, 0xfe, !PT ;  /* 0x0000000003007212 */ /* 0x000fe400078efe04 */
.L_x_320:
[----:B------:R-:W-:Y:S05]  /*db50*/  BSYNC B0 ;  /* 0x0000000000007941 */ /* 0x000fea0003800000 */
.L_x_319:
[----:B------:R-:W-:-:S04]  /*db60*/  F2FP.PACK_AB R0, RZ, R0 ;  /* 0x00000000ff00723e */ /* 0x000fc800000000ff */
[----:B------:R-:W-:Y:S01]  /*db70*/  PRMT R19, R0, 0x7610, R19 ;  /* 0x0000761000137816 */ /* 0x000fe20000000013 */
[----:B------:R-:W-:Y:S05]  /*db80*/  BRA `(.L_x_304) ;  /* 0x000004d000007947 */ /* 0x000fea0003800000 */
.L_x_317:
        /* <DEDUP_REMOVED lines=21> */
.L_x_326:
[----:B------:R-:W-:Y:S05]  /*dce0*/  BSYNC B1 ;  /* 0x0000000000017941 */ /* 0x000fea0003800000 */
.L_x_325:
[----:B------:R-:W-:Y:S01]  /*dcf0*/  LEA R3, R0, 0x37800000, 0x17 ;  /* 0x3780000000037811 */ /* 0x000fe200078eb8ff */
[----:B------:R-:W-:-:S05]  /*dd00*/  IMAD.SHL.U32 R0, R2, 0x200000, RZ ;  /* 0x0020000002007824 */ /* 0x000fca00078e00ff */
[----:B------:R-:W-:Y:S02]  /*dd10*/  LOP3.LUT R0, R3, R0, R4, 0xfe, !PT ;  /* 0x0000000003007212 */ /* 0x000fe400078efe04 */
.L_x_324:
[----:B------:R-:W-:Y:S05]  /*dd20*/  BSYNC B0 ;  /* 0x0000000000007941 */ /* 0x000fea0003800000 */
.L_x_323:
[----:B------:R-:W-:-:S04]  /*dd30*/  F2FP.PACK_AB R0, RZ, R0 ;  /* 0x00000000ff00723e */ /* 0x000fc800000000ff */
[----:B------:R-:W-:Y:S01]  /*dd40*/  PRMT R19, R0, 0x7610, R19 ;  /* 0x0000761000137816 */ /* 0x000fe20000000013 */
[----:B------:R-:W-:Y:S05]  /*dd50*/  BRA `(.L_x_304) ;  /* 0x0000030000007947 */ /* 0x000fea0003800000 */
.L_x_316:
        /* <DEDUP_REMOVED lines=14> */
.L_x_330:
[----:B------:R-:W-:Y:S05]  /*de40*/  BSYNC B0 ;  /* 0x0000000000007941 */ /* 0x000fea0003800000 */
.L_x_329:
[----:B------:R-:W-:-:S04]  /*de50*/  F2FP.PACK_AB R0, RZ, R0 ;  /* 0x00000000ff00723e */ /* 0x000fc800000000ff */
[----:B------:R-:W-:Y:S01]  /*de60*/  PRMT R19, R0, 0x7610, R19 ;  /* 0x0000761000137816 */ /* 0x000fe20000000013 */
[----:B------:R-:W-:Y:S05]  /*de70*/  BRA `(.L_x_304) ;  /* 0x000001e000007947 */ /* 0x000fea0003800000 */
.L_x_303:
        /* <DEDUP_REMOVED lines=21> */
.L_x_328:
[----:B------:R-:W2:Y:S02]  /*dfd0*/  LDG.E.64 R2, [R2.64] ;  /* 0x0000002402027981 */ /* 0x000ea4000c1e1b00 */
[----:B--2---:R-:W0:Y:S02]  /*dfe0*/  I2F.U64 R0, R2 ;  /* 0x0000000200007312 */ /* 0x004e240000301000 */
[----:B0-----:R-:W-:-:S04]  /*dff0*/  F2FP.PACK_AB R0, RZ, R0 ;  /* 0x00000000ff00723e */ /* 0x001fc800000000ff */
[----:B------:R-:W-:Y:S01]  /*e000*/  PRMT R19, R0, 0x7610, R19 ;  /* 0x0000761000137816 */ /* 0x000fe20000000013 */
[----:B------:R-:W-:Y:S05]  /*e010*/  BRA `(.L_x_304) ;  /* 0x0000004000007947 */ /* 0x000fea0003800000 */
.L_x_327:
[----:B------:R-:W2:Y:S02]  /*e020*/  LDG.E R2, [R2.64] ;  /* 0x0000002402027981 */ /* 0x000ea4000c1e1900 */
[----:B--2---:R-:W0:Y:S02]  /*e030*/  I2F.U32 R0, R2 ;  /* 0x0000000200007306 */ /* 0x004e240000201000 */
[----:B0-----:R-:W-:-:S04]  /*e040*/  F2FP.PACK_AB R0, RZ, R0 ;  /* 0x00000000ff00723e */ /* 0x001fc800000000ff */
[----:B------:R-:W-:Y:S02]  /*e050*/  PRMT R19, R0, 0x7610, R19 ;  /* 0x0000761000137816 */ /* 0x000fe40000000013 */
.L_x_304:
        /* <DEDUP_REMOVED lines=18> */
.L_x_334:
[----:B------:R-:W2:Y:S02]  /*e180*/  LDG.E.U8 R2, [R2.64] ;  /* 0x0000002402027981 */ /* 0x000ea4000c1e1100 */
[----:B--2---:R-:W0:Y:S02]  /*e190*/  I2F.U16 R0, R2 ;  /* 0x0000000200007306 */ /* 0x004e240000101000 */
[----:B0-----:R-:W-:Y:S01]  /*e1a0*/  F2FP.PACK_AB R0, RZ, R0 ;  /* 0x00000000ff00723e */ /* 0x001fe200000000ff */
[----:B------:R-:W-:Y:S05]  /*e1b0*/  BRA `(.L_x_336) ;  /* 0x00000e1000007947 */ /* 0x000fea0003800000 */
.L_x_333:
        /* <DEDUP_REMOVED lines=10> */
.L_x_338:
[----:B------:R-:W2:Y:S02]  /*e260*/  LDG.E R2, [R2.64] ;  /* 0x0000002402027981 */ /* 0x000ea4000c1e1900 */
[----:B--2---:R-:W0:Y:S02]  /*e270*/  I2F R0, R2 ;  /* 0x0000000200007306 */ /* 0x004e240000201400 */
[----:B0-----:R-:W-:Y:S01]  /*e280*/  F2FP.PACK_AB R0, RZ, R0 ;  /* 0x00000000ff00723e */ /* 0x001fe200000000ff */
[----:B------:R-:W-:Y:S05]  /*e290*/  BRA `(.L_x_336) ;  /* 0x00000d3000007947 */ /* 0x000fea0003800000 */
.L_x_337:
[----:B------:R-:W2:Y:S02]  /*e2a0*/  LDG.E.U16 R2, [R2.64] ;  /* 0x0000002402027981 */ /* 0x000ea4000c1e1500 */
[----:B--2---:R-:W0:Y:S02]  /*e2b0*/  I2F.S16 R0, R2 ;  /* 0x0000000200007306 */ /* 0x004e240000101400 */
[----:B0-----:R-:W-:Y:S01]  /*e2c0*/  F2FP.PACK_AB R0, RZ, R0 ;  /* 0x00000000ff00723e */ /* 0x001fe200000000ff */
[----:B------:R-:W-:Y:S05]  /*e2d0*/  BRA `(.L_x_336) ;  /* 0x00000cf000007947 */ /* 0x000fea0003800000 */
.L_x_332:
        /* <DEDUP_REMOVED lines=9> */
.L_x_340:
[----:B------:R0:W5:Y:S01]  /*e370*/  LDG.E.U16 R0, [R2.64] ;  /* 0x0000002402007981 */ /* 0x000162000c1e1500 */
[----:B------:R-:W-:Y:S05]  /*e380*/  BRA `(.L_x_336) ;  /* 0x00000c4000007947 */ /* 0x000fea0003800000 */
.L_x_339:
        /* <DEDUP_REMOVED lines=9> */
.L_x_342:
[----:B------:R0:W5:Y:S01]  /*e420*/  LDG.E.U16 R0, [R2.64] ;  /* 0x0000002402007981 */ /* 0x000162000c1e1500 */
[----:B------:R-:W-:Y:S05]  /*e430*/  BRA `(.L_x_336) ;  /* 0x00000b9000007947 */ /* 0x000fea0003800000 */
.L_x_341:
[----:B------:R-:W2:Y:S02]  /*e440*/  LDG.E.64 R2, [R2.64] ;  /* 0x0000002402027981 */ /* 0x000ea4000c1e1b00 */
[----:B--2---:R-:W0:Y:S01]  /*e450*/  F2F.F32.F64 R0, R2 ;  /* 0x0000000200007310 */ /* 0x004e220000301000 */
[----:B------:R-:W0:-:S14]  /*e460*/  DSETP.GEU.AND P0, PT, |R2|, c[0x2][0x0], PT ;  /* 0x008000000200762a */ /* 0x000e1c0003f0e200 */
[----:B0-----:R-:W-:-:S05]  /*e470*/  @!P0 FMUL R0, R0, 1.175494350822287508e-38 ;  /* 0x0080000000008820 */ /* 0x001fca0000400000 */
[----:B------:R-:W-:Y:S01]  /*e480*/  F2FP.PACK_AB R0, RZ, R0 ;  /* 0x00000000ff00723e */ /* 0x000fe200000000ff */
[----:B------:R-:W-:Y:S05]  /*e490*/  BRA `(.L_x_336) ;  /* 0x00000b3000007947 */ /* 0x000fea0003800000 */
.L_x_331:
        /* <DEDUP_REMOVED lines=13> */
.L_x_345:
[----:B------:R-:W2:Y:S02]  /*e570*/  LDG.E.64 R2, [R2.64] ;  /* 0x0000002402027981 */ /* 0x000ea4000c1e1b00 */
[----:B--2---:R-:W0:Y:S01]  /*e580*/  F2F.F32.F64 R0, R2 ;  /* 0x0000000200007310 */ /* 0x004e220000301000 */
[----:B------:R-:W0:-:S14]  /*e590*/  DSETP.GEU.AND P0, PT, |R2|, c[0x2][0x0], PT ;  /* 0x008000000200762a */ /* 0x000e1c0003f0e200 */
[----:B0-----:R-:W-:-:S05]  /*e5a0*/  @!P0 FMUL R0, R0, 1.175494350822287508e-38 ;  /* 0x0080000000008820 */ /* 0x001fca0000400000 */
[----:B------:R-:W-:Y:S01]  /*e5b0*/  F2FP.PACK_AB R0, RZ, R0 ;  /* 0x00000000ff00723e */ /* 0x000fe200000000ff */
[----:B------:R-:W-:Y:S05]  /*e5c0*/  BRA `(.L_x_336) ;  /* 0x00000a0000007947 */ /* 0x000fea0003800000 */
.L_x_344:
        /* <DEDUP_REMOVED lines=28> */
.L_x_347:
        /* <DEDUP_REMOVED lines=15> */
.L_x_346:
[----:B------:R-:W2:Y:S02]  /*e880*/  LDG.E.U16 R0, [R2.64] ;  /* 0x0000002402007981 */ /* 0x000ea4000c1e1500 */
[----:B--2---:R-:W-:-:S04]  /*e890*/  PRMT R0, RZ, 0x5410, R0 ;  /* 0x00005410ff007816 */ /* 0x004fc80000000000 */
[----:B------:R-:W-:Y:S01]  /*e8a0*/  F2FP.PACK_AB R0, RZ, R0 ;  /* 0x00000000ff00723e */ /* 0x000fe200000000ff */
[----:B------:R-:W-:Y:S05]  /*e8b0*/  BRA `(.L_x_336) ;  /* 0x0000071000007947 */ /* 0x000fea0003800000 */
.L_x_343:
        /* <DEDUP_REMOVED lines=12> */
.L_x_350:
        /* <DEDUP_REMOVED lines=21> */
.L_x_354:
[----:B------:R-:W-:Y:S05]  /*ead0*/  BSYNC B1 ;  /* 0x0000000000017941 */ /* 0x000fea0003800000 */
.L_x_353:
[----:B------:R-:W-:Y:S01]  /*eae0*/  LEA R3, R0, 0x3b800000, 0x17 ;  /* 0x3b80000000037811 */ /* 0x000fe200078eb8ff */
[----:B------:R-:W-:-:S05]  /*eaf0*/  IMAD.SHL.U32 R0, R2, 0x100000, RZ ;  /* 0x0010000002007824 */ /* 0x000fca00078e00ff */
[----:B------:R-:W-:Y:S02]  /*eb00*/  LOP3.LUT R0, R3, R0, R4, 0xfe, !PT ;  /* 0x0000000003007212 */ /* 0x000fe400078efe04 */
.L_x_352:
[----:B------:R-:W-:Y:S05]  /*eb10*/  BSYNC B0 ;  /* 0x0000000000007941 */ /* 0x000fea0003800000 */
.L_x_351:
[----:B------:R-:W-:Y:S01]  /*eb20*/  F2FP.PACK_AB R0, RZ, R0 ;  /* 0x00000000ff00723e */ /* 0x000fe200000000ff */
[----:B------:R-:W-:Y:S05]  /*eb30*/  BRA `(.L_x_336) ;  /* 0x0000049000007947 */ /* 0x000fea0003800000 */
.L_x_349:
        /* <DEDUP_REMOVED lines=21> */
.L_x_358:
[----:B------:R-:W-:Y:S05]  /*ec90*/  BSYNC B1 ;  /* 0x0000000000017941 */ /* 0x000fea0003800000 */
.L_x_357:
[----:B------:R-:W-:Y:S01]  /*eca0*/  LEA R3, R0, 0x37800000, 0x17 ;  /* 0x3780000000037811 */ /* 0x000fe200078eb8ff */
[----:B------:R-:W-:-:S05]  /*ecb0*/  IMAD.SHL.U32 R0, R2, 0x200000, RZ ;  /* 0x0020000002007824 */ /* 0x000fca00078e00ff */
[----:B------:R-:W-:Y:S02]  /*ecc0*/  LOP3.LUT R0, R3, R0, R4, 0xfe, !PT ;  /* 0x0000000003007212 */ /* 0x000fe400078efe04 */
.L_x_356:
[----:B------:R-:W-:Y:S05]  /*ecd0*/  BSYNC B0 ;  /* 0x0000000000007941 */ /* 0x000fea0003800000 */
.L_x_355:
[----:B------:R-:W-:Y:S01]  /*ece0*/  F2FP.PACK_AB R0, RZ, R0 ;  /* 0x00000000ff00723e */ /* 0x000fe200000000ff */
[----:B------:R-:W-:Y:S05]  /*ecf0*/  BRA `(.L_x_336) ;  /* 0x000002d000007947 */ /* 0x000fea0003800000 */
.L_x_348:
        /* <DEDUP_REMOVED lines=14> */
.L_x_362:
[----:B------:R-:W-:Y:S05]  /*ede0*/  BSYNC B0 ;  /* 0x0000000000007941 */ /* 0x000fea0003800000 */
.L_x_361:
[----:B------:R-:W-:Y:S01]  /*edf0*/  F2FP.PACK_AB R0, RZ, R0 ;  /* 0x00000000ff00723e */ /* 0x000fe200000000ff */
[----:B------:R-:W-:Y:S05]  /*ee00*/  BRA `(.L_x_336) ;  /* 0x000001c000007947 */ /* 0x000fea0003800000 */
.L_x_335:
        /* <DEDUP_REMOVED lines=21> */
.L_x_360:
[----:B------:R-:W2:Y:S02]  /*ef60*/  LDG.E.64 R2, [R2.64] ;  /* 0x0000002402027981 */ /* 0x000ea4000c1e1b00 */
[----:B--2---:R-:W0:Y:S02]  /*ef70*/  I2F.U64 R0, R2 ;  /* 0x0000000200007312 */ /* 0x004e240000301000 */
[----:B0-----:R-:W-:Y:S01]  /*ef80*/  F2FP.PACK_AB R0, RZ, R0 ;  /* 0x00000000ff00723e */ /* 0x001fe200000000ff */
[----:B------:R-:W-:Y:S05]  /*ef90*/  BRA `(.L_x_336) ;  /* 0x0000003000007947 */ /* 0x000fea0003800000 */
.L_x_359:
[----:B------:R-:W2:Y:S02]  /*efa0*/  LDG.E R2, [R2.64] ;  /* 0x0000002402027981 */ /* 0x000ea4000c1e1900 */
[----:B--2---:R-:W0:Y:S02]  /*efb0*/  I2F.U32 R0, R2 ;  /* 0x0000000200007306 */ /* 0x004e240000201000 */
[----:B0-----:R-:W-:-:S06]  /*efc0*/  F2FP.PACK_AB R0, RZ, R0 ;  /* 0x00000000ff00723e */ /* 0x001fcc00000000ff */
.L_x_336:
        /* <DEDUP_REMOVED lines=18> */
[----:B0-----:R-:W-:Y:S01]  /*f0f0*/  STG.E.U8 [R16.64], R3 ;  /* 0x0000000310007986 */ /* 0x001fe2000c101124 */
[----:B------:R-:W-:Y:S05]  /*f100*/  EXIT ;  /* 0x000000000000794d */ /* 0x000fea0003800000 */
.L_x_366:
[----:B------:R-:W-:-:S06]  /*f110*/  HADD2.F32 R3, -RZ, R0.H0_H0 ;  /* 0x20000000ff037230 */ /* 0x000fcc0000004100 */
[----:B------:R-:W0:Y:S02]  /*f120*/  F2I.S64.TRUNC R2, R3 ;  /* 0x0000000300027311 */ /* 0x000e24000020d900 */
[----:B0-----:R-:W-:Y:S01]  /*f130*/  STG.E.U8 [R16.64], R2 ;  /* 0x0000000210007986 */ /* 0x001fe2000c101124 */
[----:B------:R-:W-:Y:S05]  /*f140*/  EXIT ;  /* 0x000000000000794d */ /* 0x000fea0003800000 */
.L_x_365:
        /* <DEDUP_REMOVED lines=8> */
[----:B0-----:R-:W-:Y:S01]  /*f1d0*/  STG.E.64 [R16.64], R2 ;  /* 0x0000000210007986 */ /* 0x001fe2000c101b24 */
[----:B------:R-:W-:Y:S05]  /*f1e0*/  EXIT ;  /* 0x000000000000794d */ /* 0x000fea0003800000 */
.L_x_369:
[----:B------:R-:W-:-:S04]  /*f1f0*/  HADD2.F32 R0, -RZ, R0.H0_H0 ;  /* 0x20000000ff007230 */ /* 0x000fc80000004100 */
[----:B------:R-:W0:Y:S02]  /*f200*/  F2I.FTZ.TRUNC.NTZ R3, R0 ;  /* 0x0000000000037305 */ /* 0x000e24000021f100 */
[----:B0-----:R-:W-:Y:S01]  /*f210*/  STG.E [R16.64], R3 ;  /* 0x0000000310007986 */ /* 0x001fe2000c101924 */
[----:B------:R-:W-:Y:S05]  /*f220*/  EXIT ;  /* 0x000000000000794d */ /* 0x000fea0003800000 */
.L_x_368:
[----:B------:R-:W-:-:S04]  /*f230*/  HADD2.F32 R0, -RZ, R0.H0_H0 ;  /* 0x20000000ff007230 */ /* 0x000fc80000004100 */
[----:B------:R-:W0:Y:S02]  /*f240*/  F2I.FTZ.TRUNC.NTZ R3, R0 ;  /* 0x0000000000037305 */ /* 0x000e24000021f100 */
[----:B0-----:R-:W-:Y:S01]  /*f250*/  STG.E.U16 [R16.64], R3 ;  /* 0x0000000310007986 */ /* 0x001fe2000c101524 */
[----:B------:R-:W-:Y:S05]  /*f260*/  EXIT ;  /* 0x000000000000794d */ /* 0x000fea0003800000 */
.L_x_364:
[----:B------:R-:W-:-:S13]  /*f270*/  ISETP.GT.AND P0, PT, R2, 0x6, PT ;  /* 0x000000060200780c */ /* 0x000fda0003f04270 */
[----:B------:R-:W-:Y:S05]  /*f280*/  @P0 BRA `(.L_x_370) ;  /* 0x0000009000000947 */ /* 0x000fea0003800000 */
[----:B------:R-:W-:-:S13]  /*f290*/  ISETP.NE.AND P0, PT, R2, 0x5, PT ;  /* 0x000000050200780c */ /* 0x000fda0003f05270 */
[----:B------:R-:W-:Y:S05]  /*f2a0*/  @!P0 BRA `(.L_x_371) ;  /* 0x0000005000008947 */ /* 0x000fea0003800000 */
[----:B------:R-:W-:-:S13]  /*f2b0*/  ISETP.NE.AND P0, PT, R2, 0x6, PT ;  /* 0x000000060200780c */ /* 0x000fda0003f05270 */
[----:B------:R-:W-:Y:S05]  /*f2c0*/  @P0 BRA `(.L_x_367) ;  /* 0x00000b1000000947 */ /* 0x000fea0003800000 */
[----:B------:R-:W-:-:S05]  /*f2d0*/  HADD2.F32 R3, -RZ, R0.H0_H0 ;  /* 0x20000000ff037230 */ /* 0x000fca0000004100 */
[----:B------:R-:W-:Y:S01]  /*f2e0*/  STG.E [R16.64], R3 ;  /* 0x0000000310007986 */ /* 0x000fe2000c101924 */
[----:B------:R-:W-:Y:S05]  /*f2f0*/  EXIT ;  /* 0x000000000000794d */ /* 0x000fea0003800000 */
.L_x_371:
[----:B------:R-:W-:Y:S01]  /*f300*/  STG.E.U16 [R16.64], R0 ;  /* 0x0000000010007986 */ /* 0x000fe2000c101524 */
[----:B------:R-:W-:Y:S05]  /*f310*/  EXIT ;  /* 0x000000000000794d */ /* 0x000fea0003800000 */
.L_x_370:
        /* <DEDUP_REMOVED lines=8> */
[----:B------:R-:W-:Y:S01]  /*f3a0*/  STG.E.64 [R16.64], R2 ;  /* 0x0000000210007986 */ /* 0x000fe2000c101b24 */
[----:B------:R-:W-:Y:S05]  /*f3b0*/  EXIT ;  /* 0x000000000000794d */ /* 0x000fea0003800000 */
.L_x_373:
[----:B------:R-:W-:-:S05]  /*f3c0*/  HADD2.F32 R0, -RZ, R0.H0_H0 ;  /* 0x20000000ff007230 */ /* 0x000fca0000004100 */
[----:B------:R-:W-:-:S04]  /*f3d0*/  F2FP.PACK_AB R0, RZ, R0 ;  /* 0x00000000ff00723e */ /* 0x000fc800000000ff */
[----:B------:R-:W-:-:S05]  /*f3e0*/  PRMT R0, R0, 0x5410, RZ ;  /* 0x0000541000007816 */ /* 0x000fca00000000ff */
[----:B------:R-:W-:Y:S01]  /*f3f0*/  STG.E [R16.64], R0 ;  /* 0x0000000010007986 */ /* 0x000fe2000c101924 */
[----:B------:R-:W-:Y:S05]  /*f400*/  EXIT ;  /* 0x000000000000794d */ /* 0x000fea0003800000 */
.L_x_372:
[----:B------:R-:W-:-:S05]  /*f410*/  HADD2.F32 R2, -RZ, R0.H0_H0 ;  /* 0x20000000ff027230 */ /* 0x000fca0000004100 */
[----:B------:R-:W-:-:S06]  /*f420*/  FMUL.FTZ R2, R2, 1 ;  /* 0x3f80000002027820 */ /* 0x000fcc0000410000 */
[----:B------:R-:W0:Y:S02]  /*f430*/  F2F.F64.F32 R2, R2 ;  /* 0x0000000200027310 */ /* 0x000e240000201800 */
[----:B0-----:R-:W-:Y:S01]  /*f440*/  STG.E.64 [R16.64], R2 ;  /* 0x0000000210007986 */ /* 0x001fe2000c101b24 */
[----:B------:R-:W-:Y:S05]  /*f450*/  EXIT ;  /* 0x000000000000794d */ /* 0x000fea0003800000 */
.L_x_363:
        /* <DEDUP_REMOVED lines=11> */
[----:B------:R-:W-:Y:S01]  /*f510*/  STG.E.U8 [R16.64], R3 ;  /* 0x0000000310007986 */ /* 0x000fe2000c101124 */
[----:B------:R-:W-:Y:S05]  /*f520*/  EXIT ;  /* 0x000000000000794d */ /* 0x000fea0003800000 */
.L_x_376:
[----:B------:R-:W-:Y:S01]  /*f530*/  HADD2.F32 R0, -RZ, R0.H0_H0 ;  /* 0x20000000ff007230 */ /* 0x000fe20000004100 */
[----:B------:R-:W-:-:S04]  /*f540*/  CS2R R6, SRZ ;  /* 0x0000000000067805 */ /* 0x000fc8000001ff00 */
[----:B------:R-:W-:-:S04]  /*f550*/  FMUL.FTZ R0, R0, 1 ;  /* 0x3f80000000007820 */ /* 0x000fc80000410000 */
[----:B------:R-:W0:Y:S02]  /*f560*/  F2F.F64.F32 R4, R0 ;  /* 0x0000000000047310 */ /* 0x000e240000201800 */
[----:B0-----:R-:W-:Y:S01]  /*f570*/  STG.E.128 [R16.64], R4 ;  /* 0x0000000410007986 */ /* 0x001fe2000c101d24 */
[----:B------:R-:W-:Y:S05]  /*f580*/  EXIT ;  /* 0x000000000000794d */ /* 0x000fea0003800000 */
.L_x_375:
        /* <DEDUP_REMOVED lines=21> */
.L_x_380:
[----:B------:R-:W-:Y:S05]  /*f6e0*/  BSYNC B0 ;  /* 0x0000000000007941 */ /* 0x000fea0003800000 */
.L_x_379:
[----:B------:R-:W-:-:S05]  /*f6f0*/  LOP3.LUT R3, R0, R3, RZ, 0xfc, !PT ;  /* 0x0000000300037212 */ /* 0x000fca00078efcff */
[----:B------:R-:W-:Y:S01]  /*f700*/  STG.E.U8 [R16.64], R3 ;  /* 0x0000000310007986 */ /* 0x000fe2000c101124 */
[----:B------:R-:W-:Y:S05]  /*f710*/  EXIT ;  /* 0x000000000000794d */ /* 0x000fea0003800000 */
.L_x_378:
        /* <DEDUP_REMOVED lines=13> */
.L_x_382:
[----:B------:R-:W-:Y:S01]  /*f7f0*/  IMAD.MOV.U32 R0, RZ, RZ, 0x7f ;  /* 0x0000007fff007424 */ /* 0x000fe200078e00ff */
[----:B------:R-:W-:-:S04]  /*f800*/  ISETP.GT.U32.AND P0, PT, R2, 0x7f800000, PT ;  /* 0x7f8000000200780c */ /* 0x000fc80003f04070 */
[----:B------:R-:W-:-:S04]  /*f810*/  SEL R0, R0, 0x7c, P0 ;  /* 0x0000007c00007807 */ /* 0x000fc80000000000 */
.L_x_383:
[----:B------:R-:W-:Y:S05]  /*f820*/  BSYNC B0 ;  /* 0x0000000000007941 */ /* 0x000fea0003800000 */
.L_x_381:
[----:B------:R-:W-:-:S04]  /*f830*/  LOP3.LUT R2, R3, 0x80000000, RZ, 0xc0, !PT ;  /* 0x8000000003027812 */ /* 0x000fc800078ec0ff */
[----:B------:R-:W-:-:S04]  /*f840*/  SHF.R.U32.HI R3, RZ, 0x18, R2 ;  /* 0x00000018ff037819 */ /* 0x000fc80000011602 */
[----:B------:R-:W-:-:S05]  /*f850*/  LOP3.LUT R3, R0, R3, RZ, 0xfc, !PT ;  /* 0x0000000300037212 */ /* 0x000fca00078efcff */
[----:B------:R-:W-:Y:S01]  /*f860*/  STG.E.U8 [R16.64], R3 ;  /* 0x0000000310007986 */ /* 0x000fe2000c101124 */
[----:B------:R-:W-:Y:S05]  /*f870*/  EXIT ;  /* 0x000000000000794d */ /* 0x000fea0003800000 */
.L_x_377:
[----:B------:R-:W-:-:S05]  /*f880*/  HADD2.F32 R0, -RZ, R0.H0_H0 ;  /* 0x20000000ff007230 */ /* 0x000fca0000004100 */
[----:B------:R-:W-:-:S05]  /*f890*/  F2FP.BF16.PACK_AB R0, RZ, R0 ;  /* 0x00000000ff00723e */ /* 0x000fca00000010ff */
[----:B------:R-:W-:Y:S01]  /*f8a0*/  STG.E.U16 [R16.64], R0 ;  /* 0x0000000010007986 */ /* 0x000fe2000c101524 */
[----:B------:R-:W-:Y:S05]  /*f8b0*/  EXIT ;  /* 0x000000000000794d */ /* 0x000fea0003800000 */
.L_x_374:
        /* <DEDUP_REMOVED lines=10> */
[----:B0-----:R-:W-:Y:S01]  /*f960*/  STG.E.U16 [R16.64], R3 ;  /* 0x0000000310007986 */ /* 0x001fe2000c101524 */
[----:B------:R-:W-:Y:S05]  /*f970*/  EXIT ;  /* 0x000000000000794d */ /* 0x000fea0003800000 */
.L_x_386:
        /* <DEDUP_REMOVED lines=17> */
.L_x_389:
[----:B------:R-:W-:-:S04]  /*fa90*/  LOP3.LUT R2, R3, 0x80000000, RZ, 0xc0, !PT ;  /* 0x8000000003027812 */ /* 0x000fc800078ec0ff */
[----:B------:R-:W-:-:S04]  /*faa0*/  SHF.R.U32.HI R3, RZ, 0x18, R2 ;  /* 0x00000018ff037819 */ /* 0x000fc80000011602 */
[----:B------:R-:W-:-:S04]  /*fab0*/  LOP3.LUT R0, R0, R3, RZ, 0xfc, !PT ;  /* 0x0000000300007212 */ /* 0x000fc800078efcff */
[----:B------:R-:W-:Y:S02]  /*fac0*/  PRMT R8, R0, 0x7610, R8 ;  /* 0x0000761000087816 */ /* 0x000fe40000000008 */
.L_x_388:
[----:B------:R-:W-:Y:S05]  /*fad0*/  BSYNC B0 ;  /* 0x0000000000007941 */ /* 0x000fea0003800000 */
.L_x_387:
[----:B------:R-:W-:Y:S01]  /*fae0*/  STG.E.U8 [R16.64], R8 ;  /* 0x0000000810007986 */ /* 0x000fe2000c101124 */
[----:B------:R-:W-:Y:S05]  /*faf0*/  EXIT ;  /* 0x000000000000794d */ /* 0x000fea0003800000 */
.L_x_385:
        /* <DEDUP_REMOVED lines=17> */
.L_x_392:
[----:B------:R-:W-:-:S04]  /*fc10*/  LOP3.LUT R2, R3, 0x80000000, RZ, 0xc0, !PT ;  /* 0x8000000003027812 */ /* 0x000fc800078ec0ff */
[----:B------:R-:W-:-:S04]  /*fc20*/  SHF.R.U32.HI R3, RZ, 0x18, R2 ;  /* 0x00000018ff037819 */ /* 0x000fc80000011602 */
[----:B------:R-:W-:-:S04]  /*fc30*/  LOP3.LUT R0, R0, R3, RZ, 0xfc, !PT ;  /* 0x0000000300007212 */ /* 0x000fc800078efcff */
[----:B------:R-:W-:Y:S02]  /*fc40*/  PRMT R8, R0, 0x7610, R8 ;  /* 0x0000761000087816 */ /* 0x000fe40000000008 */
.L_x_391:
[----:B------:R-:W-:Y:S05]  /*fc50*/  BSYNC B0 ;  /* 0x0000000000007941 */ /* 0x000fea0003800000 */
.L_x_390:
[----:B------:R-:W-:Y:S01]  /*fc60*/  STG.E.U8 [R16.64], R8 ;  /* 0x0000000810007986 */ /* 0x000fe2000c101124 */
[----:B------:R-:W-:Y:S05]  /*fc70*/  EXIT ;  /* 0x000000000000794d */ /* 0x000fea0003800000 */
.L_x_384:
        /* <DEDUP_REMOVED lines=20> */
[----:B------:R-:W-:Y:S01]  /*fdc0*/  STG.E.U8 [R16.64], R3 ;  /* 0x0000000310007986 */ /* 0x000fe2000c101124 */
[----:B------:R-:W-:Y:S05]  /*fdd0*/  EXIT ;  /* 0x000000000000794d */ /* 0x000fea0003800000 */
.L_x_367:
        /* <DEDUP_REMOVED lines=19> */
[----:B------:R-:W-:Y:S05]  /*ff10*/  EXIT ;  /* 0x000000000000794d */ /* 0x000fea0003800000 */
.L_x_394:
[----:B------:R-:W-:-:S06]  /*ff20*/  HADD2.F32 R2, -RZ, R0.H0_H0 ;  /* 0x20000000ff027230 */ /* 0x000fcc0000004100 */
[----:B------:R-:W0:Y:S02]  /*ff30*/  F2I.U64.TRUNC R2, R2 ;  /* 0x0000000200027311 */ /* 0x000e24000020d800 */
[----:B0-----:R-:W-:Y:S01]  /*ff40*/  STG.E.64 [R16.64], R2 ;  /* 0x0000000210007986 */ /* 0x001fe2000c101b24 */
[----:B------:R-:W-:Y:S05]  /*ff50*/  EXIT ;  /* 0x000000000000794d */ /* 0x000fea0003800000 */
.L_x_393:
[----:B------:R-:W-:-:S04]  /*ff60*/  HADD2.F32 R0, -RZ, R0.H0_H0 ;  /* 0x20000000ff007230 */ /* 0x000fc80000004100 */
[----:B------:R-:W0:Y:S02]  /*ff70*/  F2I.FTZ.U32.TRUNC.NTZ R3, R0 ;  /* 0x0000000000037305 */ /* 0x000e24000021f000 */
[----:B0-----:R-:W-:Y:S01]  /*ff80*/  STG.E [R16.64], R3 ;  /* 0x0000000310007986 */ /* 0x001fe2000c101924 */
[----:B------:R-:W-:Y:S05]  /*ff90*/  EXIT ;  /* 0x000000000000794d */ /* 0x000fea0003800000 */
.L_x_395:
[----:B------:R-:W-:-:S00]  /*ffa0*/  BRA `(.L_x_395) ;  /* 0xfffffff000007947 */ /* 0x000fc0000383ffff */
[----:B------:R-:W-:-:S00]  /*ffb0*/  NOP ;  /* 0x0000000000007918 */ /* 0x000fc00000000000 */
        /* <DEDUP_REMOVED lines=12> */
.L_x_7665:


//--------------------- .text._ZN2at6native27unrolled_elementwise_kernelINS0_13BinaryFunctorIN3c104HalfES4_S4_ZZZNS0_20copysign_kernel_cudaERNS_18TensorIteratorBaseEENKUlvE_clEvENKUlvE2_clEvEUlS4_S4_E_EESt5arrayIPcLm3EELi4E23TrivialOffsetCalculatorILi2EjESE_ILi1EjENS0_6memory12LoadWithCastILi2EEENSH_13StoreWithCastILi1EEEEEviT_T0_T2_T3_T4_T5_ --------------------------
	.section	.text._ZN2at6native27unrolled_elementwise_kernelINS0_13BinaryFunctorIN3c104HalfES4_S4_ZZZNS0_20copysign_kernel_cudaERNS_18TensorIteratorBaseEENKUlvE_clEvENKUlvE2_clEvEUlS4_S4_E_EESt5arrayIPcLm3EELi4E23TrivialOffsetCalculatorILi2EjESE_ILi1EjENS0_6memory12LoadWithCastILi2EEENSH_13StoreWithCastILi1EEEEEviT_T0_T2_T3_T4_T5_,"ax",@progbits
	.sectioninfo	@"SHI_REGISTERS=31"
	.align	128
        .global         _ZN2at6native27unrolled_elementwise_kernelINS0_13BinaryFunctorIN3c104HalfES4_S4_ZZZNS0_20copysign_kernel_cudaERNS_18TensorIteratorBaseEENKUlvE_clEvENKUlvE2_clEvEUlS4_S4_E_EESt5arrayIPcLm3EELi4E23TrivialOffsetCalculatorILi2EjESE_ILi1EjENS0_6memory12LoadWithCastILi2EEENSH_13StoreWithCastILi1EEEEEviT_T0_T2_T3_T4_T5_
        .type           _ZN2at6native27unrolled_elementwise_kernelINS0_13BinaryFunctorIN3c104HalfES4_S4_ZZZNS0_20copysign_kernel_cudaERNS_18TensorIteratorBaseEENKUlvE_clEvENKUlvE2_clEvEUlS4_S4_E_EESt5arrayIPcLm3EELi4E23TrivialOffsetCalculatorILi2EjESE_ILi1EjENS0_6memory12LoadWithCastILi2EEENSH_13StoreWithCastILi1EEEEEviT_T0_T2_T3_T4_T5_,@function
        .size           _ZN2at6native27unrolled_elementwise_kernelINS0_13BinaryFunctorIN3c104HalfES4_S4_ZZZNS0_20copysign_kernel_cudaERNS_18TensorIteratorBaseEENKUlvE_clEvENKUlvE2_clEvEUlS4_S4_E_EESt5arrayIPcLm3EELi4E23TrivialOffsetCalculatorILi2EjESE_ILi1EjENS0_6memory12LoadWithCastILi2EEENSH_13StoreWithCastILi1EEEEEviT_T0_T2_T3_T4_T5_,(.L_x_7666 - _ZN2at6native27unrolled_elementwise_kernelINS0_13BinaryFunctorIN3c104HalfES4_S4_ZZZNS0_20copysign_kernel_cudaERNS_18TensorIteratorBaseEENKUlvE_clEvENKUlvE2_clEvEUlS4_S4_E_EESt5arrayIPcLm3EELi4E23TrivialOffsetCalculatorILi2EjESE_ILi1EjENS0_6memory12LoadWithCastILi2EEENSH_13StoreWithCastILi1EEEEEviT_T0_T2_T3_T4_T5_)
        .other          _ZN2at6native27unrolled_elementwise_kernelINS0_13BinaryFunctorIN3c104HalfES4_S4_ZZZNS0_20copysign_kernel_cudaERNS_18TensorIteratorBaseEENKUlvE_clEvENKUlvE2_clEvEUlS4_S4_E_EESt5arrayIPcLm3EELi4E23TrivialOffsetCalculatorILi2EjESE_ILi1EjENS0_6memory12LoadWithCastILi2EEENSH_13StoreWithCastILi1EEEEEviT_T0_T2_T3_T4_T5_,@"STO_CUDA_ENTRY STV_DEFAULT"
_ZN2at6native27unrolled_elementwise_kernelINS0_13BinaryFunctorIN3c104HalfES4_S4_ZZZNS0_20copysign_kernel_cudaERNS_18TensorIteratorBaseEENKUlvE_clEvENKUlvE2_clEvEUlS4_S4_E_EESt5arrayIPcLm3EELi4E23TrivialOffsetCalculatorILi2EjESE_ILi1EjENS0_6memory12LoadWithCastILi2EEENSH_13StoreWithCastILi1EEEEEviT_T0_T2_T3_T4_T5_:
.text._ZN2at6native27unrolled_elementwise_kernelINS0_13BinaryFunctorIN3c104HalfES4_S4_ZZZNS0_20copysign_kernel_cudaERNS_18TensorIteratorBaseEENKUlvE_clEvENKUlvE2_clEvEUlS4_S4_E_EESt5arrayIPcLm3EELi4E23TrivialOffsetCalculatorILi2EjESE_ILi1EjENS0_6memory12LoadWithCastILi2EEENSH_13StoreWithCastILi1EEEEEviT_T0_T2_T3_T4_T5_:
[----:B------:R-:W-:Y:S02]  /*0000*/  IMAD.MOV.U32 R1, RZ, RZ, c[0x0][0x28] ;  /* 0x00000a00ff017624 */ /* 0x000fe400078e00ff */
[----:B------:R-:W0:Y:S01]  /*0010*/  S2R R16, SR_CTAID.X ;  /* 0x0000000000107919 */ /* 0x000e220000002500 */
[----:B------:R-:W-:Y:S01]  /*0020*/  IMAD.MOV.U32 R3, RZ, RZ, -0x200 ;  /* 0xfffffe00ff037424 */ /* 0x000fe200078e00ff */
[----:B------:R-:W1:Y:S01]  /*0030*/  LDC.U8 R18, c[0x0][0x184] ;  /* 0x00006100ff127b82 */ /* 0x000e620000000000 */
[----:B------:R-:W-:Y:S01]  /*0040*/  ULDC.64 UR36, c[0x0][0x118] ;  /* 0x0000460000247ab9 */ /* 0x000fe20000000a00 */
[----:B------:R-:W2:Y:S01]  /*0050*/  S2R R17, SR_TID.X ;  /* 0x0000000000117919 */ /* 0x000ea20000002100 */
[----:B------:R-:W-:Y:S01]  /*0060*/  BSSY B6, `(.L_x_396) ;  /* 0x0000214000067945 */ /* 0x000fe20003800000 */
[----:B------:R-:W-:Y:S02]  /*0070*/  PRMT R23, RZ, 0x7610, R23 ;  /* 0x00007610ff177816 */ /* 0x000fe40000000017 */
[----:B------:R-:W-:Y:S02]  /*0080*/  PRMT R24, RZ, 0x7610, R24 ;  /* 0x00007610ff187816 */ /* 0x000fe40000000018 */
[----:B------:R-:W3:Y:S01]  /*0090*/  LDC.U8 R19, c[0x0][0x185] ;  /* 0x00006140ff137b82 */ /* 0x000ee20000000000 */
[----:B------:R-:W-:Y:S01]  /*00a0*/  PRMT R25, RZ, 0x7610, R25 ;  /* 0x00007610ff197816 */ /* 0x000fe20000000019 */
[----:B0-----:R-:W-:-:S05]  /*00b0*/  IMAD R22, R16, R3, c[0x0][0x160] ;  /* 0x0000580010167624 */ /* 0x001fca00078e0203 */
[----:B--2---:R-:W-:-:S13]  /*00c0*/  ISETP.GE.AND P0, PT, R17, R22, PT ;  /* 0x000000161100720c */ /* 0x004fda0003f06270 */
[----:B------:R-:W-:Y:S05]  /*00d0*/  @P0 BRA `(.L_x_397) ;  /* 0x000020c000000947 */ /* 0x000fea0003800000 */
[----:B-1-3--:R-:W-:Y:S01]  /*00e0*/  PRMT R0, R18, 0x9910, RZ ;  /* 0x0000991012007816 */ /* 0x00afe200000000ff */
[----:B------:R-:W-:-:S03]  /*00f0*/  IMAD R25, R16, 0x200, R17 ;  /* 0x0000020010197824 */ /* 0x000fc600078e0211 */
[----:B------:R-:W-:Y:S01]  /*0100*/  ISETP.GT.AND P0, PT, R0, 0x9, PT ;  /* 0x000000090000780c */ /* 0x000fe20003f04270 */
[----:B------:R-:W-:-:S05]  /*0110*/  IMAD R2, R25, c[0x0][0x188], RZ ;  /* 0x0000620019027a24 */ /* 0x000fca00078e02ff */
[----:B------:R-:W-:-:S05]  /*0120*/  IADD3 R2, P1, R2, c[0x0][0x170], RZ ;  /* 0x00005c0002027a10 */ /* 0x000fca0007f3e0ff */
[----:B------:R-:W-:Y:S02]  /*0130*/  IMAD.X R3, RZ, RZ, c[0x0][0x174], P1 ;  /* 0x00005d00ff037624 */ /* 0x000fe400008e06ff */
        /* <DEDUP_REMOVED lines=14> */
.L_x_401:
[----:B------:R-:W2:Y:S02]  /*0220*/  LDG.E.U8 R2, [R2.64] ;  /* 0x0000002402027981 */ /* 0x000ea4000c1e1100 */
[----:B--2---:R-:W0:Y:S02]  /*0230*/  I2F.U16 R0, R2 ;  /* 0x0000000200007306 */ /* 0x004e240000101000 */
[----:B0-----:R-:W-:-:S04]  /*0240*/  F2FP.PACK_AB R0, RZ, R0 ;  /* 0x00000000ff00723e */ /* 0x001fc800000000ff */
[----:B------:R-:W-:Y:S01]  /*0250*/  PRMT R24, R0, 0x7610, R24 ;  /* 0x0000761000187816 */ /* 0x000fe20000000018 */
[----:B------:R-:W-:Y:S05]  /*0260*/  BRA `(.L_x_403) ;  /* 0x00000ed000007947 */ /* 0x000fea0003800000 */
.L_x_400:
        /* <DEDUP_REMOVED lines=11> */
.L_x_405:
[----:B------:R-:W2:Y:S02]  /*0320*/  LDG.E R2, [R2.64] ;  /* 0x0000002402027981 */ /* 0x000ea4000c1e1900 */
[----:B--2---:R-:W0:Y:S02]  /*0330*/  I2F R0, R2 ;  /* 0x0000000200007306 */ /* 0x004e240000201400 */
[----:B0-----:R-:W-:-:S04]  /*0340*/  F2FP.PACK_AB R0, RZ, R0 ;  /* 0x00000000ff00723e */ /* 0x001fc800000000ff */
[----:B------:R-:W-:Y:S01]  /*0350*/  PRMT R24, R0, 0x7610, R24 ;  /* 0x0000761000187816 */ /* 0x000fe20000000018 */
[----:B------:R-:W-:Y:S05]  /*0360*/  BRA `(.L_x_403) ;  /* 0x00000dd000007947 */ /* 0x000fea0003800000 */
.L_x_404:
[----:B------:R-:W2:Y:S02]  /*0370*/  LDG.E.U16 R2, [R2.64] ;  /* 0x0000002402027981 */ /* 0x000ea4000c1e1500 */
[----:B--2---:R-:W0:Y:S02]  /*0380*/  I2F.S16 R0, R2 ;  /* 0x0000000200007306 */ /* 0x004e240000101400 */
[----:B0-----:R-:W-:-:S04]  /*0390*/  F2FP.PACK_AB R0, RZ, R0 ;  /* 0x00000000ff00723e */ /* 0x001fc800000000ff */
[----:B------:R-:W-:Y:S01]  /*03a0*/  PRMT R24, R0, 0x7610, R24 ;  /* 0x0000761000187816 */ /* 0x000fe20000000018 */
[----:B------:R-:W-:Y:S05]  /*03b0*/  BRA `(.L_x_403) ;  /* 0x00000d8000007947 */ /* 0x000fea0003800000 */
.L_x_399:
        /* <DEDUP_REMOVED lines=9> */
.L_x_407:
[----:B------:R0:W5:Y:S01]  /*0450*/  LDG.E.U16 R24, [R2.64] ;  /* 0x0000002402187981 */ /* 0x000162000c1e1500 */
[----:B------:R-:W-:Y:S05]  /*0460*/  BRA `(.L_x_403) ;  /* 0x00000cd000007947 */ /* 0x000fea0003800000 */
.L_x_406:
        /* <DEDUP_REMOVED lines=9> */
.L_x_409:
[----:B------:R0:W5:Y:S01]  /*0500*/  LDG.E.U16 R24, [R2.64] ;  /* 0x0000002402187981 */ /* 0x000162000c1e1500 */
[----:B------:R-:W-:Y:S05]  /*0510*/  BRA `(.L_x_403) ;  /* 0x00000c2000007947 */ /* 0x000fea0003800000 */
.L_x_408:
[----:B------:R-:W2:Y:S02]  /*0520*/  LDG.E.64 R2, [R2.64] ;  /* 0x0000002402027981 */ /* 0x000ea4000c1e1b00 */
[----:B--2---:R-:W0:Y:S01]  /*0530*/  F2F.F32.F64 R0, R2 ;  /* 0x0000000200007310 */ /* 0x004e220000301000 */
[----:B------:R-:W0:-:S14]  /*0540*/  DSETP.GEU.AND P0, PT, |R2|, c[0x2][0x0], PT ;  /* 0x008000000200762a */ /* 0x000e1c0003f0e200 */
[----:B0-----:R-:W-:-:S05]  /*0550*/  @!P0 FMUL R0, R0, 1.175494350822287508e-38 ;  /* 0x0080000000008820 */ /* 0x001fca0000400000 */
[----:B------:R-:W-:-:S04]  /*0560*/  F2FP.PACK_AB R0, RZ, R0 ;  /* 0x00000000ff00723e */ /* 0x000fc800000000ff */
[----:B------:R-:W-:Y:S01]  /*0570*/  PRMT R24, R0, 0x7610, R24 ;  /* 0x0000761000187816 */ /* 0x000fe20000000018 */
[----:B------:R-:W-:Y:S05]  /*0580*/  BRA `(.L_x_403) ;  /* 0x00000bb000007947 */ /* 0x000fea0003800000 */
.L_x_398:
        /* <DEDUP_REMOVED lines=14> */
.L_x_412:
[----:B------:R-:W2:Y:S02]  /*0670*/  LDG.E.64 R2, [R2.64] ;  /* 0x0000002402027981 */ /* 0x000ea4000c1e1b00 */
[----:B--2---:R-:W0:Y:S01]  /*0680*/  F2F.F32.F64 R0, R2 ;  /* 0x0000000200007310 */ /* 0x004e220000301000 */
[----:B------:R-:W0:-:S14]  /*0690*/  DSETP.GEU.AND P0, PT, |R2|, c[0x2][0x0], PT ;  /* 0x008000000200762a */ /* 0x000e1c0003f0e200 */
[----:B0-----:R-:W-:-:S05]  /*06a0*/  @!P0 FMUL R0, R0, 1.175494350822287508e-38 ;  /* 0x0080000000008820 */ /* 0x001fca0000400000 */
[----:B------:R-:W-:-:S04]  /*06b0*/  F2FP.PACK_AB R0, RZ, R0 ;  /* 0x00000000ff00723e */ /* 0x000fc800000000ff */
[----:B------:R-:W-:Y:S01]  /*06c0*/  PRMT R24, R0, 0x7610, R24 ;  /* 0x0000761000187816 */ /* 0x000fe20000000018 */
[----:B------:R-:W-:Y:S05]  /*06d0*/  BRA `(.L_x_403) ;  /* 0x00000a6000007947 */ /* 0x000fea0003800000 */
.L_x_411:
        /* <DEDUP_REMOVED lines=28> */
.L_x_414:
        /* <DEDUP_REMOVED lines=15> */
.L_x_413:
[----:B------:R-:W2:Y:S02]  /*0990*/  LDG.E.U16 R0, [R2.64] ;  /* 0x0000002402007981 */ /* 0x000ea4000c1e1500 */
[----:B--2---:R-:W-:-:S04]  /*09a0*/  PRMT R0, RZ, 0x5410, R0 ;  /* 0x00005410ff007816 */ /* 0x004fc80000000000 */
[----:B------:R-:W-:-:S04]  /*09b0*/  F2FP.PACK_AB R0, RZ, R0 ;  /* 0x00000000ff00723e */ /* 0x000fc800000000ff */
[----:B------:R-:W-:Y:S01]  /*09c0*/  PRMT R24, R0, 0x7610, R24 ;  /* 0x0000761000187816 */ /* 0x000fe20000000018 */
[----:B------:R-:W-:Y:S05]  /*09d0*/  BRA `(.L_x_403) ;  /* 0x0000076000007947 */ /* 0x000fea0003800000 */
.L_x_410:
        /* <DEDUP_REMOVED lines=12> */
.L_x_417:
        /* <DEDUP_REMOVED lines=21> */
.L_x_421:
[----:B------:R-:W-:Y:S05]  /*0bf0*/  BSYNC B1 ;  /* 0x0000000000017941 */ /* 0x000fea0003800000 */
.L_x_420:
[----:B------:R-:W-:Y:S01]  /*0c00*/  LEA R3, R0, 0x3b800000, 0x17 ;  /* 0x3b80000000037811 */ /* 0x000fe200078eb8ff */
[----:B------:R-:W-:-:S05]  /*0c10*/  IMAD.SHL.U32 R0, R2, 0x100000, RZ ;  /* 0x0010000002007824 */ /* 0x000fca00078e00ff */
[----:B------:R-:W-:Y:S02]  /*0c20*/  LOP3.LUT R0, R3, R0, R4, 0xfe, !PT ;  /* 0x0000000003007212 */ /* 0x000fe400078efe04 */
.L_x_419:
[----:B------:R-:W-:Y:S05]  /*0c30*/  BSYNC B0 ;  /* 0x0000000000007941 */ /* 0x000fea0003800000 */
.L_x_418:
[----:B------:R-:W-:-:S04]  /*0c40*/  F2FP.PACK_AB R0, RZ, R0 ;  /* 0x00000000ff00723e */ /* 0x000fc800000000ff */
[----:B------:R-:W-:Y:S01]  /*0c50*/  PRMT R24, R0, 0x7610, R24 ;  /* 0x0000761000187816 */ /* 0x000fe20000000018 */
[----:B------:R-:W-:Y:S05]  /*0c60*/  BRA `(.L_x_403) ;  /* 0x000004d000007947 */ /* 0x000fea0003800000 */
.L_x_416:
        /* <DEDUP_REMOVED lines=21> */
.L_x_425:
[----:B------:R-:W-:Y:S05]  /*0dc0*/  BSYNC B1 ;  /* 0x0000000000017941 */ /* 0x000fea0003800000 */
.L_x_424:
[----:B------:R-:W-:Y:S01]  /*0dd0*/  LEA R3, R0, 0x37800000, 0x17 ;  /* 0x3780000000037811 */ /* 0x000fe200078eb8ff */
[----:B------:R-:W-:-:S05]  /*0de0*/  IMAD.SHL.U32 R0, R2, 0x200000, RZ ;  /* 0x0020000002007824 */ /* 0x000fca00078e00ff */
[----:B------:R-:W-:Y:S02]  /*0df0*/  LOP3.LUT R0, R3, R0, R4, 0xfe, !PT ;  /* 0x0000000003007212 */ /* 0x000fe400078efe04 */
.L_x_423:
[----:B------:R-:W-:Y:S05]  /*0e00*/  BSYNC B0 ;  /* 0x0000000000007941 */ /* 0x000fea0003800000 */
.L_x_422:
[----:B------:R-:W-:-:S04]  /*0e10*/  F2FP.PACK_AB R0, RZ, R0 ;  /* 0x00000000ff00723e */ /* 0x000fc800000000ff */
[----:B------:R-:W-:Y:S01]  /*0e20*/  PRMT R24, R0, 0x7610, R24 ;  /* 0x0000761000187816 */ /* 0x000fe20000000018 */
[----:B------:R-:W-:Y:S05]  /*0e30*/  BRA `(.L_x_403) ;  /* 0x0000030000007947 */ /* 0x000fea0003800000 */
.L_x_415:
        /* <DEDUP_REMOVED lines=14> */
.L_x_429:
[----:B------:R-:W-:Y:S05]  /*0f20*/  BSYNC B0 ;  /* 0x0000000000007941 */ /* 0x000fea0003800000 */
.L_x_428:
[----:B------:R-:W-:-:S04]  /*0f30*/  F2FP.PACK_AB R0, RZ, R0 ;  /* 0x00000000ff00723e */ /* 0x000fc800000000ff */
[----:B------:R-:W-:Y:S01]  /*0f40*/  PRMT R24, R0, 0x7610, R24 ;  /* 0x0000761000187816 */ /* 0x000fe20000000018 */
[----:B------:R-:W-:Y:S05]  /*0f50*/  BRA `(.L_x_403) ;  /* 0x000001e000007947 */ /* 0x000fea0003800000 */
.L_x_402:
        /* <DEDUP_REMOVED lines=21> */
.L_x_427:
[----:B------:R-:W2:Y:S02]  /*10b0*/  LDG.E.64 R2, [R2.64] ;  /* 0x0000002402027981 */ /* 0x000ea4000c1e1b00 */
[----:B--2---:R-:W0:Y:S02]  /*10c0*/  I2F.U64 R0, R2 ;  /* 0x0000000200007312 */ /* 0x004e240000301000 */
[----:B0-----:R-:W-:-:S04]  /*10d0*/  F2FP.PACK_AB R0, RZ, R0 ;  /* 0x00000000ff00723e */ /* 0x001fc800000000ff */
[----:B------:R-:W-:Y:S01]  /*10e0*/  PRMT R24, R0, 0x7610, R24 ;  /* 0x0000761000187816 */ /* 0x000fe20000000018 */
[----:B------:R-:W-:Y:S05]  /*10f0*/  BRA `(.L_x_403) ;  /* 0x0000004000007947 */ /* 0x000fea0003800000 */
.L_x_426:
[----:B------:R-:W2:Y:S02]  /*1100*/  LDG.E R2, [R2.64] ;  /* 0x0000002402027981 */ /* 0x000ea4000c1e1900 */
[----:B--2---:R-:W0:Y:S02]  /*1110*/  I2F.U32 R0, R2 ;  /* 0x0000000200007306 */ /* 0x004e240000201000 */
[----:B0-----:R-:W-:-:S04]  /*1120*/  F2FP.PACK_AB R0, RZ, R0 ;  /* 0x00000000ff00723e */ /* 0x001fc800000000ff */
[----:B------:R-:W-:Y:S02]  /*1130*/  PRMT R24, R0, 0x7610, R24 ;  /* 0x0000761000187816 */ /* 0x000fe40000000018 */
.L_x_403:
[----:B------:R-:W-:Y:S01]  /*1140*/  PRMT R0, R19, 0x9910, RZ ;  /* 0x0000991013007816 */ /* 0x000fe200000000ff */
[----:B0-----:R-:W-:-:S03]  /*1150*/  IMAD R2, R25, c[0x0][0x18c], RZ ;  /* 0x0000630019027a24 */ /* 0x001fc600078e02ff */
[----:B------:R-:W-:Y:S02]  /*1160*/  ISETP.GT.AND P0, PT, R0, 0x9, PT ;  /* 0x000000090000780c */ /* 0x000fe40003f04270 */
[----:B------:R-:W-:-:S05]  /*1170*/  IADD3 R2, P1, R2, c[0x0][0x178], RZ ;  /* 0x00005e0002027a10 */ /* 0x000fca0007f3e0ff */
[----:B------:R-:W-:-:S06]  /*1180*/  IMAD.X R3, RZ, RZ, c[0x0][0x17c], P1 ;  /* 0x00005f00ff037624 */ /* 0x000fcc00008e06ff */
        /* <DEDUP_REMOVED lines=14> */
.L_x_433:
[----:B------:R-:W2:Y:S02]  /*1270*/  LDG.E.U8 R2, [R2.64] ;  /* 0x0000002402027981 */ /* 0x000ea4000c1e1100 */
[----:B--2---:R-:W0:Y:S02]  /*1280*/  I2F.U16 R0, R2 ;  /* 0x0000000200007306 */ /* 0x004e240000101000 */
[----:B0-----:R-:W-:-:S04]  /*1290*/  F2FP.PACK_AB R0, RZ, R0 ;  /* 0x00000000ff00723e */ /* 0x001fc800000000ff */
[----:B------:R-:W-:Y:S01]  /*12a0*/  PRMT R25, R0, 0x7610, R25 ;  /* 0x0000761000197816 */ /* 0x000fe20000000019 */
[----:B------:R-:W-:Y:S05]  /*12b0*/  BRA `(.L_x_435) ;  /* 0x00000ed000007947 */ /* 0x000fea0003800000 */
.L_x_432:
        /* <DEDUP_REMOVED lines=11> */
.L_x_437:
[----:B------:R-:W2:Y:S02]  /*1370*/  LDG.E R2, [R2.64] ;  /* 0x0000002402027981 */ /* 0x000ea4000c1e1900 */
[----:B--2---:R-:W0:Y:S02]  /*1380*/  I2F R0, R2 ;  /* 0x0000000200007306 */ /* 0x004e240000201400 */
[----:B0-----:R-:W-:-:S04]  /*1390*/  F2FP.PACK_AB R0, RZ, R0 ;  /* 0x00000000ff00723e */ /* 0x001fc800000000ff */
[----:B------:R-:W-:Y:S01]  /*13a0*/  PRMT R25, R0, 0x7610, R25 ;  /* 0x0000761000197816 */ /* 0x000fe20000000019 */
[----:B------:R-:W-:Y:S05]  /*13b0*/  BRA `(.L_x_435) ;  /* 0x00000dd000007947 */ /* 0x000fea0003800000 */
.L_x_436:
[----:B------:R-:W2:Y:S02]  /*13c0*/  LDG.E.U16 R2, [R2.64] ;  /* 0x0000002402027981 */ /* 0x000ea4000c1e1500 */
[----:B--2---:R-:W0:Y:S02]  /*13d0*/  I2F.S16 R0, R2 ;  /* 0x0000000200007306 */ /* 0x004e240000101400 */
[----:B0-----:R-:W-:-:S04]  /*13e0*/  F2FP.PACK_AB R0, RZ, R0 ;  /* 0x00000000ff00723e */ /* 0x001fc800000000ff */
[----:B------:R-:W-:Y:S01]  /*13f0*/  PRMT R25, R0, 0x7610, R25 ;  /* 0x0000761000197816 */ /* 0x000fe20000000019 */
[----:B------:R-:W-:Y:S05]  /*1400*/  BRA `(.L_x_435) ;  /* 0x00000d8000007947 */ /* 0x000fea0003800000 */
.L_x_431:
        /* <DEDUP_REMOVED lines=9> */
.L_x_439:
[----:B------:R0:W5:Y:S01]  /*14a0*/  LDG.E.U16 R25, [R2.64] ;  /* 0x0000002402197981 */ /* 0x000162000c1e1500 */
[----:B------:R-:W-:Y:S05]  /*14b0*/  BRA `(.L_x_435) ;  /* 0x00000cd000007947 */ /* 0x000fea0003800000 */
.L_x_438:
        /* <DEDUP_REMOVED lines=9> */
.L_x_441:
[----:B------:R0:W5:Y:S01]  /*1550*/  LDG.E.U16 R25, [R2.64] ;  /* 0x0000002402197981 */ /* 0x000162000c1e1500 */
[----:B------:R-:W-:Y:S05]  /*1560*/  BRA `(.L_x_435) ;  /* 0x00000c2000007947 */ /* 0x000fea0003800000 */
.L_x_440:
[----:B------:R-:W2:Y:S02]  /*1570*/  LDG.E.64 R2, [R2.64] ;  /* 0x0000002402027981 */ /* 0x000ea4000c1e1b00 */
[----:B--2---:R-:W0:Y:S01]  /*1580*/  F2F.F32.F64 R0, R2 ;  /* 0x0000000200007310 */ /* 0x004e220000301000 */
[----:B------:R-:W0:-:S14]  /*1590*/  DSETP.GEU.AND P0, PT, |R2|, c[0x2][0x0], PT ;  /* 0x008000000200762a */ /* 0x000e1c0003f0e200 */
[----:B0-----:R-:W-:-:S05]  /*15a0*/  @!P0 FMUL R0, R0, 1.175494350822287508e-38 ;  /* 0x0080000000008820 */ /* 0x001fca0000400000 */
[----:B------:R-:W-:-:S04]  /*15b0*/  F2FP.PACK_AB R0, RZ, R0 ;  /* 0x00000000ff00723e */ /* 0x000fc800000000ff */
[----:B------:R-:W-:Y:S01]  /*15c0*/  PRMT R25, R0, 0x7610, R25 ;  /* 0x0000761000197816 */ /* 0x000fe20000000019 */
[----:B------:R-:W-:Y:S05]  /*15d0*/  BRA `(.L_x_435) ;  /* 0x00000bb000007947 */ /* 0x000fea0003800000 */
.L_x_430:
        /* <DEDUP_REMOVED lines=14> */
.L_x_444:
[----:B------:R-:W2:Y:S02]  /*16c0*/  LDG.E.64 R2, [R2.64] ;  /* 0x0000002402027981 */ /* 0x000ea4000c1e1b00 */
[----:B--2---:R-:W0:Y:S01]  /*16d0*/  F2F.F32.F64 R0, R2 ;  /* 0x0000000200007310 */ /* 0x004e220000301000 */
[----:B------:R-:W0:-:S14]  /*16e0*/  DSETP.GEU.AND P0, PT, |R2|, c[0x2][0x0], PT ;  /* 0x008000000200762a */ /* 0x000e1c0003f0e200 */
[----:B0-----:R-:W-:-:S05]  /*16f0*/  @!P0 FMUL R0, R0, 1.175494350822287508e-38 ;  /* 0x0080000000008820 */ /* 0x001fca0000400000 */
[----:B------:R-:W-:-:S04]  /*1700*/  F2FP.PACK_AB R0, RZ, R0 ;  /* 0x00000000ff00723e */ /* 0x000fc800000000ff */
[----:B------:R-:W-:Y:S01]  /*1710*/  PRMT R25, R0, 0x7610, R25 ;  /* 0x0000761000197816 */ /* 0x000fe20000000019 */
[----:B------:R-:W-:Y:S05]  /*1720*/  BRA `(.L_x_435) ;  /* 0x00000a6000007947 */ /* 0x000fea0003800000 */
.L_x_443:
        /* <DEDUP_REMOVED lines=28> */
.L_x_446:
        /* <DEDUP_REMOVED lines=15> */
.L_x_445:
[----:B------:R-:W2:Y:S02]  /*19e0*/  LDG.E.U16 R0, [R2.64] ;  /* 0x0000002402007981 */ /* 0x000ea4000c1e1500 */
[----:B--2---:R-:W-:-:S04]  /*19f0*/  PRMT R0, RZ, 0x5410, R0 ;  /* 0x00005410ff007816 */ /* 0x004fc80000000000 */
[----:B------:R-:W-:-:S04]  /*1a00*/  F2FP.PACK_AB R0, RZ, R0 ;  /* 0x00000000ff00723e */ /* 0x000fc800000000ff */
[----:B------:R-:W-:Y:S01]  /*1a10*/  PRMT R25, R0, 0x7610, R25 ;  /* 0x0000761000197816 */ /* 0x000fe20000000019 */
[----:B------:R-:W-:Y:S05]  /*1a20*/  BRA `(.L_x_435) ;  /* 0x0000076000007947 */ /* 0x000fea0003800000 */
.L_x_442:
        /* <DEDUP_REMOVED lines=12> */
.L_x_449:
        /* <DEDUP_REMOVED lines=21> */
.L_x_453:
[----:B------:R-:W-:Y:S05]  /*1c40*/  BSYNC B1 ;  /* 0x0000000000017941 */ /* 0x000fea0003800000 */
.L_x_452:
[----:B------:R-:W-:Y:S01]  /*1c50*/  LEA R3, R0, 0x3b800000, 0x17 ;  /* 0x3b80000000037811 */ /* 0x000fe200078eb8ff */
[----:B------:R-:W-:-:S05]  /*1c60*/  IMAD.SHL.U32 R0, R2, 0x100000, RZ ;  /* 0x0010000002007824 */ /* 0x000fca00078e00ff */
[----:B------:R-:W-:Y:S02]  /*1c70*/  LOP3.LUT R0, R3, R0, R4, 0xfe, !PT ;  /* 0x0000000003007212 */ /* 0x000fe400078efe04 */
.L_x_451:
[----:B------:R-:W-:Y:S05]  /*1c80*/  BSYNC B0 ;  /* 0x0000000000007941 */ /* 0x000fea0003800000 */
.L_x_450:
[----:B------:R-:W-:-:S04]  /*1c90*/  F2FP.PACK_AB R0, RZ, R0 ;  /* 0x00000000ff00723e */ /* 0x000fc800000000ff */
[----:B------:R-:W-:Y:S01]  /*1ca0*/  PRMT R25, R0, 0x7610, R25 ;  /* 0x0000761000197816 */ /* 0x000fe20000000019 */
[----:B------:R-:W-:Y:S05]  /*1cb0*/  BRA `(.L_x_435) ;  /* 0x000004d000007947 */ /* 0x000fea0003800000 */
.L_x_448:
        /* <DEDUP_REMOVED lines=21> */
.L_x_457:
[----:B------:R-:W-:Y:S05]  /*1e10*/  BSYNC B1 ;  /* 0x0000000000017941 */ /* 0x000fea0003800000 */
.L_x_456:
[----:B------:R-:W-:Y:S01]  /*1e20*/  LEA R3, R0, 0x37800000, 0x17 ;  /* 0x3780000000037811 */ /* 0x000fe200078eb8ff */
[----:B------:R-:W-:-:S05]  /*1e30*/  IMAD.SHL.U32 R0, R2, 0x200000, RZ ;  /* 0x0020000002007824 */ /* 0x000fca00078e00ff */
[----:B------:R-:W-:Y:S02]  /*1e40*/  LOP3.LUT R0, R3, R0, R4, 0xfe, !PT ;  /* 0x0000000003007212 */ /* 0x000fe400078efe04 */
.L_x_455:
[----:B------:R-:W-:Y:S05]  /*1e50*/  BSYNC B0 ;  /* 0x0000000000007941 */ /* 0x000fea0003800000 */
.L_x_454:
[----:B------:R-:W-:-:S04]  /*1e60*/  F2FP.PACK_AB R0, RZ, R0 ;  /* 0x00000000ff00723e */ /* 0x000fc800000000ff */
[----:B------:R-:W-:Y:S01]  /*1e70*/  PRMT R25, R0, 0x7610, R25 ;  /* 0x0000761000197816 */ /* 0x000fe20000000019 */
[----:B------:R-:W-:Y:S05]  /*1e80*/  BRA `(.L_x_435) ;  /* 0x0000030000007947 */ /* 0x000fea0003800000 */
.L_x_447:
        /* <DEDUP_REMOVED lines=14> */
.L_x_461:
[----:B------:R-:W-:Y:S05]  /*1f70*/  BSYNC B0 ;  /* 0x0000000000007941 */ /* 0x000fea0003800000 */
.L_x_460:
[----:B------:R-:W-:-:S04]  /*1f80*/  F2FP.PACK_AB R0, RZ, R0 ;  /* 0x00000000ff00723e */ /* 0x000fc800000000ff */
[----:B------:R-:W-:Y:S01]  /*1f90*/  PRMT R25, R0, 0x7610, R25 ;  /* 0x0000761000197816 */ /* 0x000fe20000000019 */
[----:B------:R-:W-:Y:S05]  /*1fa0*/  BRA `(.L_x_435) ;  /* 0x000001e000007947 */ /* 0x000fea0003800000 */
.L_x_434:
        /* <DEDUP_REMOVED lines=18> */
[----:B0----5:R-:W-:Y:S05]  /*20d0*/  CALL.ABS.NOINC R2 ;  /* 0x0000000002007343 */ /* 0x021fea0003c00000 */
[----:B------:R-:W-:Y:S01]  /*20e0*/  PRMT R25, RZ, 0x7610, R25 ;  /* 0x00007610ff197816 */ /* 0x000fe20000000019 */
[----:B------:R-:W-:Y:S05]  /*20f0*/  BRA `(.L_x_435) ;  /* 0x0000009000007947 */ /* 0x000fea0003800000 */
.L_x_459:
[----:B------:R-:W2:Y:S02]  /*2100*/  LDG.E.64 R2, [R2.64] ;  /* 0x0000002402027981 */ /* 0x000ea4000c1e1b00 */
[----:B--2---:R-:W0:Y:S02]  /*2110*/  I2F.U64 R0, R2 ;  /* 0x0000000200007312 */ /* 0x004e240000301000 */
[----:B0-----:R-:W-:-:S04]  /*2120*/  F2FP.PACK_AB R0, RZ, R0 ;  /* 0x00000000ff00723e */ /* 0x001fc800000000ff */
[----:B------:R-:W-:Y:S01]  /*2130*/  PRMT R25, R0, 0x7610, R25 ;  /* 0x0000761000197816 */ /* 0x000fe20000000019 */
[----:B------:R-:W-:Y:S05]  /*2140*/  BRA `(.L_x_435) ;  /* 0x0000004000007947 */ /* 0x000fea0003800000 */
.L_x_458:
[----:B------:R-:W2:Y:S02]  /*2150*/  LDG.E R2, [R2.64] ;  /* 0x0000002402027981 */ /* 0x000ea4000c1e1900 */
[----:B--2---:R-:W0:Y:S02]  /*2160*/  I2F.U32 R0, R2 ;  /* 0x0000000200007306 */ /* 0x004e240000201000 */
[----:B0-----:R-:W-:-:S04]  /*2170*/  F2FP.PACK_AB R0, RZ, R0 ;  /* 0x00000000ff00723e */ /* 0x001fc800000000ff */
[----:B------:R-:W-:Y:S02]  /*2180*/  PRMT R25, R0, 0x7610, R25 ;  /* 0x0000761000197816 */ /* 0x000fe40000000019 */
.L_x_435:
[----:B------:R-:W-:-:S05]  /*2190*/  IADD3 R17, R17, 0x80, RZ ;  /* 0x0000008011117810 */ /* 0x000fca0007ffe0ff */
.L_x_397:
[----:B-1-3--:R-:W-:Y:S05]  /*21a0*/  BSYNC B6 ;  /* 0x0000000000067941 */ /* 0x00afea0003800000 */
.L_x_396:
[----:B------:R-:W-:Y:S01]  /*21b0*/  ISETP.GE.AND P0, PT, R17, R22, PT ;  /* 0x000000161100720c */ /* 0x000fe20003f06270 */
[----:B------:R-:W-:Y:S01]  /*21c0*/  BSSY B6, `(.L_x_462) ;  /* 0x0000210000067945 */ /* 0x000fe20003800000 */
[----:B------:R-:W-:-:S11]  /*21d0*/  PRMT R26, RZ, 0x7610, R26 ;  /* 0x00007610ff1a7816 */ /* 0x000fd6000000001a */
[----:B------:R-:W-:Y:S05]  /*21e0*/  @P0 BRA `(.L_x_463) ;  /* 0x000020d000000947 */ /* 0x000fea0003800000 */
[----:B------:R-:W-:Y:S01]  /*21f0*/  PRMT R0, R18, 0x9910, RZ ;  /* 0x0000991012007816 */ /* 0x000fe200000000ff */
[----:B------:R-:W-:-:S03]  /*2200*/  IMAD R26, R16, 0x200, R17 ;  /* 0x00000200101a7824 */ /* 0x000fc600078e0211 */
[----:B------:R-:W-:Y:S01]  /*2210*/  ISETP.GT.AND P1, PT, R0, 0x9, PT ;  /* 0x000000090000780c */ /* 0x000fe20003f24270 */
[----:B0-----:R-:W-:-:S05]  /*2220*/  IMAD R2, R26, c[0x0][0x188], RZ ;  /* 0x000062001a027a24 */ /* 0x001fca00078e02ff */
        /* <DEDUP_REMOVED lines=16> */
.L_x_467:
[----:B------:R-:W2:Y:S02]  /*2330*/  LDG.E.U8 R2, [R2.64] ;  /* 0x0000002402027981 */ /* 0x000ea4000c1e1100 */
[----:B--2---:R-:W0:Y:S02]  /*2340*/  I2F.U16 R0, R2 ;  /* 0x0000000200007306 */ /* 0x004e240000101000 */
[----:B0-----:R-:W-:-:S04]  /*2350*/  F2FP.PACK_AB R0, RZ, R0 ;  /* 0x00000000ff00723e */ /* 0x001fc800000000ff */
[----:B------:R-:W-:Y:S01]  /*2360*/  PRMT R23, R0, 0x7610, R23 ;  /* 0x0000761000177816 */ /* 0x000fe20000000017 */
[----:B------:R-:W-:Y:S05]  /*2370*/  BRA `(.L_x_469) ;  /* 0x00000ee000007947 */ /* 0x000fea0003800000 */
.L_x_466:
        /* <DEDUP_REMOVED lines=11> */
.L_x_471:
[----:B------:R-:W2:Y:S02]  /*2430*/  LDG.E R2, [R2.64] ;  /* 0x0000002402027981 */ /* 0x000ea4000c1e1900 */
[----:B--2---:R-:W0:Y:S02]  /*2440*/  I2F R0, R2 ;  /* 0x0000000200007306 */ /* 0x004e240000201400 */
[----:B0-----:R-:W-:-:S04]  /*2450*/  F2FP.PACK_AB R0, RZ, R0 ;  /* 0x00000000ff00723e */ /* 0x001fc800000000ff */
[----:B------:R-:W-:Y:S01]  /*2460*/  PRMT R23, R0, 0x7610, R23 ;  /* 0x0000761000177816 */ /* 0x000fe20000000017 */
[----:B------:R-:W-:Y:S05]  /*2470*/  BRA `(.L_x_469) ;  /* 0x00000de000007947 */ /* 0x000fea0003800000 */
.L_x_470:
[----:B------:R-:W2:Y:S02]  /*2480*/  LDG.E.U16 R2, [R2.64] ;  /* 0x0000002402027981 */ /* 0x000ea4000c1e1500 */
[----:B--2---:R-:W0:Y:S02]  /*2490*/  I2F.S16 R0, R2 ;  /* 0x0000000200007306 */ /* 0x004e240000101400 */
[----:B0-----:R-:W-:-:S04]  /*24a0*/  F2FP.PACK_AB R0, RZ, R0 ;  /* 0x00000000ff00723e */ /* 0x001fc800000000ff */
[----:B------:R-:W-:Y:S01]  /*24b0*/  PRMT R23, R0, 0x7610, R23 ;  /* 0x0000761000177816 */ /* 0x000fe20000000017 */
[----:B------:R-:W-:Y:S05]  /*24c0*/  BRA `(.L_x_469) ;  /* 0x00000d9000007947 */ /* 0x000fea0003800000 */
.L_x_465:
        /* <DEDUP_REMOVED lines=9> */
.L_x_473:
[----:B------:R0:W5:Y:S01]  /*2560*/  LDG.E.U16 R23, [R2.64] ;  /* 0x0000002402177981 */ /* 0x000162000c1e1500 */
[----:B------:R-:W-:Y:S05]  /*2570*/  BRA `(.L_x_469) ;  /* 0x00000ce000007947 */ /* 0x000fea0003800000 */
.L_x_472:
        /* <DEDUP_REMOVED lines=9> */
.L_x_475:
[----:B------:R0:W5:Y:S01]  /*2610*/  LDG.E.U16 R23, [R2.64] ;  /* 0x0000002402177981 */ /* 0x000162000c1e1500 */
[----:B------:R-:W-:Y:S05]  /*2620*/  BRA `(.L_x_469) ;  /* 0x00000c3000007947 */ /* 0x000fea0003800000 */
.L_x_474:
[----:B------:R-:W2:Y:S02]  /*2630*/  LDG.E.64 R2, [R2.64] ;  /* 0x0000002402027981 */ /* 0x000ea4000c1e1b00 */
[----:B--2---:R-:W0:Y:S01]  /*2640*/  F2F.F32.F64 R0, R2 ;  /* 0x0000000200007310 */ /* 0x004e220000301000 */
[----:B------:R-:W0:-:S14]  /*2650*/  DSETP.GEU.AND P0, PT, |R2|, c[0x2][0x0], PT ;  /* 0x008000000200762a */ /* 0x000e1c0003f0e200 */
[----:B0-----:R-:W-:-:S05]  /*2660*/  @!P0 FMUL R0, R0, 1.175494350822287508e-38 ;  /* 0x0080000000008820 */ /* 0x001fca0000400000 */
[----:B------:R-:W-:-:S04]  /*2670*/  F2FP.PACK_AB R0, RZ, R0 ;  /* 0x00000000ff00723e */ /* 0x000fc800000000ff */
[----:B------:R-:W-:Y:S01]  /*2680*/  PRMT R23, R0, 0x7610, R23 ;  /* 0x0000761000177816 */ /* 0x000fe20000000017 */
[----:B------:R-:W-:Y:S05]  /*2690*/  BRA `(.L_x_469) ;  /* 0x00000bc000007947 */ /* 0x000fea0003800000 */
.L_x_464:
        /* <DEDUP_REMOVED lines=14> */
.L_x_478:
[----:B------:R-:W2:Y:S02]  /*2780*/  LDG.E.64 R2, [R2.64] ;  /* 0x0000002402027981 */ /* 0x000ea4000c1e1b00 */
[----:B--2---:R-:W0:Y:S01]  /*2790*/  F2F.F32.F64 R0, R2 ;  /* 0x0000000200007310 */ /* 0x004e220000301000 */
[----:B------:R-:W0:-:S14]  /*27a0*/  DSETP.GEU.AND P0, PT, |R2|, c[0x2][0x0], PT ;  /* 0x008000000200762a */ /* 0x000e1c0003f0e200 */
[----:B0-----:R-:W-:-:S05]  /*27b0*/  @!P0 FMUL R0, R0, 1.175494350822287508e-38 ;  /* 0x0080000000008820 */ /* 0x001fca0000400000 */
[----:B------:R-:W-:-:S04]  /*27c0*/  F2FP.PACK_AB R0, RZ, R0 ;  /* 0x00000000ff00723e */ /* 0x000fc800000000ff */
[----:B------:R-:W-:Y:S01]  /*27d0*/  PRMT R23, R0, 0x7610, R23 ;  /* 0x0000761000177816 */ /* 0x000fe20000000017 */
[----:B------:R-:W-:Y:S05]  /*27e0*/  BRA `(.L_x_469) ;  /* 0x00000a7000007947 */ /* 0x000fea0003800000 */
.L_x_477:
        /* <DEDUP_REMOVED lines=28> */
.L_x_480:
[----:B------:R-:W2:Y:S02]  /*29b0*/  LDG.E.U8 R3, [R2.64] ;  /* 0x0000002402037981 */ /* 0x000ea4000c1e1100 */
[----:B--2---:R-:W-:-:S05]  /*29c0*/  IMAD.SHL.U32 R0, R3, 0x2000000, RZ ;  /* 0x0200000003007824 */ /* 0x004fca00078e00ff */
[----:B------:R-:W-:-:S13]  /*29d0*/  ISETP.GE.U32.AND P0, PT, R0, 0x8000000, PT ;  /* 0x080000000000780c */ /* 0x000fda0003f06070 */
[C---:B------:R-:W-:Y:S02]  /*29e0*/  @P0 IMAD.SHL.U32 R4, R3.reuse, 0x200000, RZ ;  /* 0x0020000003040824 */ /* 0x040fe400078e00ff */
[C---:B------:R-:W-:Y:S02]  /*29f0*/  @!P0 IMAD.SHL.U32 R0, R3.reuse, 0x100, RZ ;  /* 0x0000010003008824 */ /* 0x040fe400078e00ff */
[----:B------:R-:W-:Y:S01]  /*2a00*/  IMAD.SHL.U32 R3, R3, 0x1000000, RZ ;  /* 0x0100000003037824 */ /* 0x000fe200078e00ff */
[----:B------:R-:W-:Y:S02]  /*2a10*/  @P0 LOP3.LUT R4, R4, 0xfe00000, RZ, 0xc0, !PT ;  /* 0x0fe0000004040812 */ /* 0x000fe400078ec0ff */
        /* <DEDUP_REMOVED lines=9> */
.L_x_479:
[----:B------:R-:W2:Y:S02]  /*2ab0*/  LDG.E.U16 R0, [R2.64] ;  /* 0x0000002402007981 */ /* 0x000ea4000c1e1500 */
[----:B--2---:R-:W-:-:S04]  /*2ac0*/  PRMT R0, RZ, 0x5410, R0 ;  /* 0x00005410ff007816 */ /* 0x004fc80000000000 */
[----:B------:R-:W-:-:S04]  /*2ad0*/  F2FP.PACK_AB R0, RZ, R0 ;  /* 0x00000000ff00723e */ /* 0x000fc800000000ff */
[----:B------:R-:W-:Y:S01]  /*2ae0*/  PRMT R23, R0, 0x7610, R23 ;  /* 0x0000761000177816 */ /* 0x000fe20000000017 */
[----:B------:R-:W-:Y:S05]  /*2af0*/  BRA `(.L_x_469) ;  /* 0x0000076000007947 */ /* 0x000fea0003800000 */
.L_x_476:
        /* <DEDUP_REMOVED lines=12> */
.L_x_483:
        /* <DEDUP_REMOVED lines=21> */
.L_x_487:
[----:B------:R-:W-:Y:S05]  /*2d10*/  BSYNC B1 ;  /* 0x0000000000017941 */ /* 0x000fea0003800000 */
.L_x_486:
[----:B------:R-:W-:Y:S01]  /*2d20*/  LEA R3, R0, 0x3b800000, 0x17 ;  /* 0x3b80000000037811 */ /* 0x000fe200078eb8ff */
[----:B------:R-:W-:-:S05]  /*2d30*/  IMAD.SHL.U32 R0, R2, 0x100000, RZ ;  /* 0x0010000002007824 */ /* 0x000fca00078e00ff */
[----:B------:R-:W-:Y:S02]  /*2d40*/  LOP3.LUT R0, R3, R0, R4, 0xfe, !PT ;  /* 0x0000000003007212 */ /* 0x000fe400078efe04 */
.L_x_485:
[----:B------:R-:W-:Y:S05]  /*2d50*/  BSYNC B0 ;  /* 0x0000000000007941 */ /* 0x000fea0003800000 */
.L_x_484:
[----:B------:R-:W-:-:S04]  /*2d60*/  F2FP.PACK_AB R0, RZ, R0 ;  /* 0x00000000ff00723e */ /* 0x000fc800000000ff */
[----:B------:R-:W-:Y:S01]  /*2d70*/  PRMT R23, R0, 0x7610, R23 ;  /* 0x0000761000177816 */ /* 0x000fe20000000017 */
[----:B------:R-:W-:Y:S05]  /*2d80*/  BRA `(.L_x_469) ;  /* 0x000004d000007947 */ /* 0x000fea0003800000 */
.L_x_482:
        /* <DEDUP_REMOVED lines=21> */
.L_x_491:
[----:B------:R-:W-:Y:S05]  /*2ee0*/  BSYNC B1 ;  /* 0x0000000000017941 */ /* 0x000fea0003800000 */
.L_x_490:
[----:B------:R-:W-:Y:S01]  /*2ef0*/  LEA R3, R0, 0x37800000, 0x17 ;  /* 0x3780000000037811 */ /* 0x000fe200078eb8ff */
[----:B------:R-:W-:-:S05]  /*2f00*/  IMAD.SHL.U32 R0, R2, 0x200000, RZ ;  /* 0x0020000002007824 */ /* 0x000fca00078e00ff */
[----:B------:R-:W-:Y:S02]  /*2f10*/  LOP3.LUT R0, R3, R0, R4, 0xfe, !PT ;  /* 0x0000000003007212 */ /* 0x000fe400078efe04 */
.L_x_489:
[----:B------:R-:W-:Y:S05]  /*2f20*/  BSYNC B0 ;  /* 0x0000000000007941 */ /* 0x000fea0003800000 */
.L_x_488:
[----:B------:R-:W-:-:S04]  /*2f30*/  F2FP.PACK_AB R0, RZ, R0 ;  /* 0x00000000ff00723e */ /* 0x000fc800000000ff */
[----:B------:R-:W-:Y:S01]  /*2f40*/  PRMT R23, R0, 0x7610, R23 ;  /* 0x0000761000177816 */ /* 0x000fe20000000017 */
[----:B------:R-:W-:Y:S05]  /*2f50*/  BRA `(.L_x_469) ;  /* 0x0000030000007947 */ /* 0x000fea0003800000 */
.L_x_481:
        /* <DEDUP_REMOVED lines=14> */
.L_x_495:
[----:B------:R-:W-:Y:S05]  /*3040*/  BSYNC B0 ;  /* 0x0000000000007941 */ /* 0x000fea0003800000 */
.L_x_494:
[----:B------:R-:W-:-:S04]  /*3050*/  F2FP.PACK_AB R0, RZ, R0 ;  /* 0x00000000ff00723e */ /* 0x000fc800000000ff */
[----:B------:R-:W-:Y:S01]  /*3060*/  PRMT R23, R0, 0x7610, R23 ;  /* 0x0000761000177816 */ /* 0x000fe20000000017 */
[----:B------:R-:W-:Y:S05]  /*3070*/  BRA `(.L_x_469) ;  /* 0x000001e000007947 */ /* 0x000fea0003800000 */
.L_x_468:
        /* <DEDUP_REMOVED lines=21> */
.L_x_493:
[----:B------:R-:W2:Y:S02]  /*31d0*/  LDG.E.64 R2, [R2.64] ;  /* 0x0000002402027981 */ /* 0x000ea4000c1e1b00 */
[----:B--2---:R-:W0:Y:S02]  /*31e0*/  I2F.U64 R0, R2 ;  /* 0x0000000200007312 */ /* 0x004e240000301000 */
[----:B0-----:R-:W-:-:S04]  /*31f0*/  F2FP.PACK_AB R0, RZ, R0 ;  /* 0x00000000ff00723e */ /* 0x001fc800000000ff */
[----:B------:R-:W-:Y:S01]  /*3200*/  PRMT R23, R0, 0x7610, R23 ;  /* 0x0000761000177816 */ /* 0x000fe20000000017 */
[----:B------:R-:W-:Y:S05]  /*3210*/  BRA `(.L_x_469) ;  /* 0x0000004000007947 */ /* 0x000fea0003800000 */
.L_x_492:
[----:B------:R-:W2:Y:S02]  /*3220*/  LDG.E R2, [R2.64] ;  /* 0x0000002402027981 */ /* 0x000ea4000c1e1900 */
[----:B--2---:R-:W0:Y:S02]  /*3230*/  I2F.U32 R0, R2 ;  /* 0x0000000200007306 */ /* 0x004e240000201000 */
[----:B0-----:R-:W-:-:S04]  /*3240*/  F2FP.PACK_AB R0, RZ, R0 ;  /* 0x00000000ff00723e */ /* 0x001fc800000000ff */
[----:B------:R-:W-:Y:S02]  /*3250*/  PRMT R23, R0, 0x7610, R23 ;  /* 0x0000761000177816 */ /* 0x000fe40000000017 */
.L_x_469:
        /* <DEDUP_REMOVED lines=19> */
.L_x_499:
[----:B------:R-:W2:Y:S02]  /*3390*/  LDG.E.U8 R2, [R2.64] ;  /* 0x0000002402027981 */ /* 0x000ea4000c1e1100 */
[----:B--2---:R-:W0:Y:S02]  /*33a0*/  I2F.U16 R0, R2 ;  /* 0x0000000200007306 */ /* 0x004e240000101000 */
[----:B0-----:R-:W-:-:S04]  /*33b0*/  F2FP.PACK_AB R0, RZ, R0 ;  /* 0x00000000ff00723e */ /* 0x001fc800000000ff */
[----:B------:R-:W-:Y:S01]  /*33c0*/  PRMT R26, R0, 0x7610, R26 ;  /* 0x00007610001a7816 */ /* 0x000fe2000000001a */
[----:B------:R-:W-:Y:S05]  /*33d0*/  BRA `(.L_x_501) ;  /* 0x00000ed000007947 */ /* 0x000fea0003800000 */
.L_x_498:
        /* <DEDUP_REMOVED lines=11> */
.L_x_503:
[----:B------:R-:W2:Y:S02]  /*3490*/  LDG.E R2, [R2.64] ;  /* 0x0000002402027981 */ /* 0x000ea4000c1e1900 */
[----:B--2---:R-:W0:Y:S02]  /*34a0*/  I2F R0, R2 ;  /* 0x0000000200007306 */ /* 0x004e240000201400 */
[----:B0-----:R-:W-:-:S04]  /*34b0*/  F2FP.PACK_AB R0, RZ, R0 ;  /* 0x00000000ff00723e */ /* 0x001fc800000000ff */
[----:B------:R-:W-:Y:S01]  /*34c0*/  PRMT R26, R0, 0x7610, R26 ;  /* 0x00007610001a7816 */ /* 0x000fe2000000001a */
[----:B------:R-:W-:Y:S05]  /*34d0*/  BRA `(.L_x_501) ;  /* 0x00000dd000007947 */ /* 0x000fea0003800000 */
.L_x_502:
[----:B------:R-:W2:Y:S02]  /*34e0*/  LDG.E.U16 R2, [R2.64] ;  /* 0x0000002402027981 */ /* 0x000ea4000c1e1500 */
[----:B--2---:R-:W0:Y:S02]  /*34f0*/  I2F.S16 R0, R2 ;  /* 0x0000000200007306 */ /* 0x004e240000101400 */
[----:B0-----:R-:W-:-:S04]  /*3500*/  F2FP.PACK_AB R0, RZ, R0 ;  /* 0x00000000ff00723e */ /* 0x001fc800000000ff */
[----:B------:R-:W-:Y:S01]  /*3510*/  PRMT R26, R0, 0x7610, R26 ;  /* 0x00007610001a7816 */ /* 0x000fe2000000001a */
[----:B------:R-:W-:Y:S05]  /*3520*/  BRA `(.L_x_501) ;  /* 0x00000d8000007947 */ /* 0x000fea0003800000 */
.L_x_497:
        /* <DEDUP_REMOVED lines=9> */
.L_x_505:
[----:B------:R0:W5:Y:S01]  /*35c0*/  LDG.E.U16 R26, [R2.64] ;  /* 0x00000024021a7981 */ /* 0x000162000c1e1500 */
[----:B------:R-:W-:Y:S05]  /*35d0*/  BRA `(.L_x_501) ;  /* 0x00000cd000007947 */ /* 0x000fea0003800000 */
.L_x_504:
        /* <DEDUP_REMOVED lines=9> */
.L_x_507:
[----:B------:R0:W5:Y:S01]  /*3670*/  LDG.E.U16 R26, [R2.64] ;  /* 0x00000024021a7981 */ /* 0x000162000c1e1500 */
[----:B------:R-:W-:Y:S05]  /*3680*/  BRA `(.L_x_501) ;  /* 0x00000c2000007947 */ /* 0x000fea0003800000 */
.L_x_506:
[----:B------:R-:W2:Y:S02]  /*3690*/  LDG.E.64 R2, [R2.64] ;  /* 0x0000002402027981 */ /* 0x000ea4000c1e1b00 */
[----:B--2---:R-:W0:Y:S01]  /*36a0*/  F2F.F32.F64 R0, R2 ;  /* 0x0000000200007310 */ /* 0x004e220000301000 */
[----:B------:R-:W0:-:S14]  /*36b0*/  DSETP.GEU.AND P0, PT, |R2|, c[0x2][0x0], PT ;  /* 0x008000000200762a */ /* 0x000e1c0003f0e200 */
[----:B0-----:R-:W-:-:S05]  /*36c0*/  @!P0 FMUL R0, R0, 1.175494350822287508e-38 ;  /* 0x0080000000008820 */ /* 0x001fca0000400000 */
[----:B------:R-:W-:-:S04]  /*36d0*/  F2FP.PACK_AB R0, RZ, R0 ;  /* 0x00000000ff00723e */ /* 0x000fc800000000ff */
[----:B------:R-:W-:Y:S01]  /*36e0*/  PRMT R26, R0, 0x7610, R26 ;  /* 0x00007610001a7816 */ /* 0x000fe2000000001a */
[----:B------:R-:W-:Y:S05]  /*36f0*/  BRA `(.L_x_501) ;  /* 0x00000bb000007947 */ /* 0x000fea0003800000 */
.L_x_496:
        /* <DEDUP_REMOVED lines=14> */
.L_x_510:
[----:B------:R-:W2:Y:S02]  /*37e0*/  LDG.E.64 R2, [R2.64] ;  /* 0x0000002402027981 */ /* 0x000ea4000c1e1b00 */
[----:B--2---:R-:W0:Y:S01]  /*37f0*/  F2F.F32.F64 R0, R2 ;  /* 0x0000000200007310 */ /* 0x004e220000301000 */
[----:B------:R-:W0:-:S14]  /*3800*/  DSETP.GEU.AND P0, PT, |R2|, c[0x2][0x0], PT ;  /* 0x008000000200762a */ /* 0x000e1c0003f0e200 */
[----:B0-----:R-:W-:-:S05]  /*3810*/  @!P0 FMUL R0, R0, 1.175494350822287508e-38 ;  /* 0x0080000000008820 */ /* 0x001fca0000400000 */
[----:B------:R-:W-:-:S04]  /*3820*/  F2FP.PACK_AB R0, RZ, R0 ;  /* 0x00000000ff00723e */ /* 0x000fc800000000ff */
[----:B------:R-:W-:Y:S01]  /*3830*/  PRMT R26, R0, 0x7610, R26 ;  /* 0x00007610001a7816 */ /* 0x000fe2000000001a */
[----:B------:R-:W-:Y:S05]  /*3840*/  BRA `(.L_x_501) ;  /* 0x00000a6000007947 */ /* 0x000fea0003800000 */
.L_x_509:
        /* <DEDUP_REMOVED lines=28> */
.L_x_512:
        /* <DEDUP_REMOVED lines=15> */
.L_x_511:
[----:B------:R-:W2:Y:S02]  /*3b00*/  LDG.E.U16 R0, [R2.64] ;  /* 0x0000002402007981 */ /* 0x000ea4000c1e1500 */
[----:B--2---:R-:W-:-:S04]  /*3b10*/  PRMT R0, RZ, 0x5410, R0 ;  /* 0x00005410ff007816 */ /* 0x004fc80000000000 */
[----:B------:R-:W-:-:S04]  /*3b20*/  F2FP.PACK_AB R0, RZ, R0 ;  /* 0x00000000ff00723e */ /* 0x000fc800000000ff */
[----:B------:R-:W-:Y:S01]  /*3b30*/  PRMT R26, R0, 0x7610, R26 ;  /* 0x00007610001a7816 */ /* 0x000fe2000000001a */
[----:B------:R-:W-:Y:S05]  /*3b40*/  BRA `(.L_x_501) ;  /* 0x0000076000007947 */ /* 0x000fea0003800000 */
.L_x_508:
        /* <DEDUP_REMOVED lines=12> */
.L_x_515:
        /* <DEDUP_REMOVED lines=21> */
.L_x_519:
[----:B------:R-:W-:Y:S05]  /*3d60*/  BSYNC B1 ;  /* 0x0000000000017941 */ /* 0x000fea0003800000 */
.L_x_518:
[----:B------:R-:W-:Y:S01]  /*3d70*/  LEA R3, R0, 0x3b800000, 0x17 ;  /* 0x3b80000000037811 */ /* 0x000fe200078eb8ff */
[----:B------:R-:W-:-:S05]  /*3d80*/  IMAD.SHL.U32 R0, R2, 0x100000, RZ ;  /* 0x0010000002007824 */ /* 0x000fca00078e00ff */
[----:B------:R-:W-:Y:S02]  /*3d90*/  LOP3.LUT R0, R3, R0, R4, 0xfe, !PT ;  /* 0x0000000003007212 */ /* 0x000fe400078efe04 */
.L_x_517:
[----:B------:R-:W-:Y:S05]  /*3da0*/  BSYNC B0 ;  /* 0x0000000000007941 */ /* 0x000fea0003800000 */
.L_x_516:
[----:B------:R-:W-:-:S04]  /*3db0*/  F2FP.PACK_AB R0, RZ, R0 ;  /* 0x00000000ff00723e */ /* 0x000fc800000000ff */
[----:B------:R-:W-:Y:S01]  /*3dc0*/  PRMT R26, R0, 0x7610, R26 ;  /* 0x00007610001a7816 */ /* 0x000fe2000000001a */
[----:B------:R-:W-:Y:S05]  /*3dd0*/  BRA `(.L_x_501) ;  /* 0x000004d000007947 */ /* 0x000fea0003800000 */
.L_x_514:
        /* <DEDUP_REMOVED lines=21> */
.L_x_523:
[----:B------:R-:W-:Y:S05]  /*3f30*/  BSYNC B1 ;  /* 0x0000000000017941 */ /* 0x000fea0003800000 */
.L_x_522:
[----:B------:R-:W-:Y:S01]  /*3f40*/  LEA R3, R0, 0x37800000, 0x17 ;  /* 0x3780000000037811 */ /* 0x000fe200078eb8ff */
[----:B------:R-:W-:-:S05]  /*3f50*/  IMAD.SHL.U32 R0, R2, 0x200000, RZ ;  /* 0x0020000002007824 */ /* 0x000fca00078e00ff */
[----:B------:R-:W-:Y:S02]  /*3f60*/  LOP3.LUT R0, R3, R0, R4, 0xfe, !PT ;  /* 0x0000000003007212 */ /* 0x000fe400078efe04 */
.L_x_521:
[----:B------:R-:W-:Y:S05]  /*3f70*/  BSYNC B0 ;  /* 0x0000000000007941 */ /* 0x000fea0003800000 */
.L_x_520:
[----:B------:R-:W-:-:S04]  /*3f80*/  F2FP.PACK_AB R0, RZ, R0 ;  /* 0x00000000ff00723e */ /* 0x000fc800000000ff */
[----:B------:R-:W-:Y:S01]  /*3f90*/  PRMT R26, R0, 0x7610, R26 ;  /* 0x00007610001a7816 */ /* 0x000fe2000000001a */
[----:B------:R-:W-:Y:S05]  /*3fa0*/  BRA `(.L_x_501) ;  /* 0x0000030000007947 */ /* 0x000fea0003800000 */
.L_x_513:
        /* <DEDUP_REMOVED lines=14> */
.L_x_527:
[----:B------:R-:W-:Y:S05]  /*4090*/  BSYNC B0 ;  /* 0x0000000000007941 */ /* 0x000fea0003800000 */
.L_x_526:
[----:B------:R-:W-:-:S04]  /*40a0*/  F2FP.PACK_AB R0, RZ, R0 ;  /* 0x00000000ff00723e */ /* 0x000fc800000000ff */
[----:B------:R-:W-:Y:S01]  /*40b0*/  PRMT R26, R0, 0x7610, R26 ;  /* 0x00007610001a7816 */ /* 0x000fe2000000001a */
[----:B------:R-:W-:Y:S05]  /*40c0*/  BRA `(.L_x_501) ;  /* 0x000001e000007947 */ /* 0x000fea0003800000 */
.L_x_500:
        /* <DEDUP_REMOVED lines=21> */
.L_x_525:
[----:B------:R-:W2:Y:S02]  /*4220*/  LDG.E.64 R2, [R2.64] ;  /* 0x0000002402027981 */ /* 0x000ea4000c1e1b00 */
[----:B--2---:R-:W0:Y:S02]  /*4230*/  I2F.U64 R0, R2 ;  /* 0x0000000200007312 */ /* 0x004e240000301000 */
[----:B0-----:R-:W-:-:S04]  /*4240*/  F2FP.PACK_AB R0, RZ, R0 ;  /* 0x00000000ff00723e */ /* 0x001fc800000000ff */
[----:B------:R-:W-:Y:S01]  /*4250*/  PRMT R26, R0, 0x7610, R26 ;  /* 0x00007610001a7816 */ /* 0x000fe2000000001a */
[----:B------:R-:W-:Y:S05]  /*4260*/  BRA `(.L_x_501) ;  /* 0x0000004000007947 */ /* 0x000fea0003800000 */
.L_x_524:
[----:B------:R-:W2:Y:S02]  /*4270*/  LDG.E R2, [R2.64] ;  /* 0x0000002402027981 */ /* 0x000ea4000c1e1900 */
[----:B--2---:R-:W0:Y:S02]  /*4280*/  I2F.U32 R0, R2 ;  /* 0x0000000200007306 */ /* 0x004e240000201000 */
[----:B0-----:R-:W-:-:S04]  /*4290*/  F2FP.PACK_AB R0, RZ, R0 ;  /* 0x00000000ff00723e */ /* 0x001fc800000000ff */
[----:B------:R-:W-:Y:S02]  /*42a0*/  PRMT R26, R0, 0x7610, R26 ;  /* 0x00007610001a7816 */ /* 0x000fe4000000001a */
.L_x_501:
[----:B------:R-:W-:-:S05]  /*42b0*/  IADD3 R17, R17, 0x80, RZ ;  /* 0x0000008011117810 */ /* 0x000fca0007ffe0ff */
.L_x_463:
[----:B------:R-:W-:Y:S05]  /*42c0*/  BSYNC B6 ;  /* 0x0000000000067941 */ /* 0x000fea0003800000 */
.L_x_462:
[----:B------:R-:W-:Y:S01]  /*42d0*/  ISETP.GE.AND P0, PT, R17, R22, PT ;  /* 0x000000161100720c */ /* 0x000fe20003f06270 */
[----:B------:R-:W-:Y:S01]  /*42e0*/  BSSY B6, `(.L_x_528) ;  /* 0x0000210000067945 */ /* 0x000fe20003800000 */
[----:B------:R-:W-:Y:S02]  /*42f0*/  PRMT R27, RZ, 0x7610, R27 ;  /* 0x00007610ff1b7816 */ /* 0x000fe4000000001b */
[----:B------:R-:W-:Y:S02]  /*4300*/  PRMT R28, RZ, 0x7610, R28 ;  /* 0x00007610ff1c7816 */ /* 0x000fe4000000001c */
[----:B0-----:R-:W-:-:S07]  /*4310*/  PRMT R2, RZ, 0x7610, R2 ;  /* 0x00007610ff027816 */ /* 0x001fce0000000002 */
[----:B------:R-:W-:Y:S05]  /*4320*/  @P0 BRA `(.L_x_529) ;  /* 0x000020b000000947 */ /* 0x000fea0003800000 */
[----:B------:R-:W-:Y:S01]  /*4330*/  PRMT R0, R18, 0x9910, RZ ;  /* 0x0000991012007816 */ /* 0x000fe200000000ff */
        /* <DEDUP_REMOVED lines=19> */
.L_x_533:
[----:B------:R-:W2:Y:S02]  /*4470*/  LDG.E.U8 R4, [R4.64] ;  /* 0x0000002404047981 */ /* 0x000ea4000c1e1100 */
[----:B--2---:R-:W0:Y:S02]  /*4480*/  I2F.U16 R0, R4 ;  /* 0x0000000400007306 */ /* 0x004e240000101000 */
[----:B0-----:R-:W-:-:S04]  /*4490*/  F2FP.PACK_AB R0, RZ, R0 ;  /* 0x00000000ff00723e */ /* 0x001fc800000000ff */
[----:B------:R-:W-:Y:S01]  /*44a0*/  PRMT R28, R0, 0x7610, R28 ;  /* 0x00007610001c7816 */ /* 0x000fe2000000001c */
[----:B------:R-:W-:Y:S05]  /*44b0*/  BRA `(.L_x_535) ;  /* 0x00000ed000007947 */ /* 0x000fea0003800000 */
.L_x_532:
        /* <DEDUP_REMOVED lines=11> */
.L_x_537:
[----:B------:R-:W2:Y:S02]  /*4570*/  LDG.E R4, [R4.64] ;  /* 0x0000002404047981 */ /* 0x000ea4000c1e1900 */
[----:B--2---:R-:W0:Y:S02]  /*4580*/  I2F R0, R4 ;  /* 0x0000000400007306 */ /* 0x004e240000201400 */
[----:B0-----:R-:W-:-:S04]  /*4590*/  F2FP.PACK_AB R0, RZ, R0 ;  /* 0x00000000ff00723e */ /* 0x001fc800000000ff */
[----:B------:R-:W-:Y:S01]  /*45a0*/  PRMT R28, R0, 0x7610, R28 ;  /* 0x00007610001c7816 */ /* 0x000fe2000000001c */
[----:B------:R-:W-:Y:S05]  /*45b0*/  BRA `(.L_x_535) ;  /* 0x00000dd000007947 */ /* 0x000fea0003800000 */
.L_x_536:
[----:B------:R-:W2:Y:S02]  /*45c0*/  LDG.E.U16 R4, [R4.64] ;  /* 0x0000002404047981 */ /* 0x000ea4000c1e1500 */
[----:B--2---:R-:W0:Y:S02]  /*45d0*/  I2F.S16 R0, R4 ;  /* 0x0000000400007306 */ /* 0x004e240000101400 */
[----:B0-----:R-:W-:-:S04]  /*45e0*/  F2FP.PACK_AB R0, RZ, R0 ;  /* 0x00000000ff00723e */ /* 0x001fc800000000ff */
[----:B------:R-:W-:Y:S01]  /*45f0*/  PRMT R28, R0, 0x7610, R28 ;  /* 0x00007610001c7816 */ /* 0x000fe2000000001c */
[----:B------:R-:W-:Y:S05]  /*4600*/  BRA `(.L_x_535) ;  /* 0x00000d8000007947 */ /* 0x000fea0003800000 */
.L_x_531:
        /* <DEDUP_REMOVED lines=9> */
.L_x_539:
[----:B------:R0:W5:Y:S01]  /*46a0*/  LDG.E.U16 R28, [R4.64] ;  /* 0x00000024041c7981 */ /* 0x000162000c1e1500 */
[----:B------:R-:W-:Y:S05]  /*46b0*/  BRA `(.L_x_535) ;  /* 0x00000cd000007947 */ /* 0x000fea0003800000 */
.L_x_538:
        /* <DEDUP_REMOVED lines=9> */
.L_x_541:
[----:B------:R0:W5:Y:S01]  /*4750*/  LDG.E.U16 R28, [R4.64] ;  /* 0x00000024041c7981 */ /* 0x000162000c1e1500 */
[----:B------:R-:W-:Y:S05]  /*4760*/  BRA `(.L_x_535) ;  /* 0x00000c2000007947 */ /* 0x000fea0003800000 */
.L_x_540:
[----:B------:R-:W2:Y:S02]  /*4770*/  LDG.E.64 R4, [R4.64] ;  /* 0x0000002404047981 */ /* 0x000ea4000c1e1b00 */
[----:B--2---:R-:W0:Y:S01]  /*4780*/  F2F.F32.F64 R0, R4 ;  /* 0x0000000400007310 */ /* 0x004e220000301000 */
[----:B------:R-:W0:-:S14]  /*4790*/  DSETP.GEU.AND P0, PT, |R4|, c[0x2][0x0], PT ;  /* 0x008000000400762a */ /* 0x000e1c0003f0e200 */
[----:B0-----:R-:W-:-:S05]  /*47a0*/  @!P0 FMUL R0, R0, 1.175494350822287508e-38 ;  /* 0x0080000000008820 */ /* 0x001fca0000400000 */
[----:B------:R-:W-:-:S04]  /*47b0*/  F2FP.PACK_AB R0, RZ, R0 ;  /* 0x00000000ff00723e */ /* 0x000fc800000000ff */
[----:B------:R-:W-:Y:S01]  /*47c0*/  PRMT R28, R0, 0x7610, R28 ;  /* 0x00007610001c7816 */ /* 0x000fe2000000001c */
[----:B------:R-:W-:Y:S05]  /*47d0*/  BRA `(.L_x_535) ;  /* 0x00000bb000007947 */ /* 0x000fea0003800000 */
.L_x_530:
        /* <DEDUP_REMOVED lines=14> */
.L_x_544:
[----:B------:R-:W2:Y:S02]  /*48c0*/  LDG.E.64 R4, [R4.64] ;  /* 0x0000002404047981 */ /* 0x000ea4000c1e1b00 */
[----:B--2---:R-:W0:Y:S01]  /*48d0*/  F2F.F32.F64 R0, R4 ;  /* 0x0000000400007310 */ /* 0x004e220000301000 */
[----:B------:R-:W0:-:S14]  /*48e0*/  DSETP.GEU.AND P0, PT, |R4|, c[0x2][0x0], PT ;  /* 0x008000000400762a */ /* 0x000e1c0003f0e200 */
[----:B0-----:R-:W-:-:S05]  /*48f0*/  @!P0 FMUL R0, R0, 1.175494350822287508e-38 ;  /* 0x0080000000008820 */ /* 0x001fca0000400000 */
[----:B------:R-:W-:-:S04]  /*4900*/  F2FP.PACK_AB R0, RZ, R0 ;  /* 0x00000000ff00723e */ /* 0x000fc800000000ff */
[----:B------:R-:W-:Y:S01]  /*4910*/  PRMT R28, R0, 0x7610, R28 ;  /* 0x00007610001c7816 */ /* 0x000fe2000000001c */
[----:B------:R-:W-:Y:S05]  /*4920*/  BRA `(.L_x_535) ;  /* 0x00000a6000007947 */ /* 0x000fea0003800000 */
.L_x_543:
        /* <DEDUP_REMOVED lines=28> */
.L_x_546:
[----:B------:R-:W2:Y:S02]  /*4af0*/  LDG.E.U8 R4, [R4.64] ;  /* 0x0000002404047981 */ /* 0x000ea4000c1e1100 */
[----:B--2---:R-:W-:-:S05]  /*4b00*/  IMAD.SHL.U32 R0, R4, 0x2000000, RZ ;  /* 0x0200000004007824 */ /* 0x004fca00078e00ff */
[----:B------:R-:W-:-:S13]  /*4b10*/  ISETP.GE.U32.AND P0, PT, R0, 0x8000000, PT ;  /* 0x080000000000780c */ /* 0x000fda0003f06070 */
[C---:B------:R-:W-:Y:S02]  /*4b20*/  @!P0 IMAD.SHL.U32 R0, R4.reuse, 0x100, RZ ;  /* 0x0000010004008824 */ /* 0x040fe400078e00ff */
[----:B------:R-:W-:-:S03]  /*4b30*/  @P0 IMAD.SHL.U32 R3, R4, 0x200000, RZ ;  /* 0x0020000004030824 */ /* 0x000fc600078e00ff */
[----:B------:R-:W-:Y:S02]  /*4b40*/  @!P0 LOP3.LUT R0, R0, 0x7f00, RZ, 0xc0, !PT ;  /* 0x00007f0000008812 */ /* 0x000fe400078ec0ff */
[----:B------:R-:W-:Y:S02]  /*4b50*/  @P0 LOP3.LUT R3, R3, 0x70000000, RZ, 0xfc, !PT ;  /* 0x7000000003030812 */ /* 0x000fe400078efcff */
[----:B------:R-:W-:-:S03]  /*4b60*/  @!P0 LOP3.LUT R0, R0, 0x3f000000, RZ, 0xfc, !PT ;  /* 0x3f00000000008812 */ /* 0x000fc600078efcff */
[----:B------:R-:W-:Y:S02]  /*4b70*/  @P0 FMUL.FTZ R3, R3, 1.9259299443872358531e-34 ;  /* 0x0780000003030820 */ /* 0x000fe40000410000 */
[----:B------:R-:W-:Y:S02]  /*4b80*/  @!P0 FADD.FTZ R3, R0, -0.5 ;  /* 0xbf00000000038421 */ /* 0x000fe40000010000 */
[----:B------:R-:W-:-:S05]  /*4b90*/  IMAD.SHL.U32 R0, R4, 0x1000000, RZ ;  /* 0x0100000004007824 */ /* 0x000fca00078e00ff */
[----:B------:R-:W-:-:S04]  /*4ba0*/  LOP3.LUT R0, R3, 0x80000000, R0, 0xf8, !PT ;  /* 0x8000000003007812 */ /* 0x000fc800078ef800 */
[----:B------:R-:W-:-:S04]  /*4bb0*/  F2FP.PACK_AB R0, RZ, R0 ;  /* 0x00000000ff00723e */ /* 0x000fc800000000ff */
[----:B------:R-:W-:Y:S01]  /*4bc0*/  PRMT R28, R0, 0x7610, R28 ;  /* 0x00007610001c7816 */ /* 0x000fe2000000001c */
[----:B------:R-:W-:Y:S05]  /*4bd0*/  BRA `(.L_x_535) ;  /* 0x000007b000007947 */ /* 0x000fea0003800000 */
.L_x_545:
[----:B------:R-:W2:Y:S02]  /*4be0*/  LDG.E.U16 R0, [R4.64] ;  /* 0x0000002404007981 */ /* 0x000ea4000c1e1500 */
[----:B--2---:R-:W-:-:S04]  /*4bf0*/  PRMT R0, RZ, 0x5410, R0 ;  /* 0x00005410ff007816 */ /* 0x004fc80000000000 */
[----:B------:R-:W-:-:S04]  /*4c00*/  F2FP.PACK_AB R0, RZ, R0 ;  /* 0x00000000ff00723e */ /* 0x000fc800000000ff */
[----:B------:R-:W-:Y:S01]  /*4c10*/  PRMT R28, R0, 0x7610, R28 ;  /* 0x00007610001c7816 */ /* 0x000fe2000000001c */
[----:B------:R-:W-:Y:S05]  /*4c20*/  BRA `(.L_x_535) ;  /* 0x0000076000007947 */ /* 0x000fea0003800000 */
.L_x_542:
        /* <DEDUP_REMOVED lines=12> */
.L_x_549:
        /* <DEDUP_REMOVED lines=21> */
.L_x_553:
[----:B------:R-:W-:Y:S05]  /*4e40*/  BSYNC B1 ;  /* 0x0000000000017941 */ /* 0x000fea0003800000 */
.L_x_552:
[----:B------:R-:W-:Y:S01]  /*4e50*/  LEA R5, R0, 0x3b800000, 0x17 ;  /* 0x3b80000000057811 */ /* 0x000fe200078eb8ff */
[----:B------:R-:W-:-:S05]  /*4e60*/  IMAD.SHL.U32 R0, R3, 0x100000, RZ ;  /* 0x0010000003007824 */ /* 0x000fca00078e00ff */
[----:B------:R-:W-:Y:S02]  /*4e70*/  LOP3.LUT R0, R5, R0, R6, 0xfe, !PT ;  /* 0x0000000005007212 */ /* 0x000fe400078efe06 */
.L_x_551:
[----:B------:R-:W-:Y:S05]  /*4e80*/  BSYNC B0 ;  /* 0x0000000000007941 */ /* 0x000fea0003800000 */
.L_x_550:
[----:B------:R-:W-:-:S04]  /*4e90*/  F2FP.PACK_AB R0, RZ, R0 ;  /* 0x00000000ff00723e */ /* 0x000fc800000000ff */
[----:B------:R-:W-:Y:S01]  /*4ea0*/  PRMT R28, R0, 0x7610, R28 ;  /* 0x00007610001c7816 */ /* 0x000fe2000000001c */
[----:B------:R-:W-:Y:S05]  /*4eb0*/  BRA `(.L_x_535) ;  /* 0x000004d000007947 */ /* 0x000fea0003800000 */
.L_x_548:
        /* <DEDUP_REMOVED lines=21> */
.L_x_557:
[----:B------:R-:W-:Y:S05]  /*5010*/  BSYNC B1 ;  /* 0x0000000000017941 */ /* 0x000fea0003800000 */
.L_x_556:
[----:B------:R-:W-:Y:S01]  /*5020*/  LEA R5, R0, 0x37800000, 0x17 ;  /* 0x3780000000057811 */ /* 0x000fe200078eb8ff */
[----:B------:R-:W-:-:S05]  /*5030*/  IMAD.SHL.U32 R0, R3, 0x200000, RZ ;  /* 0x0020000003007824 */ /* 0x000fca00078e00ff */
[----:B------:R-:W-:Y:S02]  /*5040*/  LOP3.LUT R0, R5, R0, R6, 0xfe, !PT ;  /* 0x0000000005007212 */ /* 0x000fe400078efe06 */
.L_x_555:
[----:B------:R-:W-:Y:S05]  /*5050*/  BSYNC B0 ;  /* 0x0000000000007941 */ /* 0x000fea0003800000 */
.L_x_554:
[----:B------:R-:W-:-:S04]  /*5060*/  F2FP.PACK_AB R0, RZ, R0 ;  /* 0x00000000ff00723e */ /* 0x000fc800000000ff */
[----:B------:R-:W-:Y:S01]  /*5070*/  PRMT R28, R0, 0x7610, R28 ;  /* 0x00007610001c7816 */ /* 0x000fe2000000001c */
[----:B------:R-:W-:Y:S05]  /*5080*/  BRA `(.L_x_535) ;  /* 0x0000030000007947 */ /* 0x000fea0003800000 */
.L_x_547:
        /* <DEDUP_REMOVED lines=14> */
.L_x_561:
[----:B------:R-:W-:Y:S05]  /*5170*/  BSYNC B0 ;  /* 0x0000000000007941 */ /* 0x000fea0003800000 */
.L_x_560:
[----:B------:R-:W-:-:S04]  /*5180*/  F2FP.PACK_AB R0, RZ, R0 ;  /* 0x00000000ff00723e */ /* 0x000fc800000000ff */
[----:B------:R-:W-:Y:S01]  /*5190*/  PRMT R28, R0, 0x7610, R28 ;  /* 0x00007610001c7816 */ /* 0x000fe2000000001c */
[----:B------:R-:W-:Y:S05]  /*51a0*/  BRA `(.L_x_535) ;  /* 0x000001e000007947 */ /* 0x000fea0003800000 */
.L_x_534:
        /* <DEDUP_REMOVED lines=21> */
.L_x_559:
[----:B------:R-:W2:Y:S02]  /*5300*/  LDG.E.64 R4, [R4.64] ;  /* 0x0000002404047981 */ /* 0x000ea4000c1e1b00 */
[----:B--2---:R-:W0:Y:S02]  /*5310*/  I2F.U64 R0, R4 ;  /* 0x0000000400007312 */ /* 0x004e240000301000 */
[----:B0-----:R-:W-:-:S04]  /*5320*/  F2FP.PACK_AB R0, RZ, R0 ;  /* 0x00000000ff00723e */ /* 0x001fc800000000ff */
[----:B------:R-:W-:Y:S01]  /*5330*/  PRMT R28, R0, 0x7610, R28 ;  /* 0x00007610001c7816 */ /* 0x000fe2000000001c */
[----:B------:R-:W-:Y:S05]  /*5340*/  BRA `(.L_x_535) ;  /* 0x0000004000007947 */ /* 0x000fea0003800000 */
.L_x_558:
[----:B------:R-:W2:Y:S02]  /*5350*/  LDG.E R4, [R4.64] ;  /* 0x0000002404047981 */ /* 0x000ea4000c1e1900 */
[----:B--2---:R-:W0:Y:S02]  /*5360*/  I2F.U32 R0, R4 ;  /* 0x0000000400007306 */ /* 0x004e240000201000 */
[----:B0-----:R-:W-:-:S04]  /*5370*/  F2FP.PACK_AB R0, RZ, R0 ;  /* 0x00000000ff00723e */ /* 0x001fc800000000ff */
[----:B------:R-:W-:Y:S02]  /*5380*/  PRMT R28, R0, 0x7610, R28 ;  /* 0x00007610001c7816 */ /* 0x000fe4000000001c */
.L_x_535:
[----:B------:R-:W-:Y:S01]  /*5390*/  PRMT R0, R19, 0x9910, RZ ;  /* 0x0000991013007816 */ /* 0x000fe200000000ff */
[----:B------:R-:W-:-:S03]  /*53a0*/  IMAD R2, R2, c[0x0][0x18c], RZ ;  /* 0x0000630002027a24 */ /* 0x000fc600078e02ff */
[----:B------:R-:W-:Y:S02]  /*53b0*/  ISETP.GT.AND P1, PT, R0, 0x9, PT ;  /* 0x000000090000780c */ /* 0x000fe40003f24270 */
[----:B0-----:R-:W-:-:S05]  /*53c0*/  IADD3 R4, P0, R2, c[0x0][0x178], RZ ;  /* 0x00005e0002047a10 */ /* 0x001fca0007f1e0ff */
        /* <DEDUP_REMOVED lines=15> */
.L_x_565:
[----:B------:R-:W2:Y:S02]  /*54c0*/  LDG.E.U8 R4, [R4.64] ;  /* 0x0000002404047981 */ /* 0x000ea4000c1e1100 */
[----:B--2---:R-:W0:Y:S02]  /*54d0*/  I2F.U16 R0, R4 ;  /* 0x0000000400007306 */ /* 0x004e240000101000 */
[----:B0-----:R-:W-:-:S04]  /*54e0*/  F2FP.PACK_AB R0, RZ, R0 ;  /* 0x00000000ff00723e */ /* 0x001fc800000000ff */
[----:B------:R-:W-:Y:S01]  /*54f0*/  PRMT R2, R0, 0x7610, R2 ;  /* 0x0000761000027816 */ /* 0x000fe20000000002 */
[----:B------:R-:W-:Y:S05]  /*5500*/  BRA `(.L_x_567) ;  /* 0x00000ec000007947 */ /* 0x000fea0003800000 */
.L_x_564:
        /* <DEDUP_REMOVED lines=11> */
.L_x_569:
[----:B------:R-:W2:Y:S02]  /*55c0*/  LDG.E R4, [R4.64] ;  /* 0x0000002404047981 */ /* 0x000ea4000c1e1900 */
[----:B--2---:R-:W0:Y:S02]  /*55d0*/  I2F R0, R4 ;  /* 0x0000000400007306 */ /* 0x004e240000201400 */
[----:B0-----:R-:W-:-:S04]  /*55e0*/  F2FP.PACK_AB R0, RZ, R0 ;  /* 0x00000000ff00723e */ /* 0x001fc800000000ff */
[----:B------:R-:W-:Y:S01]  /*55f0*/  PRMT R2, R0, 0x7610, R2 ;  /* 0x0000761000027816 */ /* 0x000fe20000000002 */
[----:B------:R-:W-:Y:S05]  /*5600*/  BRA `(.L_x_567) ;  /* 0x00000dc000007947 */ /* 0x000fea0003800000 */
.L_x_568:
[----:B------:R-:W2:Y:S02]  /*5610*/  LDG.E.U16 R4, [R4.64] ;  /* 0x0000002404047981 */ /* 0x000ea4000c1e1500 */
[----:B--2---:R-:W0:Y:S02]  /*5620*/  I2F.S16 R0, R4 ;  /* 0x0000000400007306 */ /* 0x004e240000101400 */
[----:B0-----:R-:W-:-:S04]  /*5630*/  F2FP.PACK_AB R0, RZ, R0 ;  /* 0x00000000ff00723e */ /* 0x001fc800000000ff */
[----:B------:R-:W-:Y:S01]  /*5640*/  PRMT R2, R0, 0x7610, R2 ;  /* 0x0000761000027816 */ /* 0x000fe20000000002 */
[----:B------:R-:W-:Y:S05]  /*5650*/  BRA `(.L_x_567) ;  /* 0x00000d7000007947 */ /* 0x000fea0003800000 */
.L_x_563:
        /* <DEDUP_REMOVED lines=9> */
.L_x_571:
[----:B------:R0:W5:Y:S01]  /*56f0*/  LDG.E.U16 R2, [R4.64] ;  /* 0x0000002404027981 */ /* 0x000162000c1e1500 */
[----:B------:R-:W-:Y:S05]  /*5700*/  BRA `(.L_x_567) ;  /* 0x00000cc000007947 */ /* 0x000fea0003800000 */
.L_x_570:
        /* <DEDUP_REMOVED lines=9> */
.L_x_573:
[----:B------:R0:W5:Y:S01]  /*57a0*/  LDG.E.U16 R2, [R4.64] ;  /* 0x0000002404027981 */ /* 0x000162000c1e1500 */
[----:B------:R-:W-:Y:S05]  /*57b0*/  BRA `(.L_x_567) ;  /* 0x00000c1000007947 */ /* 0x000fea0003800000 */
.L_x_572:
[----:B------:R-:W2:Y:S02]  /*57c0*/  LDG.E.64 R4, [R4.64] ;  /* 0x0000002404047981 */ /* 0x000ea4000c1e1b00 */
[----:B--2---:R-:W0:Y:S01]  /*57d0*/  F2F.F32.F64 R0, R4 ;  /* 0x0000000400007310 */ /* 0x004e220000301000 */
[----:B------:R-:W0:-:S14]  /*57e0*/  DSETP.GEU.AND P0, PT, |R4|, c[0x2][0x0], PT ;  /* 0x008000000400762a */ /* 0x000e1c0003f0e200 */
[----:B0-----:R-:W-:-:S05]  /*57f0*/  @!P0 FMUL R0, R0, 1.175494350822287508e-38 ;  /* 0x0080000000008820 */ /* 0x001fca0000400000 */
[----:B------:R-:W-:-:S04]  /*5800*/  F2FP.PACK_AB R0, RZ, R0 ;  /* 0x00000000ff00723e */ /* 0x000fc800000000ff */
[----:B------:R-:W-:Y:S01]  /*5810*/  PRMT R2, R0, 0x7610, R2 ;  /* 0x0000761000027816 */ /* 0x000fe20000000002 */
[----:B------:R-:W-:Y:S05]  /*5820*/  BRA `(.L_x_567) ;  /* 0x00000ba000007947 */ /* 0x000fea0003800000 */
.L_x_562:
        /* <DEDUP_REMOVED lines=14> */
.L_x_576:
[----:B------:R-:W2:Y:S02]  /*5910*/  LDG.E.64 R4, [R4.64] ;  /* 0x0000002404047981 */ /* 0x000ea4000c1e1b00 */
[----:B--2---:R-:W0:Y:S01]  /*5920*/  F2F.F32.F64 R0, R4 ;  /* 0x0000000400007310 */ /* 0x004e220000301000 */
[----:B------:R-:W0:-:S14]  /*5930*/  DSETP.GEU.AND P0, PT, |R4|, c[0x2][0x0], PT ;  /* 0x008000000400762a */ /* 0x000e1c0003f0e200 */
[----:B0-----:R-:W-:-:S05]  /*5940*/  @!P0 FMUL R0, R0, 1.175494350822287508e-38 ;  /* 0x0080000000008820 */ /* 0x001fca0000400000 */
[----:B------:R-:W-:-:S04]  /*5950*/  F2FP.PACK_AB R0, RZ, R0 ;  /* 0x00000000ff00723e */ /* 0x000fc800000000ff */
[----:B------:R-:W-:Y:S01]  /*5960*/  PRMT R2, R0, 0x7610, R2 ;  /* 0x0000761000027816 */ /* 0x000fe20000000002 */
[----:B------:R-:W-:Y:S05]  /*5970*/  BRA `(.L_x_567) ;  /* 0x00000a5000007947 */ /* 0x000fea0003800000 */
.L_x_575:
        /* <DEDUP_REMOVED lines=11> */
[----:B------:R-:W-:-:S04]  /*5a30*/  IADD3 R6, R2, 0x1000000, RZ ;  /* 0x0100000002067810 */ /* 0x000fc80007ffe0ff */
[----:B------:R-:W-:Y:S02]  /*5a40*/  SHF.R.S32.HI R6, RZ, 0x8, R6 ;  /* 0x00000008ff067819 */ /* 0x000fe40000011406 */
[----:B0-----:R-:W-:-:S04]  /*5a50*/  IADD3 R3, -R3, 0x1f, RZ ;  /* 0x0000001f03037810 */ /* 0x001fc80007ffe1ff */
[C---:B------:R-:W-:Y:S02]  /*5a60*/  ISETP.GT.U32.AND P0, PT, R3.reuse, 0x4, PT ;  /* 0x000000040300780c */ /* 0x040fe40003f04070 */
[----:B------:R-:W-:-:S04]  /*5a70*/  IADD3 R3, R3, -0x4, RZ ;  /* 0xfffffffc03037810 */ /* 0x000fc80007ffe0ff */
[----:B------:R-:W-:-:S04]  /*5a80*/  SEL R3, R3, RZ, P0 ;  /* 0x000000ff03037207 */ /* 0x000fc80000000000 */
[C---:B------:R-:W-:Y:S01]  /*5a90*/  SHF.L.U32 R4, R2.reuse, R3, RZ ;  /* 0x0000000302047219 */ /* 0x040fe200000006ff */
[----:B------:R-:W-:Y:S01]  /*5aa0*/  IMAD R7, R3, R8, 0x3c000000 ;  /* 0x3c00000003077424 */ /* 0x000fe200078e0208 */
[----:B------:R-:W-:-:S04]  /*5ab0*/  IADD3 R3, R2, -0x1, RZ ;  /* 0xffffffff02037810 */ /* 0x000fc80007ffe0ff */
[----:B------:R-:W-:Y:S02]  /*5ac0*/  LEA.HI R7, R4, R7, RZ, 0x1c ;  /* 0x0000000704077211 */ /* 0x000fe400078fe0ff */
[----:B------:R-:W-:Y:S02]  /*5ad0*/  SHF.R.S32.HI R3, RZ, 0x1f, R3 ;  /* 0x0000001fff037819 */ /* 0x000fe40000011403 */
[----:B------:R-:W-:-:S04]  /*5ae0*/  LOP3.LUT R6, R7, 0x7f800000, R6, 0xf8, !PT ;  /* 0x7f80000007067812 */ /* 0x000fc800078ef806 */
[----:B------:R-:W-:-:S04]  /*5af0*/  LOP3.LUT R3, R6, R3, RZ, 0x30, !PT ;  /* 0x0000000306037212 */ /* 0x000fc800078e30ff */
[----:B------:R-:W-:-:S04]  /*5b00*/  LOP3.LUT R3, R3, 0x80000000, R0, 0xf8, !PT ;  /* 0x8000000003037812 */ /* 0x000fc800078ef800 */
[----:B------:R-:W-:-:S04]  /*5b10*/  F2FP.PACK_AB R3, RZ, R3 ;  /* 0x00000003ff03723e */ /* 0x000fc800000000ff */
[----:B------:R-:W-:Y:S01]  /*5b20*/  PRMT R2, R3, 0x7610, R2 ;  /* 0x0000761003027816 */ /* 0x000fe20000000002 */
[----:B------:R-:W-:Y:S05]  /*5b30*/  BRA `(.L_x_567) ;  /* 0x0000089000007947 */ /* 0x000fea0003800000 */
.L_x_578:
[----:B------:R-:W2:Y:S02]  /*5b40*/  LDG.E.U8 R3, [R4.64] ;  /* 0x0000002404037981 */ /* 0x000ea4000c1e1100 */
[----:B--2---:R-:W-:-:S05]  /*5b50*/  IMAD.SHL.U32 R0, R3, 0x2000000, RZ ;  /* 0x0200000003007824 */ /* 0x004fca00078e00ff */
[----:B------:R-:W-:-:S13]  /*5b60*/  ISETP.GE.U32.AND P0, PT, R0, 0x8000000, PT ;  /* 0x080000000000780c */ /* 0x000fda0003f06070 */
[C---:B------:R-:W-:Y:S02]  /*5b70*/  @!P0 IMAD.SHL.U32 R0, R3.reuse, 0x100, RZ ;  /* 0x0000010003008824 */ /* 0x040fe400078e00ff */
[C---:B------:R-:W-:Y:S02]  /*5b80*/  @P0 IMAD.SHL.U32 R2, R3.reuse, 0x200000, RZ ;  /* 0x0020000003020824 */ /* 0x040fe400078e00ff */
[----:B------:R-:W-:Y:S01]  /*5b90*/  IMAD.SHL.U32 R3, R3, 0x1000000, RZ ;  /* 0x0100000003037824 */ /* 0x000fe200078e00ff */
[----:B------:R-:W-:Y:S02]  /*5ba0*/  @!P0 LOP3.LUT R0, R0, 0x7f00, RZ, 0xc0, !PT ;  /* 0x00007f0000008812 */ /* 0x000fe400078ec0ff */
[----:B------:R-:W-:Y:S02]  /*5bb0*/  @P0 LOP3.LUT R2, R2, 0x70000000, RZ, 0xfc, !PT ;  /* 0x7000000002020812 */ /* 0x000fe400078efcff */
[----:B------:R-:W-:-:S03]  /*5bc0*/  @!P0 LOP3.LUT R0, R0, 0x3f000000, RZ, 0xfc, !PT ;  /* 0x3f00000000008812 */ /* 0x000fc600078efcff */
[----:B------:R-:W-:Y:S02]  /*5bd0*/  @P0 FMUL.FTZ R2, R2, 1.9259299443872358531e-34 ;  /* 0x0780000002020820 */ /* 0x000fe40000410000 */
[----:B------:R-:W-:-:S05]  /*5be0*/  @!P0 FADD.FTZ R2, R0, -0.5 ;  /* 0xbf00000000028421 */ /* 0x000fca0000010000 */
[----:B------:R-:W-:-:S04]  /*5bf0*/  LOP3.LUT R2, R2, 0x80000000, R3, 0xf8, !PT ;  /* 0x8000000002027812 */ /* 0x000fc800078ef803 */
[----:B------:R-:W-:Y:S01]  /*5c00*/  F2FP.PACK_AB R2, RZ, R2 ;  /* 0x00000002ff02723e */ /* 0x000fe200000000ff */
[----:B------:R-:W-:Y:S05]  /*5c10*/  BRA `(.L_x_567) ;  /* 0x000007b000007947 */ /* 0x000fea0003800000 */
.L_x_577:
[----:B------:R-:W2:Y:S02]  /*5c20*/  LDG.E.U16 R0, [R4.64] ;  /* 0x0000002404007981 */ /* 0x000ea4000c1e1500 */
[----:B--2---:R-:W-:-:S04]  /*5c30*/  PRMT R0, RZ, 0x5410, R0 ;  /* 0x00005410ff007816 */ /* 0x004fc80000000000 */
[----:B------:R-:W-:-:S04]  /*5c40*/  F2FP.PACK_AB R0, RZ, R0 ;  /* 0x00000000ff00723e */ /* 0x000fc800000000ff */
[----:B------:R-:W-:Y:S01]  /*5c50*/  PRMT R2, R0, 0x7610, R2 ;  /* 0x0000761000027816 */ /* 0x000fe20000000002 */
[----:B------:R-:W-:Y:S05]  /*5c60*/  BRA `(.L_x_567) ;  /* 0x0000076000007947 */ /* 0x000fea0003800000 */
.L_x_574:
        /* <DEDUP_REMOVED lines=12> */
.L_x_581:
        /* <DEDUP_REMOVED lines=21> */
.L_x_585:
[----:B------:R-:W-:Y:S05]  /*5e80*/  BSYNC B1 ;  /* 0x0000000000017941 */ /* 0x000fea0003800000 */
.L_x_584:
[----:B------:R-:W-:Y:S01]  /*5e90*/  LEA R3, R0, 0x3b800000, 0x17 ;  /* 0x3b80000000037811 */ /* 0x000fe200078eb8ff */
[----:B------:R-:W-:-:S05]  /*5ea0*/  IMAD.SHL.U32 R0, R2, 0x100000, RZ ;  /* 0x0010000002007824 */ /* 0x000fca00078e00ff */
[----:B------:R-:W-:Y:S02]  /*5eb0*/  LOP3.LUT R0, R3, R0, R4, 0xfe, !PT ;  /* 0x0000000003007212 */ /* 0x000fe400078efe04 */
.L_x_583:
[----:B------:R-:W-:Y:S05]  /*5ec0*/  BSYNC B0 ;  /* 0x0000000000007941 */ /* 0x000fea0003800000 */
.L_x_582:
[----:B------:R-:W-:-:S04]  /*5ed0*/  F2FP.PACK_AB R0, RZ, R0 ;  /* 0x00000000ff00723e */ /* 0x000fc800000000ff */
[----:B------:R-:W-:Y:S01]  /*5ee0*/  PRMT R2, R0, 0x7610, R2 ;  /* 0x0000761000027816 */ /* 0x000fe20000000002 */
[----:B------:R-:W-:Y:S05]  /*5ef0*/  BRA `(.L_x_567) ;  /* 0x000004d000007947 */ /* 0x000fea0003800000 */
.L_x_580:
        /* <DEDUP_REMOVED lines=21> */
.L_x_589:
[----:B------:R-:W-:Y:S05]  /*6050*/  BSYNC B1 ;  /* 0x0000000000017941 */ /* 0x000fea0003800000 */
.L_x_588:
[----:B------:R-:W-:Y:S01]  /*6060*/  LEA R3, R0, 0x37800000, 0x17 ;  /* 0x3780000000037811 */ /* 0x000fe200078eb8ff */
[----:B------:R-:W-:-:S05]  /*6070*/  IMAD.SHL.U32 R0, R2, 0x200000, RZ ;  /* 0x0020000002007824 */ /* 0x000fca00078e00ff */
[----:B------:R-:W-:Y:S02]  /*6080*/  LOP3.LUT R0, R3, R0, R4, 0xfe, !PT ;  /* 0x0000000003007212 */ /* 0x000fe400078efe04 */
.L_x_587:
[----:B------:R-:W-:Y:S05]  /*6090*/  BSYNC B0 ;  /* 0x0000000000007941 */ /* 0x000fea0003800000 */
.L_x_586:
[----:B------:R-:W-:-:S04]  /*60a0*/  F2FP.PACK_AB R0, RZ, R0 ;  /* 0x00000000ff00723e */ /* 0x000fc800000000ff */
[----:B------:R-:W-:Y:S01]  /*60b0*/  PRMT R2, R0, 0x7610, R2 ;  /* 0x0000761000027816 */ /* 0x000fe20000000002 */
[----:B------:R-:W-:Y:S05]  /*60c0*/  BRA `(.L_x_567) ;  /* 0x0000030000007947 */ /* 0x000fea0003800000 */
.L_x_579:
        /* <DEDUP_REMOVED lines=14> */
.L_x_593:
[----:B------:R-:W-:Y:S05]  /*61b0*/  BSYNC B0 ;  /* 0x0000000000007941 */ /* 0x000fea0003800000 */
.L_x_592:
[----:B------:R-:W-:-:S04]  /*61c0*/  F2FP.PACK_AB R0, RZ, R0 ;  /* 0x00000000ff00723e */ /* 0x000fc800000000ff */
[----:B------:R-:W-:Y:S01]  /*61d0*/  PRMT R2, R0, 0x7610, R2 ;  /* 0x0000761000027816 */ /* 0x000fe20000000002 */
[----:B------:R-:W-:Y:S05]  /*61e0*/  BRA `(.L_x_567) ;  /* 0x000001e000007947 */ /* 0x000fea0003800000 */
.L_x_566:
        /* <DEDUP_REMOVED lines=21> */
.L_x_591:
[----:B------:R-:W2:Y:S02]  /*6340*/  LDG.E.64 R4, [R4.64] ;  /* 0x0000002404047981 */ /* 0x000ea4000c1e1b00 */
[----:B--2---:R-:W0:Y:S02]  /*6350*/  I2F.U64 R0, R4 ;  /* 0x0000000400007312 */ /* 0x004e240000301000 */
[----:B0-----:R-:W-:-:S04]  /*6360*/  F2FP.PACK_AB R0, RZ, R0 ;  /* 0x00000000ff00723e */ /* 0x001fc800000000ff */
[----:B------:R-:W-:Y:S01]  /*6370*/  PRMT R2, R0, 0x7610, R2 ;  /* 0x0000761000027816 */ /* 0x000fe20000000002 */
[----:B------:R-:W-:Y:S05]  /*6380*/  BRA `(.L_x_567) ;  /* 0x0000004000007947 */ /* 0x000fea0003800000 */
.L_x_590:
[----:B------:R-:W2:Y:S02]  /*6390*/  LDG.E R4, [R4.64] ;  /* 0x0000002404047981 */ /* 0x000ea4000c1e1900 */
[----:B--2---:R-:W0:Y:S02]  /*63a0*/  I2F.U32 R0, R4 ;  /* 0x0000000400007306 */ /* 0x004e240000201000 */
[----:B0-----:R-:W-:-:S04]  /*63b0*/  F2FP.PACK_AB R0, RZ, R0 ;  /* 0x00000000ff00723e */ /* 0x001fc800000000ff */
[----:B------:R-:W-:Y:S02]  /*63c0*/  PRMT R2, R0, 0x7610, R2 ;  /* 0x0000761000027816 */ /* 0x000fe40000000002 */
.L_x_567:
[----:B------:R-:W-:-:S05]  /*63d0*/  IADD3 R17, R17, 0x80, RZ ;  /* 0x0000008011117810 */ /* 0x000fca0007ffe0ff */
.L_x_529:
[----:B------:R-:W-:Y:S05]  /*63e0*/  BSYNC B6 ;  /* 0x0000000000067941 */ /* 0x000fea0003800000 */
.L_x_528:
        /* <DEDUP_REMOVED lines=24> */
.L_x_599:
[----:B------:R-:W2:Y:S02]  /*6570*/  LDG.E.U8 R4, [R4.64] ;  /* 0x0000002404047981 */ /* 0x000ea4000c1e1100 */
[----:B--2---:R-:W0:Y:S02]  /*6580*/  I2F.U16 R0, R4 ;  /* 0x0000000400007306 */ /* 0x004e240000101000 */
[----:B0-----:R-:W-:-:S04]  /*6590*/  F2FP.PACK_AB R0, RZ, R0 ;  /* 0x00000000ff00723e */ /* 0x001fc800000000ff */
[----:B------:R-:W-:Y:S01]  /*65a0*/  PRMT R27, R0, 0x7610, R27 ;  /* 0x00007610001b7816 */ /* 0x000fe2000000001b */
[----:B------:R-:W-:Y:S05]  /*65b0*/  BRA `(.L_x_601) ;  /* 0x00000ed000007947 */ /* 0x000fea0003800000 */
.L_x_598:
        /* <DEDUP_REMOVED lines=11> */
.L_x_603:
[----:B------:R-:W2:Y:S02]  /*6670*/  LDG.E R4, [R4.64] ;  /* 0x0000002404047981 */ /* 0x000ea4000c1e1900 */
[----:B--2---:R-:W0:Y:S02]  /*6680*/  I2F R0, R4 ;  /* 0x0000000400007306 */ /* 0x004e240000201400 */
[----:B0-----:R-:W-:-:S04]  /*6690*/  F2FP.PACK_AB R0, RZ, R0 ;  /* 0x00000000ff00723e */ /* 0x001fc800000000ff */
[----:B------:R-:W-:Y:S01]  /*66a0*/  PRMT R27, R0, 0x7610, R27 ;  /* 0x00007610001b7816 */ /* 0x000fe2000000001b */
[----:B------:R-:W-:Y:S05]  /*66b0*/  BRA `(.L_x_601) ;  /* 0x00000dd000007947 */ /* 0x000fea0003800000 */
.L_x_602:
[----:B------:R-:W2:Y:S02]  /*66c0*/  LDG.E.U16 R4, [R4.64] ;  /* 0x0000002404047981 */ /* 0x000ea4000c1e1500 */
[----:B--2---:R-:W0:Y:S02]  /*66d0*/  I2F.S16 R0, R4 ;  /* 0x0000000400007306 */ /* 0x004e240000101400 */
[----:B0-----:R-:W-:-:S04]  /*66e0*/  F2FP.PACK_AB R0, RZ, R0 ;  /* 0x00000000ff00723e */ /* 0x001fc800000000ff */
[----:B------:R-:W-:Y:S01]  /*66f0*/  PRMT R27, R0, 0x7610, R27 ;  /* 0x00007610001b7816 */ /* 0x000fe2000000001b */
[----:B------:R-:W-:Y:S05]  /*6700*/  BRA `(.L_x_601) ;  /* 0x00000d8000007947 */ /* 0x000fea0003800000 */
.L_x_597:
        /* <DEDUP_REMOVED lines=9> */
.L_x_605:
[----:B------:R0:W5:Y:S01]  /*67a0*/  LDG.E.U16 R27, [R4.64] ;  /* 0x00000024041b7981 */ /* 0x000162000c1e1500 */
[----:B------:R-:W-:Y:S05]  /*67b0*/  BRA `(.L_x_601) ;  /* 0x00000cd000007947 */ /* 0x000fea0003800000 */
.L_x_604:
        /* <DEDUP_REMOVED lines=9> */
.L_x_607:
[----:B------:R0:W5:Y:S01]  /*6850*/  LDG.E.U16 R27, [R4.64] ;  /* 0x00000024041b7981 */ /* 0x000162000c1e1500 */
[----:B------:R-:W-:Y:S05]  /*6860*/  BRA `(.L_x_601) ;  /* 0x00000c2000007947 */ /* 0x000fea0003800000 */
.L_x_606:
[----:B------:R-:W2:Y:S02]  /*6870*/  LDG.E.64 R4, [R4.64] ;  /* 0x0000002404047981 */ /* 0x000ea4000c1e1b00 */
[----:B--2---:R-:W0:Y:S01]  /*6880*/  F2F.F32.F64 R0, R4 ;  /* 0x0000000400007310 */ /* 0x004e220000301000 */
[----:B------:R-:W0:-:S14]  /*6890*/  DSETP.GEU.AND P0, PT, |R4|, c[0x2][0x0], PT ;  /* 0x008000000400762a */ /* 0x000e1c0003f0e200 */
[----:B0-----:R-:W-:-:S05]  /*68a0*/  @!P0 FMUL R0, R0, 1.175494350822287508e-38 ;  /* 0x0080000000008820 */ /* 0x001fca0000400000 */
[----:B------:R-:W-:-:S04]  /*68b0*/  F2FP.PACK_AB R0, RZ, R0 ;  /* 0x00000000ff00723e */ /* 0x000fc800000000ff */
[----:B------:R-:W-:Y:S01]  /*68c0*/  PRMT R27, R0, 0x7610, R27 ;  /* 0x00007610001b7816 */ /* 0x000fe2000000001b */
[----:B------:R-:W-:Y:S05]  /*68d0*/  BRA `(.L_x_601) ;  /* 0x00000bb000007947 */ /* 0x000fea0003800000 */
.L_x_596:
        /* <DEDUP_REMOVED lines=14> */
.L_x_610:
[----:B------:R-:W2:Y:S02]  /*69c0*/  LDG.E.64 R4, [R4.64] ;  /* 0x0000002404047981 */ /* 0x000ea4000c1e1b00 */
[----:B--2---:R-:W0:Y:S01]  /*69d0*/  F2F.F32.F64 R0, R4 ;  /* 0x0000000400007310 */ /* 0x004e220000301000 */
[----:B------:R-:W0:-:S14]  /*69e0*/  DSETP.GEU.AND P0, PT, |R4|, c[0x2][0x0], PT ;  /* 0x008000000400762a */ /* 0x000e1c0003f0e200 */
[----:B0-----:R-:W-:-:S05]  /*69f0*/  @!P0 FMUL R0, R0, 1.175494350822287508e-38 ;  /* 0x0080000000008820 */ /* 0x001fca0000400000 */
[----:B------:R-:W-:-:S04]  /*6a00*/  F2FP.PACK_AB R0, RZ, R0 ;  /* 0x00000000ff00723e */ /* 0x000fc800000000ff */
[----:B------:R-:W-:Y:S01]  /*6a10*/  PRMT R27, R0, 0x7610, R27 ;  /* 0x00007610001b7816 */ /* 0x000fe2000000001b */
[----:B------:R-:W-:Y:S05]  /*6a20*/  BRA `(.L_x_601) ;  /* 0x00000a6000007947 */ /* 0x000fea0003800000 */
.L_x_609:
        /* <DEDUP_REMOVED lines=28> */
.L_x_612:
        /* <DEDUP_REMOVED lines=15> */
.L_x_611:
[----:B------:R-:W2:Y:S02]  /*6ce0*/  LDG.E.U16 R0, [R4.64] ;  /* 0x0000002404007981 */ /* 0x000ea4000c1e1500 */
[----:B--2---:R-:W-:-:S04]  /*6cf0*/  PRMT R0, RZ, 0x5410, R0 ;  /* 0x00005410ff007816 */ /* 0x004fc80000000000 */
[----:B------:R-:W-:-:S04]  /*6d00*/  F2FP.PACK_AB R0, RZ, R0 ;  /* 0x00000000ff00723e */ /* 0x000fc800000000ff */
[----:B------:R-:W-:Y:S01]  /*6d10*/  PRMT R27, R0, 0x7610, R27 ;  /* 0x00007610001b7816 */ /* 0x000fe2000000001b */
[----:B------:R-:W-:Y:S05]  /*6d20*/  BRA `(.L_x_601) ;  /* 0x0000076000007947 */ /* 0x000fea0003800000 */
.L_x_608:
        /* <DEDUP_REMOVED lines=12> */
.L_x_615:
        /* <DEDUP_REMOVED lines=21> */
.L_x_619:
[----:B------:R-:W-:Y:S05]  /*6f40*/  BSYNC B1 ;  /* 0x0000000000017941 */ /* 0x000fea0003800000 */
.L_x_618:
[----:B------:R-:W-:Y:S01]  /*6f50*/  LEA R5, R0, 0x3b800000, 0x17 ;  /* 0x3b80000000057811 */ /* 0x000fe200078eb8ff */
[----:B------:R-:W-:-:S05]  /*6f60*/  IMAD.SHL.U32 R0, R3, 0x100000, RZ ;  /* 0x0010000003007824 */ /* 0x000fca00078e00ff */
[----:B------:R-:W-:Y:S02]  /*6f70*/  LOP3.LUT R0, R5, R0, R6, 0xfe, !PT ;  /* 0x0000000005007212 */ /* 0x000fe400078efe06 */
.L_x_617:
[----:B------:R-:W-:Y:S05]  /*6f80*/  BSYNC B0 ;  /* 0x0000000000007941 */ /* 0x000fea0003800000 */
.L_x_616:
[----:B------:R-:W-:-:S04]  /*6f90*/  F2FP.PACK_AB R0, RZ, R0 ;  /* 0x00000000ff00723e */ /* 0x000fc800000000ff */
[----:B------:R-:W-:Y:S01]  /*6fa0*/  PRMT R27, R0, 0x7610, R27 ;  /* 0x00007610001b7816 */ /* 0x000fe2000000001b */
[----:B------:R-:W-:Y:S05]  /*6fb0*/  BRA `(.L_x_601) ;  /* 0x000004d000007947 */ /* 0x000fea0003800000 */
.L_x_614:
        /* <DEDUP_REMOVED lines=21> */
.L_x_623:
[----:B------:R-:W-:Y:S05]  /*7110*/  BSYNC B1 ;  /* 0x0000000000017941 */ /* 0x000fea0003800000 */
.L_x_622:
[----:B------:R-:W-:Y:S01]  /*7120*/  LEA R5, R0, 0x37800000, 0x17 ;  /* 0x3780000000057811 */ /* 0x000fe200078eb8ff */
[----:B------:R-:W-:-:S05]  /*7130*/  IMAD.SHL.U32 R0, R3, 0x200000, RZ ;  /* 0x0020000003007824 */ /* 0x000fca00078e00ff */
[----:B------:R-:W-:Y:S02]  /*7140*/  LOP3.LUT R0, R5, R0, R6, 0xfe, !PT ;  /* 0x0000000005007212 */ /* 0x000fe400078efe06 */
.L_x_621:
[----:B------:R-:W-:Y:S05]  /*7150*/  BSYNC B0 ;  /* 0x0000000000007941 */ /* 0x000fea0003800000 */
.L_x_620:
[----:B------:R-:W-:-:S04]  /*7160*/  F2FP.PACK_AB R0, RZ, R0 ;  /* 0x00000000ff00723e */ /* 0x000fc800000000ff */
[----:B------:R-:W-:Y:S01]  /*7170*/  PRMT R27, R0, 0x7610, R27 ;  /* 0x00007610001b7816 */ /* 0x000fe2000000001b */
[----:B------:R-:W-:Y:S05]  /*7180*/  BRA `(.L_x_601) ;  /* 0x0000030000007947 */ /* 0x000fea0003800000 */
.L_x_613:
        /* <DEDUP_REMOVED lines=14> */
.L_x_627:
[----:B------:R-:W-:Y:S05]  /*7270*/  BSYNC B0 ;  /* 0x0000000000007941 */ /* 0x000fea0003800000 */
.L_x_626:
[----:B------:R-:W-:-:S04]  /*7280*/  F2FP.PACK_AB R0, RZ, R0 ;  /* 0x00000000ff00723e */ /* 0x000fc800000000ff */
[----:B------:R-:W-:Y:S01]  /*7290*/  PRMT R27, R0, 0x7610, R27 ;  /* 0x00007610001b7816 */ /* 0x000fe2000000001b */
[----:B------:R-:W-:Y:S05]  /*72a0*/  BRA `(.L_x_601) ;  /* 0x000001e000007947 */ /* 0x000fea0003800000 */
.L_x_600:
        /* <DEDUP_REMOVED lines=21> */
.L_x_625:
[----:B------:R-:W2:Y:S02]  /*7400*/  LDG.E.64 R4, [R4.64] ;  /* 0x0000002404047981 */ /* 0x000ea4000c1e1b00 */
[----:B--2---:R-:W0:Y:S02]  /*7410*/  I2F.U64 R0, R4 ;  /* 0x0000000400007312 */ /* 0x004e240000301000 */
[----:B0-----:R-:W-:-:S04]  /*7420*/  F2FP.PACK_AB R0, RZ, R0 ;  /* 0x00000000ff00723e */ /* 0x001fc800000000ff */
[----:B------:R-:W-:Y:S01]  /*7430*/  PRMT R27, R0, 0x7610, R27 ;  /* 0x00007610001b7816 */ /* 0x000fe2000000001b */
[----:B------:R-:W-:Y:S05]  /*7440*/  BRA `(.L_x_601) ;  /* 0x0000004000007947 */ /* 0x000fea0003800000 */
.L_x_624:
[----:B------:R-:W2:Y:S02]  /*7450*/  LDG.E R4, [R4.64] ;  /* 0x0000002404047981 */ /* 0x000ea4000c1e1900 */
[----:B--2---:R-:W0:Y:S02]  /*7460*/  I2F.U32 R0, R4 ;  /* 0x0000000400007306 */ /* 0x004e240000201000 */
[----:B0-----:R-:W-:-:S04]  /*7470*/  F2FP.PACK_AB R0, RZ, R0 ;  /* 0x00000000ff00723e */ /* 0x001fc800000000ff */
[----:B------:R-:W-:Y:S02]  /*7480*/  PRMT R27, R0, 0x7610, R27 ;  /* 0x00007610001b7816 */ /* 0x000fe4000000001b */
.L_x_601:
        /* <DEDUP_REMOVED lines=18> */
.L_x_631:
[----:B------:R-:W2:Y:S02]  /*75b0*/  LDG.E.U8 R4, [R4.64] ;  /* 0x0000002404047981 */ /* 0x000ea4000c1e1100 */
[----:B--2---:R-:W0:Y:S02]  /*75c0*/  I2F.U16 R0, R4 ;  /* 0x0000000400007306 */ /* 0x004e240000101000 */
[----:B0-----:R-:W-:Y:S01]  /*75d0*/  F2FP.PACK_AB R0, RZ, R0 ;  /* 0x00000000ff00723e */ /* 0x001fe200000000ff */
[----:B------:R-:W-:Y:S05]  /*75e0*/  BRA `(.L_x_595) ;  /* 0x00000e0000007947 */ /* 0x000fea0003800000 */
.L_x_630:
        /* <DEDUP_REMOVED lines=10> */
.L_x_634:
[----:B------:R-:W2:Y:S02]  /*7690*/  LDG.E R4, [R4.64] ;  /* 0x0000002404047981 */ /* 0x000ea4000c1e1900 */
[----:B--2---:R-:W0:Y:S02]  /*76a0*/  I2F R0, R4 ;  /* 0x0000000400007306 */ /* 0x004e240000201400 */
[----:B0-----:R-:W-:Y:S01]  /*76b0*/  F2FP.PACK_AB R0, RZ, R0 ;  /* 0x00000000ff00723e */ /* 0x001fe200000000ff */
[----:B------:R-:W-:Y:S05]  /*76c0*/  BRA `(.L_x_595) ;  /* 0x00000d2000007947 */ /* 0x000fea0003800000 */
.L_x_633:
[----:B------:R-:W2:Y:S02]  /*76d0*/  LDG.E.U16 R4, [R4.64] ;  /* 0x0000002404047981 */ /* 0x000ea4000c1e1500 */
[----:B--2---:R-:W0:Y:S02]  /*76e0*/  I2F.S16 R0, R4 ;  /* 0x0000000400007306 */ /* 0x004e240000101400 */
[----:B0-----:R-:W-:Y:S01]  /*76f0*/  F2FP.PACK_AB R0, RZ, R0 ;  /* 0x00000000ff00723e */ /* 0x001fe200000000ff */
[----:B------:R-:W-:Y:S05]  /*7700*/  BRA `(.L_x_595) ;  /* 0x00000ce000007947 */ /* 0x000fea0003800000 */
.L_x_629:
        /* <DEDUP_REMOVED lines=9> */
.L_x_636:
[----:B------:R0:W5:Y:S01]  /*77a0*/  LDG.E.U16 R0, [R4.64] ;  /* 0x0000002404007981 */ /* 0x000162000c1e1500 */
[----:B------:R-:W-:Y:S05]  /*77b0*/  BRA `(.L_x_595) ;  /* 0x00000c3000007947 */ /* 0x000fea0003800000 */
.L_x_635:
        /* <DEDUP_REMOVED lines=9> */
.L_x_638:
[----:B------:R0:W5:Y:S01]  /*7850*/  LDG.E.U16 R0, [R4.64] ;  /* 0x0000002404007981 */ /* 0x000162000c1e1500 */
[----:B------:R-:W-:Y:S05]  /*7860*/  BRA `(.L_x_595) ;  /* 0x00000b8000007947 */ /* 0x000fea0003800000 */
.L_x_637:
[----:B------:R-:W2:Y:S02]  /*7870*/  LDG.E.64 R4, [R4.64] ;  /* 0x0000002404047981 */ /* 0x000ea4000c1e1b00 */
[----:B--2---:R-:W0:Y:S01]  /*7880*/  F2F.F32.F64 R0, R4 ;  /* 0x0000000400007310 */ /* 0x004e220000301000 */
[----:B------:R-:W0:-:S14]  /*7890*/  DSETP.GEU.AND P0, PT, |R4|, c[0x2][0x0], PT ;  /* 0x008000000400762a */ /* 0x000e1c0003f0e200 */
[----:B0-----:R-:W-:-:S05]  /*78a0*/  @!P0 FMUL R0, R0, 1.175494350822287508e-38 ;  /* 0x0080000000008820 */ /* 0x001fca0000400000 */
[----:B------:R-:W-:Y:S01]  /*78b0*/  F2FP.PACK_AB R0, RZ, R0 ;  /* 0x00000000ff00723e */ /* 0x000fe200000000ff */
[----:B------:R-:W-:Y:S05]  /*78c0*/  BRA `(.L_x_595) ;  /* 0x00000b2000007947 */ /* 0x000fea0003800000 */
.L_x_628:
        /* <DEDUP_REMOVED lines=13> */
.L_x_641:
[----:B------:R-:W2:Y:S02]  /*79a0*/  LDG.E.64 R4, [R4.64] ;  /* 0x0000002404047981 */ /* 0x000ea4000c1e1b00 */
[----:B--2---:R-:W0:Y:S01]  /*79b0*/  F2F.F32.F64 R0, R4 ;  /* 0x0000000400007310 */ /* 0x004e220000301000 */
[----:B------:R-:W0:-:S14]  /*79c0*/  DSETP.GEU.AND P0, PT, |R4|, c[0x2][0x0], PT ;  /* 0x008000000400762a */ /* 0x000e1c0003f0e200 */
[----:B0-----:R-:W-:-:S05]  /*79d0*/  @!P0 FMUL R0, R0, 1.175494350822287508e-38 ;  /* 0x0080000000008820 */ /* 0x001fca0000400000 */
[----:B------:R-:W-:Y:S01]  /*79e0*/  F2FP.PACK_AB R0, RZ, R0 ;  /* 0x00000000ff00723e */ /* 0x000fe200000000ff */
[----:B------:R-:W-:Y:S05]  /*79f0*/  BRA `(.L_x_595) ;  /* 0x000009f000007947 */ /* 0x000fea0003800000 */
.L_x_640:
        /* <DEDUP_REMOVED lines=28> */
.L_x_643:
        /* <DEDUP_REMOVED lines=12> */
[----:B------:R-:W-:Y:S01]  /*7c80*/  F2FP.PACK_AB R0, RZ, R0 ;  /* 0x00000000ff00723e */ /* 0x000fe200000000ff */
[----:B------:R-:W-:Y:S05]  /*7c90*/  BRA `(.L_x_595) ;  /* 0x0000075000007947 */ /* 0x000fea0003800000 */
.L_x_642:
[----:B------:R-:W2:Y:S02]  /*7ca0*/  LDG.E.U16 R0, [R4.64] ;  /* 0x0000002404007981 */ /* 0x000ea4000c1e1500 */
[----:B--2---:R-:W-:-:S04]  /*7cb0*/  PRMT R0, RZ, 0x5410, R0 ;  /* 0x00005410ff007816 */ /* 0x004fc80000000000 */
[----:B------:R-:W-:Y:S01]  /*7cc0*/  F2FP.PACK_AB R0, RZ, R0 ;  /* 0x00000000ff00723e */ /* 0x000fe200000000ff */
[----:B------:R-:W-:Y:S05]  /*7cd0*/  BRA `(.L_x_595) ;  /* 0x0000071000007947 */ /* 0x000fea0003800000 */
.L_x_639:
        /* <DEDUP_REMOVED lines=12> */
.L_x_646:
        /* <DEDUP_REMOVED lines=21> */
.L_x_650:
[----:B------:R-:W-:Y:S05]  /*7ef0*/  BSYNC B1 ;  /* 0x0000000000017941 */ /* 0x000fea0003800000 */
.L_x_649:
[----:B------:R-:W-:Y:S01]  /*7f00*/  LEA R5, R0, 0x3b800000, 0x17 ;  /* 0x3b80000000057811 */ /* 0x000fe200078eb8ff */
[----:B------:R-:W-:-:S05]  /*7f10*/  IMAD.SHL.U32 R0, R3, 0x100000, RZ ;  /* 0x0010000003007824 */ /* 0x000fca00078e00ff */
[----:B------:R-:W-:Y:S02]  /*7f20*/  LOP3.LUT R0, R5, R0, R6, 0xfe, !PT ;  /* 0x0000000005007212 */ /* 0x000fe400078efe06 */
.L_x_648:
[----:B------:R-:W-:Y:S05]  /*7f30*/  BSYNC B0 ;  /* 0x0000000000007941 */ /* 0x000fea0003800000 */
.L_x_647:
[----:B------:R-:W-:Y:S01]  /*7f40*/  F2FP.PACK_AB R0, RZ, R0 ;  /* 0x00000000ff00723e */ /* 0x000fe200000000ff */
[----:B------:R-:W-:Y:S05]  /*7f50*/  BRA `(.L_x_595) ;  /* 0x0000049000007947 */ /* 0x000fea0003800000 */
.L_x_645:
        /* <DEDUP_REMOVED lines=21> */
.L_x_654:
[----:B------:R-:W-:Y:S05]  /*80b0*/  BSYNC B1 ;  /* 0x0000000000017941 */ /* 0x000fea0003800000 */
.L_x_653:
[----:B------:R-:W-:Y:S01]  /*80c0*/  LEA R5, R0, 0x37800000, 0x17 ;  /* 0x3780000000057811 */ /* 0x000fe200078eb8ff */
[----:B------:R-:W-:-:S05]  /*80d0*/  IMAD.SHL.U32 R0, R3, 0x200000, RZ ;  /* 0x0020000003007824 */ /* 0x000fca00078e00ff */
[----:B------:R-:W-:Y:S02]  /*80e0*/  LOP3.LUT R0, R5, R0, R6, 0xfe, !PT ;  /* 0x0000000005007212 */ /* 0x000fe400078efe06 */
.L_x_652:
[----:B------:R-:W-:Y:S05]  /*80f0*/  BSYNC B0 ;  /* 0x0000000000007941 */ /* 0x000fea0003800000 */
.L_x_651:
[----:B------:R-:W-:Y:S01]  /*8100*/  F2FP.PACK_AB R0, RZ, R0 ;  /* 0x00000000ff00723e */ /* 0x000fe200000000ff */
[----:B------:R-:W-:Y:S05]  /*8110*/  BRA `(.L_x_595) ;  /* 0x000002d000007947 */ /* 0x000fea0003800000 */
.L_x_644:
        /* <DEDUP_REMOVED lines=14> */
.L_x_658:
[----:B------:R-:W-:Y:S05]  /*8200*/  BSYNC B0 ;  /* 0x0000000000007941 */ /* 0x000fea0003800000 */
.L_x_657:
[----:B------:R-:W-:Y:S01]  /*8210*/  F2FP.PACK_AB R0, RZ, R0 ;  /* 0x00000000ff00723e */ /* 0x000fe200000000ff */
[----:B------:R-:W-:Y:S05]  /*8220*/  BRA `(.L_x_595) ;  /* 0x000001c000007947 */ /* 0x000fea0003800000 */
.L_x_632:
        /* <DEDUP_REMOVED lines=21> */
.L_x_656:
[----:B------:R-:W2:Y:S02]  /*8380*/  LDG.E.64 R4, [R4.64] ;  /* 0x0000002404047981 */ /* 0x000ea4000c1e1b00 */
[----:B--2---:R-:W0:Y:S02]  /*8390*/  I2F.U64 R0, R4 ;  /* 0x0000000400007312 */ /* 0x004e240000301000 */
[----:B0-----:R-:W-:Y:S01]  /*83a0*/  F2FP.PACK_AB R0, RZ, R0 ;  /* 0x00000000ff00723e */ /* 0x001fe200000000ff */
[----:B------:R-:W-:Y:S05]  /*83b0*/  BRA `(.L_x_595) ;  /* 0x0000003000007947 */ /* 0x000fea0003800000 */
.L_x_655:
[----:B------:R-:W2:Y:S02]  /*83c0*/  LDG.E R4, [R4.64] ;  /* 0x0000002404047981 */ /* 0x000ea4000c1e1900 */
[----:B--2---:R-:W0:Y:S02]  /*83d0*/  I2F.U32 R0, R4 ;  /* 0x0000000400007306 */ /* 0x004e240000201000 */
[----:B0-----:R-:W-:-:S06]  /*83e0*/  F2FP.PACK_AB R0, RZ, R0 ;  /* 0x00000000ff00723e */ /* 0x001fcc00000000ff */
.L_x_595:
[----:B------:R-:W-:Y:S05]  /*83f0*/  BSYNC B6 ;  /* 0x0000000000067941 */ /* 0x000fea0003800000 */
.L_x_594:
[----:B------:R-:W1:Y:S01]  /*8400*/  S2R R17, SR_TID.X ;  /* 0x0000000000117919 */ /* 0x000e620000002100 */
[----:B------:R-:W2:Y:S01]  /*8410*/  LDC.U8 R18, c[0x0][0x190] ;  /* 0x00006400ff127b82 */ /* 0x000ea20000000000 */
[----:B------:R-:W-:Y:S01]  /*8420*/  BSSY B6, `(.L_x_659) ;  /* 0x000012a000067945 */ /* 0x000fe20003800000 */
[----:B-1----:R-:W-:-:S02]  /*8430*/  IADD3 R3, R17, 0x100, RZ ;  /* 0x0000010011037810 */ /* 0x002fc40007ffe0ff */
[C---:B0-----:R-:W-:Y:S02]  /*8440*/  IADD3 R5, R17.reuse, 0x180, RZ ;  /* 0x0000018011057810 */ /* 0x041fe40007ffe0ff */
[C---:B------:R-:W-:Y:S02]  /*8450*/  IADD3 R19, R17.reuse, 0x80, RZ ;  /* 0x0000008011137810 */ /* 0x040fe40007ffe0ff */
[-C--:B------:R-:W-:Y:S02]  /*8460*/  ISETP.GE.AND P3, PT, R17, R22.reuse, PT ;  /* 0x000000161100720c */ /* 0x080fe40003f66270 */
[-C--:B------:R-:W-:Y:S02]  /*8470*/  ISETP.GE.AND P1, PT, R3, R22.reuse, PT ;  /* 0x000000160300720c */ /* 0x080fe40003f26270 */
[-C--:B------:R-:W-:Y:S02]  /*8480*/  ISETP.GE.AND P2, PT, R5, R22.reuse, PT ;  /* 0x000000160500720c */ /* 0x080fe40003f46270 */
[----:B------:R-:W-:-:S07]  /*8490*/  ISETP.GE.AND P0, PT, R19, R22, PT ;  /* 0x000000161300720c */ /* 0x000fce0003f06270 */
[----:B-----5:R-:W-:Y:S02]  /*84a0*/  @!P3 HADD2.F32 R24, -RZ, R24.H0_H0 ;  /* 0x20000018ff18b230 */ /* 0x020fe40000004100 */
[----:B------:R-:W-:Y:S02]  /*84b0*/  @!P3 HADD2.F32 R25, -RZ, R25.H0_H0 ;  /* 0x20000019ff19b230 */ /* 0x000fe40000004100 */
[----:B------:R-:W-:Y:S02]  /*84c0*/  @!P1 HADD2.F32 R28, -RZ, R28.H0_H0 ;  /* 0x2000001cff1c9230 */ /* 0x000fe40000004100 */
[----:B------:R-:W-:Y:S01]  /*84d0*/  @!P1 HADD2.F32 R3, -RZ, R2.H0_H0 ;  /* 0x20000002ff039230 */ /* 0x000fe20000004100 */
[----:B------:R-:W-:Y:S01]  /*84e0*/  @!P3 LOP3.LUT R24, R24, 0x80000000, R25, 0xb8, !PT ;  /* 0x800000001818b812 */ /* 0x000fe200078eb819 */
[----:B------:R-:W-:Y:S02]  /*84f0*/  @!P2 HADD2.F32 R27, -RZ, R27.H0_H0 ;  /* 0x2000001bff1ba230 */ /* 0x000fe40000004100 */
[----:B------:R-:W-:Y:S01]  /*8500*/  @!P2 HADD2.F32 R0, -RZ, R0.H0_H0 ;  /* 0x20000000ff00a230 */ /* 0x000fe20000004100 */
[----:B------:R-:W-:Y:S01]  /*8510*/  @!P1 LOP3.LUT R3, R28, 0x80000000, R3, 0xb8, !PT ;  /* 0x800000001c039812 */ /* 0x000fe200078eb803 */
[----:B------:R-:W-:Y:S01]  /*8520*/  @!P0 HADD2.F32 R23, -RZ, R23.H0_H0 ;  /* 0x20000017ff178230 */ /* 0x000fe20000004100 */
[----:B------:R-:W-:Y:S01]  /*8530*/  @!P3 F2FP.PACK_AB R4, RZ, R24 ;  /* 0x00000018ff04b23e */ /* 0x000fe200000000ff */
[----:B------:R-:W-:Y:S01]  /*8540*/  @!P0 HADD2.F32 R26, -RZ, R26.H0_H0 ;  /* 0x2000001aff1a8230 */ /* 0x000fe20000004100 */
[----:B------:R-:W-:-:S02]  /*8550*/  @!P2 LOP3.LUT R0, R27, 0x80000000, R0, 0xb8, !PT ;  /* 0x800000001b00a812 */ /* 0x000fc400078eb800 */
[----:B------:R-:W-:Y:S02]  /*8560*/  @!P1 F2FP.PACK_AB R24, RZ, R3 ;  /* 0x00000003ff18923e */ /* 0x000fe400000000ff */
[----:B------:R-:W-:Y:S02]  /*8570*/  @!P0 LOP3.LUT R25, R23, 0x80000000, R26, 0xb8, !PT ;  /* 0x8000000017198812 */ /* 0x000fe400078eb81a */
[----:B------:R-:W-:Y:S02]  /*8580*/  @!P2 F2FP.PACK_AB R23, RZ, R0 ;  /* 0x00000000ff17a23e */ /* 0x000fe400000000ff */
[----:B------:R-:W-:Y:S01]  /*8590*/  @!P0 F2FP.PACK_AB R25, RZ, R25 ;  /* 0x00000019ff19823e */ /* 0x000fe200000000ff */
[----:B------:R-:W-:Y:S05]  /*85a0*/  @P3 BRA `(.L_x_660) ;  /* 0x0000111000003947 */ /* 0x000fea0003800000 */
[----:B--2---:R-:W-:Y:S01]  /*85b0*/  PRMT R0, R18, 0x9910, RZ ;  /* 0x0000991012007816 */ /* 0x004fe200000000ff */
        /* <DEDUP_REMOVED lines=14> */
[----:B------:R-:W-:Y:S01]  /*86a0*/  HADD2.F32 R0, -RZ, R4.H0_H0 ;  /* 0x20000004ff007230 */ /* 0x000fe20000004100 */
[----:B------:R-:W-:-:S03]  /*86b0*/  IMAD.MOV.U32 R17, RZ, RZ, R19 ;  /* 0x000000ffff117224 */ /* 0x000fc600078e0013 */
[----:B------:R-:W0:Y:S02]  /*86c0*/  F2I.FTZ.TRUNC.NTZ R5, R0 ;  /* 0x0000000000057305 */ /* 0x000e24000021f100 */
[----:B0-----:R0:W-:Y:S01]  /*86d0*/  STG.E.U8 [R2.64], R5 ;  /* 0x0000000502007986 */ /* 0x0011e2000c101124 */
[----:B------:R-:W-:Y:S05]  /*86e0*/  BRA `(.L_x_660) ;  /* 0x00000fd000007947 */ /* 0x000fea0003800000 */
.L_x_664:
[----:B------:R-:W-:Y:S01]  /*86f0*/  HADD2.F32 R5, -RZ, R4.H0_H0 ;  /* 0x20000004ff057230 */ /* 0x000fe20000004100 */
[----:B------:R-:W-:-:S05]  /*8700*/  IMAD.MOV.U32 R17, RZ, RZ, R19 ;  /* 0x000000ffff117224 */ /* 0x000fca00078e0013 */
[----:B------:R-:W0:Y:S02]  /*8710*/  F2I.S64.TRUNC R4, R5 ;  /* 0x0000000500047311 */ /* 0x000e24000020d900 */
[----:B0-----:R0:W-:Y:S01]  /*8720*/  STG.E.U8 [R2.64], R4 ;  /* 0x0000000402007986 */ /* 0x0011e2000c101124 */
[----:B------:R-:W-:Y:S05]  /*8730*/  BRA `(.L_x_660) ;  /* 0x00000f8000007947 */ /* 0x000fea0003800000 */
.L_x_663:
[----:B------:R-:W-:-:S13]  /*8740*/  ISETP.NE.AND P0, PT, R0, 0x2, PT ;  /* 0x000000020000780c */ /* 0x000fda0003f05270 */
[----:B------:R-:W-:Y:S05]  /*8750*/  @!P0 BRA `(.L_x_666) ;  /* 0x000000e000008947 */ /* 0x000fea0003800000 */
[----:B------:R-:W-:-:S13]  /*8760*/  ISETP.NE.AND P0, PT, R0, 0x3, PT ;  /* 0x000000030000780c */ /* 0x000fda0003f05270 */
[----:B------:R-:W-:Y:S05]  /*8770*/  @!P0 BRA `(.L_x_667) ;  /* 0x0000007000008947 */ /* 0x000fea0003800000 */
[----:B------:R-:W-:-:S13]  /*8780*/  ISETP.NE.AND P0, PT, R0, 0x4, PT ;  /* 0x000000040000780c */ /* 0x000fda0003f05270 */
[----:B------:R-:W-:Y:S05]  /*8790*/  @P0 BRA `(.L_x_665) ;  /* 0x00000d4000000947 */ /* 0x000fea0003800000 */
[----:B------:R-:W-:Y:S01]  /*87a0*/  HADD2.F32 R4, -RZ, R4.H0_H0 ;  /* 0x20000004ff047230 */ /* 0x000fe20000004100 */
[----:B------:R-:W-:-:S05]  /*87b0*/  IMAD.MOV.U32 R17, RZ, RZ, R19 ;  /* 0x000000ffff117224 */ /* 0x000fca00078e0013 */
[----:B------:R-:W0:Y:S02]  /*87c0*/  F2I.S64.TRUNC R4, R4 ;  /* 0x0000000400047311 */ /* 0x000e24000020d900 */
[----:B0-----:R0:W-:Y:S01]  /*87d0*/  STG.E.64 [R2.64], R4 ;  /* 0x0000000402007986 */ /* 0x0011e2000c101b24 */
[----:B------:R-:W-:Y:S05]  /*87e0*/  BRA `(.L_x_660) ;  /* 0x00000ed000007947 */ /* 0x000fea0003800000 */
.L_x_667:
[----:B------:R-:W-:Y:S01]  /*87f0*/  HADD2.F32 R4, -RZ, R4.H0_H0 ;  /* 0x20000004ff047230 */ /* 0x000fe20000004100 */
[----:B------:R-:W-:-:S03]  /*8800*/  IMAD.MOV.U32 R17, RZ, RZ, R19 ;  /* 0x000000ffff117224 */ /* 0x000fc600078e0013 */
[----:B------:R-:W0:Y:S02]  /*8810*/  F2I.FTZ.TRUNC.NTZ R5, R4 ;  /* 0x0000000400057305 */ /* 0x000e24000021f100 */
[----:B0-----:R0:W-:Y:S01]  /*8820*/  STG.E [R2.64], R5 ;  /* 0x0000000502007986 */ /* 0x0011e2000c101924 */
[----:B------:R-:W-:Y:S05]  /*8830*/  BRA `(.L_x_660) ;  /* 0x00000e8000007947 */ /* 0x000fea0003800000 */
.L_x_666:
[----:B------:R-:W-:Y:S01]  /*8840*/  HADD2.F32 R4, -RZ, R4.H0_H0 ;  /* 0x20000004ff047230 */ /* 0x000fe20000004100 */
[----:B------:R-:W-:-:S03]  /*8850*/  IMAD.MOV.U32 R17, RZ, RZ, R19 ;  /* 0x000000ffff117224 */ /* 0x000fc600078e0013 */
[----:B------:R-:W0:Y:S02]  /*8860*/  F2I.FTZ.TRUNC.NTZ R5, R4 ;  /* 0x0000000400057305 */ /* 0x000e24000021f100 */
[----:B0-----:R0:W-:Y:S01]  /*8870*/  STG.E.U16 [R2.64], R5 ;  /* 0x0000000502007986 */ /* 0x0011e2000c101524 */
[----:B------:R-:W-:Y:S05]  /*8880*/  BRA `(.L_x_660) ;  /* 0x00000e3000007947 */ /* 0x000fea0003800000 */
.L_x_662:
[----:B------:R-:W-:-:S13]  /*8890*/  ISETP.GT.AND P0, PT, R0, 0x6, PT ;  /* 0x000000060000780c */ /* 0x000fda0003f04270 */
[----:B------:R-:W-:Y:S05]  /*88a0*/  @P0 BRA `(.L_x_668) ;  /* 0x000000b000000947 */ /* 0x000fea0003800000 */
[----:B------:R-:W-:-:S13]  /*88b0*/  ISETP.NE.AND P0, PT, R0, 0x5, PT ;  /* 0x000000050000780c */ /* 0x000fda0003f05270 */
[----:B------:R-:W-:Y:S05]  /*88c0*/  @!P0 BRA `(.L_x_669) ;  /* 0x0000006000008947 */ /* 0x000fea0003800000 */
[----:B------:R-:W-:-:S13]  /*88d0*/  ISETP.NE.AND P0, PT, R0, 0x6, PT ;  /* 0x000000060000780c */ /* 0x000fda0003f05270 */
[----:B------:R-:W-:Y:S05]  /*88e0*/  @P0 BRA `(.L_x_665) ;  /* 0x00000bf000000947 */ /* 0x000fea0003800000 */
[----:B------:R-:W-:Y:S01]  /*88f0*/  HADD2.F32 R5, -RZ, R4.H0_H0 ;  /* 0x20000004ff057230 */ /* 0x000fe20000004100 */
[----:B------:R-:W-:-:S04]  /*8900*/  IMAD.MOV.U32 R17, RZ, RZ, R19 ;  /* 0x000000ffff117224 */ /* 0x000fc800078e0013 */
[----:B------:R0:W-:Y:S01]  /*8910*/  STG.E [R2.64], R5 ;  /* 0x0000000502007986 */ /* 0x0001e2000c101924 */
[----:B------:R-:W-:Y:S05]  /*8920*/  BRA `(.L_x_660) ;  /* 0x00000d9000007947 */ /* 0x000fea0003800000 */
.L_x_669:
[----:B------:R0:W-:Y:S01]  /*8930*/  STG.E.U16 [R2.64], R4 ;  /* 0x0000000402007986 */ /* 0x0001e2000c101524 */
[----:B------:R-:W-:Y:S01]  /*8940*/  IMAD.MOV.U32 R17, RZ, RZ, R19 ;  /* 0x000000ffff117224 */ /* 0x000fe200078e0013 */
[----:B------:R-:W-:Y:S05]  /*8950*/  BRA `(.L_x_660) ;  /* 0x00000d6000007947 */ /* 0x000fea0003800000 */
.L_x_668:
[----:B------:R-:W-:-:S13]  /*8960*/  ISETP.NE.AND P0, PT, R0, 0x7, PT ;  /* 0x000000070000780c */ /* 0x000fda0003f05270 */
[----:B------:R-:W-:Y:S05]  /*8970*/  @!P0 BRA `(.L_x_670) ;  /* 0x000000f000008947 */ /* 0x000fea0003800000 */
[----:B------:R-:W-:-:S13]  /*8980*/  ISETP.NE.AND P0, PT, R0, 0x8, PT ;  /* 0x000000080000780c */ /* 0x000fda0003f05270 */
[----:B------:R-:W-:Y:S05]  /*8990*/  @!P0 BRA `(.L_x_671) ;  /* 0x0000007000008947 */ /* 0x000fea0003800000 */
[----:B------:R-:W-:-:S13]  /*89a0*/  ISETP.NE.AND P0, PT, R0, 0x9, PT ;  /* 0x000000090000780c */ /* 0x000fda0003f05270 */
[----:B------:R-:W-:Y:S05]  /*89b0*/  @P0 BRA `(.L_x_665) ;  /* 0x00000b2000000947 */ /* 0x000fea0003800000 */
[----:B------:R-:W-:Y:S01]  /*89c0*/  HADD2.F32 R4, -RZ, R4.H0_H0 ;  /* 0x20000004ff047230 */ /* 0x000fe20000004100 */
[----:B------:R-:W-:Y:S02]  /*89d0*/  IMAD.MOV.U32 R5, RZ, RZ, RZ ;  /* 0x000000ffff057224 */ /* 0x000fe400078e00ff */
[----:B------:R-:W-:-:S03]  /*89e0*/  IMAD.MOV.U32 R17, RZ, RZ, R19 ;  /* 0x000000ffff117224 */ /* 0x000fc600078e0013 */
[----:B------:R0:W-:Y:S01]  /*89f0*/  STG.E.64 [R2.64], R4 ;  /* 0x0000000402007986 */ /* 0x0001e2000c101b24 */
[----:B------:R-:W-:Y:S05]  /*8a00*/  BRA `(.L_x_660) ;  /* 0x00000cb000007947 */ /* 0x000fea0003800000 */
.L_x_671:
[----:B------:R-:W-:Y:S01]  /*8a10*/  HADD2.F32 R0, -RZ, R4.H0_H0 ;  /* 0x20000004ff007230 */ /* 0x000fe20000004100 */
[----:B------:R-:W-:-:S04]  /*8a20*/  IMAD.MOV.U32 R17, RZ, RZ, R19 ;  /* 0x000000ffff117224 */ /* 0x000fc800078e0013 */
[----:B------:R-:W-:-:S04]  /*8a30*/  F2FP.PACK_AB R0, RZ, R0 ;  /* 0x00000000ff00723e */ /* 0x000fc800000000ff */
[----:B------:R-:W-:-:S05]  /*8a40*/  PRMT R0, R0, 0x5410, RZ ;  /* 0x0000541000007816 */ /* 0x000fca00000000ff */
[----:B------:R0:W-:Y:S01]  /*8a50*/  STG.E [R2.64], R0 ;  /* 0x0000000002007986 */ /* 0x0001e2000c101924 */
[----:B------:R-:W-:Y:S05]  /*8a60*/  BRA `(.L_x_660) ;  /* 0x00000c5000007947 */ /* 0x000fea0003800000 */
.L_x_670:
[----:B------:R-:W-:Y:S01]  /*8a70*/  HADD2.F32 R4, -RZ, R4.H0_H0 ;  /* 0x20000004ff047230 */ /* 0x000fe20000004100 */
[----:B------:R-:W-:-:S04]  /*8a80*/  IMAD.MOV.U32 R17, RZ, RZ, R19 ;  /* 0x000000ffff117224 */ /* 0x000fc800078e0013 */
[----:B------:R-:W-:-:S06]  /*8a90*/  FMUL.FTZ R4, R4, 1 ;  /* 0x3f80000004047820 */ /* 0x000fcc0000410000 */
[----:B------:R-:W0:Y:S02]  /*8aa0*/  F2F.F64.F32 R4, R4 ;  /* 0x0000000400047310 */ /* 0x000e240000201800 */
[----:B0-----:R0:W-:Y:S01]  /*8ab0*/  STG.E.64 [R2.64], R4 ;  /* 0x0000000402007986 */ /* 0x0011e2000c101b24 */
[----:B------:R-:W-:Y:S05]  /*8ac0*/  BRA `(.L_x_660) ;  /* 0x00000bf000007947 */ /* 0x000fea0003800000 */
.L_x_661:
        /* <DEDUP_REMOVED lines=10> */
[----:B------:R-:W-:-:S04]  /*8b70*/  FSETP.NEU.FTZ.AND P0, PT, R4, RZ, PT ;  /* 0x000000ff0400720b */ /* 0x000fc80003f1d000 */
[----:B------:R-:W-:-:S05]  /*8b80*/  SEL R5, RZ, 0x1, !P0 ;  /* 0x00000001ff057807 */ /* 0x000fca0004000000 */
[----:B------:R0:W-:Y:S01]  /*8b90*/  STG.E.U8 [R2.64], R5 ;  /* 0x0000000502007986 */ /* 0x0001e2000c101124 */
[----:B------:R-:W-:Y:S05]  /*8ba0*/  BRA `(.L_x_660) ;  /* 0x00000b1000007947 */ /* 0x000fea0003800000 */
.L_x_674:
[----:B------:R-:W-:Y:S01]  /*8bb0*/  HADD2.F32 R4, -RZ, R4.H0_H0 ;  /* 0x20000004ff047230 */ /* 0x000fe20000004100 */
[----:B------:R-:W-:Y:S01]  /*8bc0*/  CS2R R6, SRZ ;  /* 0x0000000000067805 */ /* 0x000fe2000001ff00 */
[----:B------:R-:W-:-:S03]  /*8bd0*/  IMAD.MOV.U32 R17, RZ, RZ, R19 ;  /* 0x000000ffff117224 */ /* 0x000fc600078e0013 */
[----:B------:R-:W-:-:S06]  /*8be0*/  FMUL.FTZ R4, R4, 1 ;  /* 0x3f80000004047820 */ /* 0x000fcc0000410000 */
[----:B------:R-:W0:Y:S02]  /*8bf0*/  F2F.F64.F32 R4, R4 ;  /* 0x0000000400047310 */ /* 0x000e240000201800 */
[----:B0-----:R0:W-:Y:S01]  /*8c00*/  STG.E.128 [R2.64], R4 ;  /* 0x0000000402007986 */ /* 0x0011e2000c101d24 */
[----:B------:R-:W-:Y:S05]  /*8c10*/  BRA `(.L_x_660) ;  /* 0x00000aa000007947 */ /* 0x000fea0003800000 */
.L_x_673:
        /* <DEDUP_REMOVED lines=21> */
.L_x_678:
[----:B------:R-:W-:Y:S05]  /*8d70*/  BSYNC B0 ;  /* 0x0000000000007941 */ /* 0x000fea0003800000 */
.L_x_677:
[----:B------:R-:W-:Y:S01]  /*8d80*/  LOP3.LUT R5, R0, R5, RZ, 0xfc, !PT ;  /* 0x0000000500057212 */ /* 0x000fe200078efcff */
[----:B------:R-:W-:-:S04]  /*8d90*/  IMAD.MOV.U32 R17, RZ, RZ, R19 ;  /* 0x000000ffff117224 */ /* 0x000fc800078e0013 */
[----:B------:R0:W-:Y:S01]  /*8da0*/  STG.E.U8 [R2.64], R5 ;  /* 0x0000000502007986 */ /* 0x0001e2000c101124 */
[----:B------:R-:W-:Y:S05]  /*8db0*/  BRA `(.L_x_660) ;  /* 0x0000090000007947 */ /* 0x000fea0003800000 */
.L_x_676:
        /* <DEDUP_REMOVED lines=13> */
.L_x_680:
[----:B------:R-:W-:Y:S01]  /*8e90*/  IMAD.MOV.U32 R0, RZ, RZ, 0x7f ;  /* 0x0000007fff007424 */ /* 0x000fe200078e00ff */
[----:B------:R-:W-:-:S04]  /*8ea0*/  ISETP.GT.U32.AND P0, PT, R4, 0x7f800000, PT ;  /* 0x7f8000000400780c */ /* 0x000fc80003f04070 */
[----:B------:R-:W-:-:S04]  /*8eb0*/  SEL R0, R0, 0x7c, P0 ;  /* 0x0000007c00007807 */ /* 0x000fc80000000000 */
.L_x_681:
[----:B------:R-:W-:Y:S05]  /*8ec0*/  BSYNC B0 ;  /* 0x0000000000007941 */ /* 0x000fea0003800000 */
.L_x_679:
[----:B------:R-:W-:Y:S01]  /*8ed0*/  LOP3.LUT R4, R5, 0x80000000, RZ, 0xc0, !PT ;  /* 0x8000000005047812 */ /* 0x000fe200078ec0ff */
[----:B------:R-:W-:-:S03]  /*8ee0*/  IMAD.MOV.U32 R17, RZ, RZ, R19 ;  /* 0x000000ffff117224 */ /* 0x000fc600078e0013 */
[----:B------:R-:W-:-:S04]  /*8ef0*/  SHF.R.U32.HI R5, RZ, 0x18, R4 ;  /* 0x00000018ff057819 */ /* 0x000fc80000011604 */
[----:B------:R-:W-:-:S05]  /*8f00*/  LOP3.LUT R5, R0, R5, RZ, 0xfc, !PT ;  /* 0x0000000500057212 */ /* 0x000fca00078efcff */
[----:B------:R0:W-:Y:S01]  /*8f10*/  STG.E.U8 [R2.64], R5 ;  /* 0x0000000502007986 */ /* 0x0001e2000c101124 */
[----:B------:R-:W-:Y:S05]  /*8f20*/  BRA `(.L_x_660) ;  /* 0x0000079000007947 */ /* 0x000fea0003800000 */
.L_x_675:
[----:B------:R-:W-:Y:S01]  /*8f30*/  HADD2.F32 R0, -RZ, R4.H0_H0 ;  /* 0x20000004ff007230 */ /* 0x000fe20000004100 */
[----:B------:R-:W-:-:S04]  /*8f40*/  IMAD.MOV.U32 R17, RZ, RZ, R19 ;  /* 0x000000ffff117224 */ /* 0x000fc800078e0013 */
[----:B------:R-:W-:-:S05]  /*8f50*/  F2FP.BF16.PACK_AB R0, RZ, R0 ;  /* 0x00000000ff00723e */ /* 0x000fca00000010ff */
[----:B------:R0:W-:Y:S01]  /*8f60*/  STG.E.U16 [R2.64], R0 ;  /* 0x0000000002007986 */ /* 0x0001e2000c101524 */
[----:B------:R-:W-:Y:S05]  /*8f70*/  BRA `(.L_x_660) ;  /* 0x0000074000007947 */ /* 0x000fea0003800000 */
.L_x_672:
        /* <DEDUP_REMOVED lines=10> */
[----:B------:R-:W0:Y:S02]  /*9020*/  F2I.FTZ.U32.TRUNC.NTZ R5, R5 ;  /* 0x0000000500057305 */ /* 0x000e24000021f000 */
[----:B0-----:R0:W-:Y:S01]  /*9030*/  STG.E.U16 [R2.64], R5 ;  /* 0x0000000502007986 */ /* 0x0011e2000c101524 */
[----:B------:R-:W-:Y:S05]  /*9040*/  BRA `(.L_x_660) ;  /* 0x0000067000007947 */ /* 0x000fea0003800000 */
.L_x_684:
        /* <DEDUP_REMOVED lines=13> */
[----:B------:R-:W-:-:S05]  /*9120*/  FADD.FTZ R0, R5, 8192 ;  /* 0x4600000005007421 */ /* 0x000fca0000010000 */
[----:B------:R-:W-:Y:S02]  /*9130*/  LOP3.LUT P0, R4, R0, 0xff, RZ, 0xc0, !PT ;  /* 0x000000ff00047812 */ /* 0x000fe4000780c0ff */
[----:B------:R-:W-:-:S11]  /*9140*/  PRMT R0, RZ, 0x7610, R0 ;  /* 0x00007610ff007816 */ /* 0x000fd60000000000 */
[----:B------:R-:W-:Y:S05]  /*9150*/  @!P0 BRA `(.L_x_686) ;  /* 0x0000004000008947 */ /* 0x000fea0003800000 */
.L_x_687:
[----:B------:R-:W-:-:S04]  /*9160*/  LOP3.LUT R0, R7, 0x80000000, RZ, 0xc0, !PT ;  /* 0x8000000007007812 */ /* 0x000fc800078ec0ff */
[----:B------:R-:W-:-:S04]  /*9170*/  SHF.R.U32.HI R5, RZ, 0x18, R0 ;  /* 0x00000018ff057819 */ /* 0x000fc80000011600 */
[----:B------:R-:W-:-:S04]  /*9180*/  LOP3.LUT R4, R4, R5, RZ, 0xfc, !PT ;  /* 0x0000000504047212 */ /* 0x000fc800078efcff */
[----:B------:R-:W-:Y:S02]  /*9190*/  PRMT R0, R4, 0x7610, R0 ;  /* 0x0000761004007816 */ /* 0x000fe40000000000 */
.L_x_686:
[----:B------:R-:W-:Y:S05]  /*91a0*/  BSYNC B0 ;  /* 0x0000000000007941 */ /* 0x000fea0003800000 */
.L_x_685:
[----:B------:R0:W-:Y:S01]  /*91b0*/  STG.E.U8 [R2.64], R0 ;  /* 0x0000000002007986 */ /* 0x0001e2000c101124 */
[----:B------:R-:W-:Y:S01]  /*91c0*/  IMAD.MOV.U32 R17, RZ, RZ, R19 ;  /* 0x000000ffff117224 */ /* 0x000fe200078e0013 */
[----:B------:R-:W-:Y:S05]  /*91d0*/  BRA `(.L_x_660) ;  /* 0x000004e000007947 */ /* 0x000fea0003800000 */
.L_x_683:
        /* <DEDUP_REMOVED lines=17> */
.L_x_690:
[----:B------:R-:W-:-:S04]  /*92f0*/  LOP3.LUT R0, R7, 0x80000000, RZ, 0xc0, !PT ;  /* 0x8000000007007812 */ /* 0x000fc800078ec0ff */
[----:B------:R-:W-:-:S04]  /*9300*/  SHF.R.U32.HI R5, RZ, 0x18, R0 ;  /* 0x00000018ff057819 */ /* 0x000fc80000011600 */
[----:B------:R-:W-:-:S04]  /*9310*/  LOP3.LUT R4, R4, R5, RZ, 0xfc, !PT ;  /* 0x0000000504047212 */ /* 0x000fc800078efcff */
[----:B------:R-:W-:Y:S02]  /*9320*/  PRMT R0, R4, 0x7610, R0 ;  /* 0x0000761004007816 */ /* 0x000fe40000000000 */
.L_x_689:
[----:B------:R-:W-:Y:S05]  /*9330*/  BSYNC B0 ;  /* 0x0000000000007941 */ /* 0x000fea0003800000 */
.L_x_688:
[----:B------:R0:W-:Y:S01]  /*9340*/  STG.E.U8 [R2.64], R0 ;  /* 0x0000000002007986 */ /* 0x0001e2000c101124 */
[----:B------:R-:W-:Y:S01]  /*9350*/  IMAD.MOV.U32 R17, RZ, RZ, R19 ;  /* 0x000000ffff117224 */ /* 0x000fe200078e0013 */
[----:B------:R-:W-:Y:S05]  /*9360*/  BRA `(.L_x_660) ;  /* 0x0000035000007947 */ /* 0x000fea0003800000 */
.L_x_682:
[----:B------:R-:W-:-:S13]  /*9370*/  ISETP.NE.AND P0, PT, R0, 0x1c, PT ;  /* 0x0000001c0000780c */ /* 0x000fda0003f05270 */
[----:B------:R-:W-:Y:S05]  /*9380*/  @!P0 BRA `(.L_x_691) ;  /* 0x000002f000008947 */ /* 0x000fea0003800000 */
[----:B------:R-:W-:-:S13]  /*9390*/  ISETP.NE.AND P0, PT, R0, 0x1d, PT ;  /* 0x0000001d0000780c */ /* 0x000fda0003f05270 */
[----:B------:R-:W-:Y:S05]  /*93a0*/  @!P0 BRA `(.L_x_692) ;  /* 0x0000028000008947 */ /* 0x000fea0003800000 */
[----:B------:R-:W-:-:S13]  /*93b0*/  ISETP.NE.AND P0, PT, R0, 0x2c, PT ;  /* 0x0000002c0000780c */ /* 0x000fda0003f05270 */
[----:B------:R-:W-:Y:S05]  /*93c0*/  @P0 BRA `(.L_x_665) ;  /* 0x0000011000000947 */ /* 0x000fea0003800000 */
[----:B------:R-:W-:Y:S01]  /*93d0*/  HADD2.F32 R5, -RZ, R4.H0_H0 ;  /* 0x20000004ff057230 */ /* 0x000fe20000004100 */
[----:B------:R-:W-:Y:S01]  /*93e0*/  PLOP3.LUT P0, PT, PT, PT, PT, 0x80, 0x0 ;  /* 0x000000000000781c */ /* 0x000fe20003f0f070 */
[----:B------:R-:W-:-:S03]  /*93f0*/  IMAD.MOV.U32 R17, RZ, RZ, R19 ;  /* 0x000000ffff117224 */ /* 0x000fc600078e0013 */
        /* <DEDUP_REMOVED lines=14> */
.L_x_665:
        /* <DEDUP_REMOVED lines=19> */
[----:B------:R-:W-:Y:S01]  /*9610*/  IMAD.MOV.U32 R17, RZ, RZ, R19 ;  /* 0x000000ffff117224 */ /* 0x000fe200078e0013 */
[----:B------:R-:W-:Y:S05]  /*9620*/  BRA `(.L_x_660) ;  /* 0x0000009000007947 */ /* 0x000fea0003800000 */
.L_x_692:
[----:B------:R-:W-:Y:S01]  /*9630*/  HADD2.F32 R4, -RZ, R4.H0_H0 ;  /* 0x20000004ff047230 */ /* 0x000fe20000004100 */
[----:B------:R-:W-:-:S05]  /*9640*/  IMAD.MOV.U32 R17, RZ, RZ, R19 ;  /* 0x000000ffff117224 */ /* 0x000fca00078e0013 */
[----:B------:R-:W0:Y:S02]  /*9650*/  F2I.U64.TRUNC R4, R4 ;  /* 0x0000000400047311 */ /* 0x000e24000020d800 */
[----:B0-----:R0:W-:Y:S01]  /*9660*/  STG.E.64 [R2.64], R4 ;  /* 0x0000000402007986 */ /* 0x0011e2000c101b24 */
[----:B------:R-:W-:Y:S05]  /*9670*/  BRA `(.L_x_660) ;  /* 0x0000004000007947 */ /* 0x000fea0003800000 */
.L_x_691:
[----:B------:R-:W-:Y:S01]  /*9680*/  HADD2.F32 R4, -RZ, R4.H0_H0 ;  /* 0x20000004ff047230 */ /* 0x000fe20000004100 */
[----:B------:R-:W-:-:S03]  /*9690*/  IMAD.MOV.U32 R17, RZ, RZ, R19 ;  /* 0x000000ffff117224 */ /* 0x000fc600078e0013 */
[----:B------:R-:W0:Y:S02]  /*96a0*/  F2I.FTZ.U32.TRUNC.NTZ R5, R4 ;  /* 0x0000000400057305 */ /* 0x000e24000021f000 */
[----:B0-----:R0:W-:Y:S02]  /*96b0*/  STG.E [R2.64], R5 ;  /* 0x0000000502007986 */ /* 0x0011e4000c101924 */
.L_x_660:
[----:B--2---:R-:W-:Y:S05]  /*96c0*/  BSYNC B6 ;  /* 0x0000000000067941 */ /* 0x004fea0003800000 */
.L_x_659:
[----:B------:R-:W-:Y:S01]  /*96d0*/  ISETP.GE.AND P0, PT, R17, R22, PT ;  /* 0x000000161100720c */ /* 0x000fe20003f06270 */
[----:B------:R-:W-:-:S12]  /*96e0*/  BSSY B6, `(.L_x_693) ;  /* 0x00001fe000067945 */ /* 0x000fd80003800000 */
[----:B------:R-:W-:Y:S05]  /*96f0*/  @P0 BRA `(.L_x_694) ;  /* 0x00001fc000000947 */ /* 0x000fea0003800000 */
[----:B0-----:R-:W-:Y:S01]  /*9700*/  IMAD R0, R16, 0x200, R17 ;  /* 0x0000020010007824 */ /* 0x001fe200078e0211 */
[----:B------:R-:W-:-:S03]  /*9710*/  PRMT R3, R18, 0x9910, RZ ;  /* 0x0000991012037816 */ /* 0x000fc600000000ff */
[----:B------:R-:W-:Y:S02]  /*9720*/  IMAD R2, R0, c[0x0][0x194], RZ ;  /* 0x0000650000027a24 */ /* 0x000fe400078e02ff */
[----:B------:R-:W-:-:S03]  /*9730*/  IMAD.MOV.U32 R0, RZ, RZ, R3 ;  /* 0x000000ffff007224 */ /* 0x000fc600078e0003 */
[----:B------:R-:W-:Y:S02]  /*9740*/  IADD3 R2, P0, R2, c[0x0][0x168], RZ ;  /* 0x00005a0002027a10 */ /* 0x000fe40007f1e0ff */
[----:B------:R-:W-:-:S03]  /*9750*/  ISETP.GT.AND P1, PT, R0, 0x9, PT ;  /* 0x000000090000780c */ /* 0x000fc60003f24270 */
[----:B------:R-:W-:-:S10]  /*9760*/  IMAD.X R3, RZ, RZ, c[0x0][0x16c], P0 ;  /* 0x00005b00ff037624 */ /* 0x000fd400000e06ff */
        /* <DEDUP_REMOVED lines=9> */
[----:B------:R-:W-:-:S06]  /*9800*/  HADD2.F32 R25, -RZ, R25.H0_H0 ;  /* 0x20000019ff197230 */ /* 0x000fcc0000004100 */
[----:B------:R-:W0:Y:S02]  /*9810*/  F2I.FTZ.TRUNC.NTZ R25, R25 ;  /* 0x0000001900197305 */ /* 0x000e24000021f100 */
[----:B0-----:R0:W-:Y:S01]  /*9820*/  STG.E.U8 [R2.64], R25 ;  /* 0x0000001902007986 */ /* 0x0011e2000c101124 */
[----:B------:R-:W-:Y:S05]  /*9830*/  BRA `(.L_x_700) ;  /* 0x00000e8000007947 */ /* 0x000fea0003800000 */
.L_x_698:
[----:B------:R-:W-:-:S06]  /*9840*/  HADD2.F32 R5, -RZ, R25.H0_H0 ;  /* 0x20000019ff057230 */ /* 0x000fcc0000004100 */
[----:B------:R-:W0:Y:S02]  /*9850*/  F2I.S64.TRUNC R4, R5 ;  /* 0x0000000500047311 */ /* 0x000e24000020d900 */
[----:B0-----:R0:W-:Y:S01]  /*9860*/  STG.E.U8 [R2.64], R4 ;  /* 0x0000000402007986 */ /* 0x0011e2000c101124 */
[----:B------:R-:W-:Y:S05]  /*9870*/  BRA `(.L_x_700) ;  /* 0x00000e4000007947 */ /* 0x000fea0003800000 */
.L_x_697:
        /* <DEDUP_REMOVED lines=10> */
.L_x_702:
[----:B------:R-:W-:-:S06]  /*9920*/  HADD2.F32 R25, -RZ, R25.H0_H0 ;  /* 0x20000019ff197230 */ /* 0x000fcc0000004100 */
[----:B------:R-:W0:Y:S02]  /*9930*/  F2I.FTZ.TRUNC.NTZ R25, R25 ;  /* 0x0000001900197305 */ /* 0x000e24000021f100 */
[----:B0-----:R0:W-:Y:S01]  /*9940*/  STG.E [R2.64], R25 ;  /* 0x0000001902007986 */ /* 0x0011e2000c101924 */
[----:B------:R-:W-:Y:S05]  /*9950*/  BRA `(.L_x_700) ;  /* 0x00000d6000007947 */ /* 0x000fea0003800000 */
.L_x_701:
[----:B------:R-:W-:-:S06]  /*9960*/  HADD2.F32 R25, -RZ, R25.H0_H0 ;  /* 0x20000019ff197230 */ /* 0x000fcc0000004100 */
[----:B------:R-:W0:Y:S02]  /*9970*/  F2I.FTZ.TRUNC.NTZ R25, R25 ;  /* 0x0000001900197305 */ /* 0x000e24000021f100 */
[----:B0-----:R0:W-:Y:S01]  /*9980*/  STG.E.U16 [R2.64], R25 ;  /* 0x0000001902007986 */ /* 0x0011e2000c101524 */
[----:B------:R-:W-:Y:S05]  /*9990*/  BRA `(.L_x_700) ;  /* 0x00000d2000007947 */ /* 0x000fea0003800000 */
.L_x_696:
        /* <DEDUP_REMOVED lines=9> */
.L_x_704:
[----:B------:R0:W-:Y:S01]  /*9a30*/  STG.E.U16 [R2.64], R25 ;  /* 0x0000001902007986 */ /* 0x0001e2000c101524 */
[----:B------:R-:W-:Y:S05]  /*9a40*/  BRA `(.L_x_700) ;  /* 0x00000c7000007947 */ /* 0x000fea0003800000 */
.L_x_703:
        /* <DEDUP_REMOVED lines=10> */
.L_x_706:
[----:B------:R-:W-:-:S05]  /*9af0*/  HADD2.F32 R0, -RZ, R25.H0_H0 ;  /* 0x20000019ff007230 */ /* 0x000fca0000004100 */
[----:B------:R-:W-:-:S04]  /*9b00*/  F2FP.PACK_AB R0, RZ, R0 ;  /* 0x00000000ff00723e */ /* 0x000fc800000000ff */
[----:B------:R-:W-:-:S05]  /*9b10*/  PRMT R0, R0, 0x5410, RZ ;  /* 0x0000541000007816 */ /* 0x000fca00000000ff */
[----:B------:R0:W-:Y:S01]  /*9b20*/  STG.E [R2.64], R0 ;  /* 0x0000000002007986 */ /* 0x0001e2000c101924 */
[----:B------:R-:W-:Y:S05]  /*9b30*/  BRA `(.L_x_700) ;  /* 0x00000b8000007947 */ /* 0x000fea0003800000 */
.L_x_705:
[----:B------:R-:W-:-:S05]  /*9b40*/  HADD2.F32 R4, -RZ, R25.H0_H0 ;  /* 0x20000019ff047230 */ /* 0x000fca0000004100 */
[----:B------:R-:W-:-:S06]  /*9b50*/  FMUL.FTZ R4, R4, 1 ;  /* 0x3f80000004047820 */ /* 0x000fcc0000410000 */
[----:B------:R-:W0:Y:S02]  /*9b60*/  F2F.F64.F32 R4, R4 ;  /* 0x0000000400047310 */ /* 0x000e240000201800 */
[----:B0-----:R0:W-:Y:S01]  /*9b70*/  STG.E.64 [R2.64], R4 ;  /* 0x0000000402007986 */ /* 0x0011e2000c101b24 */
[----:B------:R-:W-:Y:S05]  /*9b80*/  BRA `(.L_x_700) ;  /* 0x00000b3000007947 */ /* 0x000fea0003800000 */
.L_x_695:
        /* <DEDUP_REMOVED lines=13> */
.L_x_709:
[----:B------:R-:W-:Y:S01]  /*9c60*/  HADD2.F32 R25, -RZ, R25.H0_H0 ;  /* 0x20000019ff197230 */ /* 0x000fe20000004100 */
[----:B------:R-:W-:-:S04]  /*9c70*/  CS2R R6, SRZ ;  /* 0x0000000000067805 */ /* 0x000fc8000001ff00 */
[----:B------:R-:W-:-:S06]  /*9c80*/  FMUL.FTZ R4, R25, 1 ;  /* 0x3f80000019047820 */ /* 0x000fcc0000410000 */
[----:B------:R-:W0:Y:S02]  /*9c90*/  F2F.F64.F32 R4, R4 ;  /* 0x0000000400047310 */ /* 0x000e240000201800 */
[----:B0-----:R0:W-:Y:S01]  /*9ca0*/  STG.E.128 [R2.64], R4 ;  /* 0x0000000402007986 */ /* 0x0011e2000c101d24 */
[----:B------:R-:W-:Y:S05]  /*9cb0*/  BRA `(.L_x_700) ;  /* 0x00000a0000007947 */ /* 0x000fea0003800000 */
.L_x_708:
        /* <DEDUP_REMOVED lines=21> */
.L_x_713:
[----:B------:R-:W-:Y:S05]  /*9e10*/  BSYNC B0 ;  /* 0x0000000000007941 */ /* 0x000fea0003800000 */
.L_x_712:
[----:B------:R-:W-:-:S05]  /*9e20*/  LOP3.LUT R5, R0, R5, RZ, 0xfc, !PT ;  /* 0x0000000500057212 */ /* 0x000fca00078efcff */
[----:B------:R0:W-:Y:S01]  /*9e30*/  STG.E.U8 [R2.64], R5 ;  /* 0x0000000502007986 */ /* 0x0001e2000c101124 */
[----:B------:R-:W-:Y:S05]  /*9e40*/  BRA `(.L_x_700) ;  /* 0x0000087000007947 */ /* 0x000fea0003800000 */
.L_x_711:
        /* <DEDUP_REMOVED lines=13> */
.L_x_715:
[----:B------:R-:W-:Y:S01]  /*9f20*/  IMAD.MOV.U32 R0, RZ, RZ, 0x7f ;  /* 0x0000007fff007424 */ /* 0x000fe200078e00ff */
[----:B------:R-:W-:-:S04]  /*9f30*/  ISETP.GT.U32.AND P0, PT, R4, 0x7f800000, PT ;  /* 0x7f8000000400780c */ /* 0x000fc80003f04070 */
[----:B------:R-:W-:-:S04]  /*9f40*/  SEL R0, R0, 0x7c, P0 ;  /* 0x0000007c00007807 */ /* 0x000fc80000000000 */
.L_x_716:
[----:B------:R-:W-:Y:S05]  /*9f50*/  BSYNC B0 ;  /* 0x0000000000007941 */ /* 0x000fea0003800000 */
.L_x_714:
[----:B------:R-:W-:-:S04]  /*9f60*/  LOP3.LUT R4, R25, 0x80000000, RZ, 0xc0, !PT ;  /* 0x8000000019047812 */ /* 0x000fc800078ec0ff */
[----:B------:R-:W-:-:S04]  /*9f70*/  SHF.R.U32.HI R5, RZ, 0x18, R4 ;  /* 0x00000018ff057819 */ /* 0x000fc80000011604 */
[----:B------:R-:W-:-:S05]  /*9f80*/  LOP3.LUT R5, R0, R5, RZ, 0xfc, !PT ;  /* 0x0000000500057212 */ /* 0x000fca00078efcff */
[----:B------:R0:W-:Y:S01]  /*9f90*/  STG.E.U8 [R2.64], R5 ;  /* 0x0000000502007986 */ /* 0x0001e2000c101124 */
[----:B------:R-:W-:Y:S05]  /*9fa0*/  BRA `(.L_x_700) ;  /* 0x0000071000007947 */ /* 0x000fea0003800000 */
.L_x_710:
[----:B------:R-:W-:-:S05]  /*9fb0*/  HADD2.F32 R0, -RZ, R25.H0_H0 ;  /* 0x20000019ff007230 */ /* 0x000fca0000004100 */
[----:B------:R-:W-:-:S05]  /*9fc0*/  F2FP.BF16.PACK_AB R0, RZ, R0 ;  /* 0x00000000ff00723e */ /* 0x000fca00000010ff */
[----:B------:R0:W-:Y:S01]  /*9fd0*/  STG.E.U16 [R2.64], R0 ;  /* 0x0000000002007986 */ /* 0x0001e2000c101524 */
[----:B------:R-:W-:Y:S05]  /*9fe0*/  BRA `(.L_x_700) ;  /* 0x000006d000007947 */ /* 0x000fea0003800000 */
.L_x_707:
        /* <DEDUP_REMOVED lines=12> */
.L_x_719:
        /* <DEDUP_REMOVED lines=17> */
.L_x_722:
[----:B------:R-:W-:-:S04]  /*a1c0*/  LOP3.LUT R0, R25, 0x80000000, RZ, 0xc0, !PT ;  /* 0x8000000019007812 */ /* 0x000fc800078ec0ff */
[----:B------:R-:W-:-:S04]  /*a1d0*/  SHF.R.U32.HI R5, RZ, 0x18, R0 ;  /* 0x00000018ff057819 */ /* 0x000fc80000011600 */
[----:B------:R-:W-:-:S04]  /*a1e0*/  LOP3.LUT R4, R4, R5, RZ, 0xfc, !PT ;  /* 0x0000000504047212 */ /* 0x000fc800078efcff */
[----:B------:R-:W-:Y:S02]  /*a1f0*/  PRMT R0, R4, 0x7610, R0 ;  /* 0x0000761004007816 */ /* 0x000fe40000000000 */
.L_x_721:
[----:B------:R-:W-:Y:S05]  /*a200*/  BSYNC B0 ;  /* 0x0000000000007941 */ /* 0x000fea0003800000 */
.L_x_720:
[----:B------:R0:W-:Y:S01]  /*a210*/  STG.E.U8 [R2.64], R0 ;  /* 0x0000000002007986 */ /* 0x0001e2000c101124 */
[----:B------:R-:W-:Y:S05]  /*a220*/  BRA `(.L_x_700) ;  /* 0x0000049000007947 */ /* 0x000fea0003800000 */
.L_x_718:
        /* <DEDUP_REMOVED lines=17> */
.L_x_725:
[----:B------:R-:W-:-:S04]  /*a340*/  LOP3.LUT R0, R25, 0x80000000, RZ, 0xc0, !PT ;  /* 0x8000000019007812 */ /* 0x000fc800078ec0ff */
[----:B------:R-:W-:-:S04]  /*a350*/  SHF.R.U32.HI R5, RZ, 0x18, R0 ;  /* 0x00000018ff057819 */ /* 0x000fc80000011600 */
[----:B------:R-:W-:-:S04]  /*a360*/  LOP3.LUT R4, R4, R5, RZ, 0xfc, !PT ;  /* 0x0000000504047212 */ /* 0x000fc800078efcff */
[----:B------:R-:W-:Y:S02]  /*a370*/  PRMT R0, R4, 0x7610, R0 ;  /* 0x0000761004007816 */ /* 0x000fe40000000000 */
.L_x_724:
[----:B------:R-:W-:Y:S05]  /*a380*/  BSYNC B0 ;  /* 0x0000000000007941 */ /* 0x000fea0003800000 */
.L_x_723:
[----:B------:R0:W-:Y:S01]  /*a390*/  STG.E.U8 [R2.64], R0 ;  /* 0x0000000002007986 */ /* 0x0001e2000c101124 */
[----:B------:R-:W-:Y:S05]  /*a3a0*/  BRA `(.L_x_700) ;  /* 0x0000031000007947 */ /* 0x000fea0003800000 */
.L_x_717:
        /* <DEDUP_REMOVED lines=8> */
[----:B------:R-:W-:-:S03]  /*a430*/  IMAD.MOV.U32 R5, RZ, RZ, 0xff ;  /* 0x000000ffff057424 */ /* 0x000fc600078e00ff */
[----:B------:R-:W-:-:S04]  /*a440*/  SHF.R.U32.HI R6, RZ, 0x17, R25 ;  /* 0x00000017ff067819 */ /* 0x000fc80000011619 */
[----:B------:R-:W-:-:S04]  /*a450*/  LOP3.LUT R4, R6, 0xff, RZ, 0xc0, !PT ;  /* 0x000000ff06047812 */ /* 0x000fc800078ec0ff */
[----:B------:R-:W-:-:S13]  /*a460*/  ISETP.NE.AND P2, PT, R4, 0xff, PT ;  /* 0x000000ff0400780c */ /* 0x000fda0003f45270 */
[--C-:B------:R-:W-:Y:S02]  /*a470*/  @P2 SHF.R.U32.HI R0, RZ, 0x16, R25.reuse ;  /* 0x00000016ff002819 */ /* 0x100fe40000011619 */
[----:B------:R-:W-:Y:S02]  /*a480*/  @P2 LOP3.LUT P1, RZ, R4, 0x3fffff, R25, 0xf8, !PT ;  /* 0x003fffff04ff2812 */ /* 0x000fe4000782f819 */
        /* <DEDUP_REMOVED lines=8> */
.L_x_699:
        /* <DEDUP_REMOVED lines=20> */
.L_x_727:
[----:B------:R-:W-:-:S06]  /*a650*/  HADD2.F32 R4, -RZ, R25.H0_H0 ;  /* 0x20000019ff047230 */ /* 0x000fcc0000004100 */
[----:B------:R-:W0:Y:S02]  /*a660*/  F2I.U64.TRUNC R4, R4 ;  /* 0x0000000400047311 */ /* 0x000e24000020d800 */
[----:B0-----:R0:W-:Y:S01]  /*a670*/  STG.E.64 [R2.64], R4 ;  /* 0x0000000402007986 */ /* 0x0011e2000c101b24 */
[----:B------:R-:W-:Y:S05]  /*a680*/  BRA `(.L_x_700) ;  /* 0x0000003000007947 */ /* 0x000fea0003800000 */
.L_x_726:
[----:B------:R-:W-:-:S06]  /*a690*/  HADD2.F32 R25, -RZ, R25.H0_H0 ;  /* 0x20000019ff197230 */ /* 0x000fcc0000004100 */
[----:B------:R-:W0:Y:S02]  /*a6a0*/  F2I.FTZ.U32.TRUNC.NTZ R25, R25 ;  /* 0x0000001900197305 */ /* 0x000e24000021f000 */
[----:B0-----:R0:W-:Y:S02]  /*a6b0*/  STG.E [R2.64], R25 ;  /* 0x0000001902007986 */ /* 0x0011e4000c101924 */
.L_x_700:
[----:B------:R-:W-:-:S04]  /*a6c0*/  IADD3 R17, R17, 0x80, RZ ;  /* 0x0000008011117810 */ /* 0x000fc80007ffe0ff */
[----:B------:R-:W-:-:S13]  /*a6d0*/  ISETP.GE.AND P0, PT, R17, R22, PT ;  /* 0x000000161100720c */ /* 0x000fda0003f06270 */
        /* <DEDUP_REMOVED lines=21> */
.L_x_731:
[----:B------:R-:W-:-:S06]  /*a830*/  HADD2.F32 R5, -RZ, R24.H0_H0 ;  /* 0x20000018ff057230 */ /* 0x000fcc0000004100 */
[----:B------:R-:W0:Y:S02]  /*a840*/  F2I.S64.TRUNC R4, R5 ;  /* 0x0000000500047311 */ /* 0x000e24000020d900 */
[----:B0-----:R0:W-:Y:S01]  /*a850*/  STG.E.U8 [R2.64], R4 ;  /* 0x0000000402007986 */ /* 0x0011e2000c101124 */
[----:B------:R-:W-:Y:S05]  /*a860*/  BRA `(.L_x_733) ;  /* 0x00000e4000007947 */ /* 0x000fea0003800000 */
.L_x_730:
        /* <DEDUP_REMOVED lines=10> */
.L_x_735:
[----:B------:R-:W-:-:S04]  /*a910*/  HADD2.F32 R24, -RZ, R24.H0_H0 ;  /* 0x20000018ff187230 */ /* 0x000fc80000004100 */
[----:B------:R-:W0:Y:S02]  /*a920*/  F2I.FTZ.TRUNC.NTZ R5, R24 ;  /* 0x0000001800057305 */ /* 0x000e24000021f100 */
[----:B0-----:R0:W-:Y:S01]  /*a930*/  STG.E [R2.64], R5 ;  /* 0x0000000502007986 */ /* 0x0011e2000c101924 */
[----:B------:R-:W-:Y:S05]  /*a940*/  BRA `(.L_x_733) ;  /* 0x00000d6000007947 */ /* 0x000fea0003800000 */
.L_x_734:
[----:B------:R-:W-:-:S04]  /*a950*/  HADD2.F32 R24, -RZ, R24.H0_H0 ;  /* 0x20000018ff187230 */ /* 0x000fc80000004100 */
[----:B------:R-:W0:Y:S02]  /*a960*/  F2I.FTZ.TRUNC.NTZ R5, R24 ;  /* 0x0000001800057305 */ /* 0x000e24000021f100 */
[----:B0-----:R0:W-:Y:S01]  /*a970*/  STG.E.U16 [R2.64], R5 ;  /* 0x0000000502007986 */ /* 0x0011e2000c101524 */
[----:B------:R-:W-:Y:S05]  /*a980*/  BRA `(.L_x_733) ;  /* 0x00000d2000007947 */ /* 0x000fea0003800000 */
.L_x_729:
        /* <DEDUP_REMOVED lines=9> */
.L_x_737:
[----:B------:R0:W-:Y:S01]  /*aa20*/  STG.E.U16 [R2.64], R24 ;  /* 0x0000001802007986 */ /* 0x0001e2000c101524 */
[----:B------:R-:W-:Y:S05]  /*aa30*/  BRA `(.L_x_733) ;  /* 0x00000c7000007947 */ /* 0x000fea0003800000 */
.L_x_736:
        /* <DEDUP_REMOVED lines=10> */
.L_x_739:
[----:B------:R-:W-:-:S05]  /*aae0*/  HADD2.F32 R0, -RZ, R24.H0_H0 ;  /* 0x20000018ff007230 */ /* 0x000fca0000004100 */
[----:B------:R-:W-:-:S04]  /*aaf0*/  F2FP.PACK_AB R0, RZ, R0 ;  /* 0x00000000ff00723e */ /* 0x000fc800000000ff */
[----:B------:R-:W-:-:S05]  /*ab00*/  PRMT R0, R0, 0x5410, RZ ;  /* 0x0000541000007816 */ /* 0x000fca00000000ff */
[----:B------:R0:W-:Y:S01]  /*ab10*/  STG.E [R2.64], R0 ;  /* 0x0000000002007986 */ /* 0x0001e2000c101924 */
[----:B------:R-:W-:Y:S05]  /*ab20*/  BRA `(.L_x_733) ;  /* 0x00000b8000007947 */ /* 0x000fea0003800000 */
.L_x_738:
[----:B------:R-:W-:-:S05]  /*ab30*/  HADD2.F32 R4, -RZ, R24.H0_H0 ;  /* 0x20000018ff047230 */ /* 0x000fca0000004100 */
[----:B------:R-:W-:-:S06]  /*ab40*/  FMUL.FTZ R4, R4, 1 ;  /* 0x3f80000004047820 */ /* 0x000fcc0000410000 */
[----:B------:R-:W0:Y:S02]  /*ab50*/  F2F.F64.F32 R4, R4 ;  /* 0x0000000400047310 */ /* 0x000e240000201800 */
[----:B0-----:R0:W-:Y:S01]  /*ab60*/  STG.E.64 [R2.64], R4 ;  /* 0x0000000402007986 */ /* 0x0011e2000c101b24 */
[----:B------:R-:W-:Y:S05]  /*ab70*/  BRA `(.L_x_733) ;  /* 0x00000b3000007947 */ /* 0x000fea0003800000 */
.L_x_728:
        /* <DEDUP_REMOVED lines=13> */
.L_x_742:
[----:B------:R-:W-:Y:S01]  /*ac50*/  HADD2.F32 R24, -RZ, R24.H0_H0 ;  /* 0x20000018ff187230 */ /* 0x000fe20000004100 */
[----:B------:R-:W-:-:S04]  /*ac60*/  CS2R R6, SRZ ;  /* 0x0000000000067805 */ /* 0x000fc8000001ff00 */
[----:B------:R-:W-:-:S06]  /*ac70*/  FMUL.FTZ R4, R24, 1 ;  /* 0x3f80000018047820 */ /* 0x000fcc0000410000 */
[----:B------:R-:W0:Y:S02]  /*ac80*/  F2F.F64.F32 R4, R4 ;  /* 0x0000000400047310 */ /* 0x000e240000201800 */
[----:B0-----:R0:W-:Y:S01]  /*ac90*/  STG.E.128 [R2.64], R4 ;  /* 0x0000000402007986 */ /* 0x0011e2000c101d24 */
[----:B------:R-:W-:Y:S05]  /*aca0*/  BRA `(.L_x_733) ;  /* 0x00000a0000007947 */ /* 0x000fea0003800000 */
.L_x_741:
        /* <DEDUP_REMOVED lines=21> */
.L_x_746:
[----:B------:R-:W-:Y:S05]  /*ae00*/  BSYNC B0 ;  /* 0x0000000000007941 */ /* 0x000fea0003800000 */
.L_x_745:
[----:B------:R-:W-:-:S05]  /*ae10*/  LOP3.LUT R5, R0, R5, RZ, 0xfc, !PT ;  /* 0x0000000500057212 */ /* 0x000fca00078efcff */
[----:B------:R0:W-:Y:S01]  /*ae20*/  STG.E.U8 [R2.64], R5 ;  /* 0x0000000502007986 */ /* 0x0001e2000c101124 */
[----:B------:R-:W-:Y:S05]  /*ae30*/  BRA `(.L_x_733) ;  /* 0x0000087000007947 */ /* 0x000fea0003800000 */
.L_x_744:
        /* <DEDUP_REMOVED lines=13> */
.L_x_748:
[----:B------:R-:W-:Y:S01]  /*af10*/  IMAD.MOV.U32 R0, RZ, RZ, 0x7f ;  /* 0x0000007fff007424 */ /* 0x000fe200078e00ff */
[----:B------:R-:W-:-:S04]  /*af20*/  ISETP.GT.U32.AND P0, PT, R4, 0x7f800000, PT ;  /* 0x7f8000000400780c */ /* 0x000fc80003f04070 */
[----:B------:R-:W-:-:S04]  /*af30*/  SEL R0, R0, 0x7c, P0 ;  /* 0x0000007c00007807 */ /* 0x000fc80000000000 */
.L_x_749:
[----:B------:R-:W-:Y:S05]  /*af40*/  BSYNC B0 ;  /* 0x0000000000007941 */ /* 0x000fea0003800000 */
.L_x_747:
[----:B------:R-:W-:-:S04]  /*af50*/  LOP3.LUT R4, R5, 0x80000000, RZ, 0xc0, !PT ;  /* 0x8000000005047812 */ /* 0x000fc800078ec0ff */
[----:B------:R-:W-:-:S04]  /*af60*/  SHF.R.U32.HI R5, RZ, 0x18, R4 ;  /* 0x00000018ff057819 */ /* 0x000fc80000011604 */
[----:B------:R-:W-:-:S05]  /*af70*/  LOP3.LUT R5, R0, R5, RZ, 0xfc, !PT ;  /* 0x0000000500057212 */ /* 0x000fca00078efcff */
[----:B------:R0:W-:Y:S01]  /*af80*/  STG.E.U8 [R2.64], R5 ;  /* 0x0000000502007986 */ /* 0x0001e2000c101124 */
[----:B------:R-:W-:Y:S05]  /*af90*/  BRA `(.L_x_733) ;  /* 0x0000071000007947 */ /* 0x000fea0003800000 */
.L_x_743:
[----:B------:R-:W-:-:S05]  /*afa0*/  HADD2.F32 R0, -RZ, R24.H0_H0 ;  /* 0x20000018ff007230 */ /* 0x000fca0000004100 */
[----:B------:R-:W-:-:S05]  /*afb0*/  F2FP.BF16.PACK_AB R0, RZ, R0 ;  /* 0x00000000ff00723e */ /* 0x000fca00000010ff */
[----:B------:R0:W-:Y:S01]  /*afc0*/  STG.E.U16 [R2.64], R0 ;  /* 0x0000000002007986 */ /* 0x0001e2000c101524 */
[----:B------:R-:W-:Y:S05]  /*afd0*/  BRA `(.L_x_733) ;  /* 0x000006d000007947 */ /* 0x000fea0003800000 */
.L_x_740:
        /* <DEDUP_REMOVED lines=12> */
.L_x_752:
        /* <DEDUP_REMOVED lines=17> */
.L_x_755:
[----:B------:R-:W-:-:S04]  /*b1b0*/  LOP3.LUT R0, R7, 0x80000000, RZ, 0xc0, !PT ;  /* 0x8000000007007812 */ /* 0x000fc800078ec0ff */
[----:B------:R-:W-:-:S04]  /*b1c0*/  SHF.R.U32.HI R5, RZ, 0x18, R0 ;  /* 0x00000018ff057819 */ /* 0x000fc80000011600 */
[----:B------:R-:W-:-:S04]  /*b1d0*/  LOP3.LUT R4, R4, R5, RZ, 0xfc, !PT ;  /* 0x0000000504047212 */ /* 0x000fc800078efcff */
[----:B------:R-:W-:Y:S02]  /*b1e0*/  PRMT R0, R4, 0x7610, R0 ;  /* 0x0000761004007816 */ /* 0x000fe40000000000 */
.L_x_754:
[----:B------:R-:W-:Y:S05]  /*b1f0*/  BSYNC B0 ;  /* 0x0000000000007941 */ /* 0x000fea0003800000 */
.L_x_753:
[----:B------:R0:W-:Y:S01]  /*b200*/  STG.E.U8 [R2.64], R0 ;  /* 0x0000000002007986 */ /* 0x0001e2000c101124 */
[----:B------:R-:W-:Y:S05]  /*b210*/  BRA `(.L_x_733) ;  /* 0x0000049000007947 */ /* 0x000fea0003800000 */
.L_x_751:
        /* <DEDUP_REMOVED lines=17> */
.L_x_758:
[----:B------:R-:W-:-:S04]  /*b330*/  LOP3.LUT R0, R7, 0x80000000, RZ, 0xc0, !PT ;  /* 0x8000000007007812 */ /* 0x000fc800078ec0ff */
[----:B------:R-:W-:-:S04]  /*b340*/  SHF.R.U32.HI R5, RZ, 0x18, R0 ;  /* 0x00000018ff057819 */ /* 0x000fc80000011600 */
[----:B------:R-:W-:-:S04]  /*b350*/  LOP3.LUT R4, R4, R5, RZ, 0xfc, !PT ;  /* 0x0000000504047212 */ /* 0x000fc800078efcff */
[----:B------:R-:W-:Y:S02]  /*b360*/  PRMT R0, R4, 0x7610, R0 ;  /* 0x0000761004007816 */ /* 0x000fe40000000000 */
.L_x_757:
[----:B------:R-:W-:Y:S05]  /*b370*/  BSYNC B0 ;  /* 0x0000000000007941 */ /* 0x000fea0003800000 */
.L_x_756:
[----:B------:R0:W-:Y:S01]  /*b380*/  STG.E.U8 [R2.64], R0 ;  /* 0x0000000002007986 */ /* 0x0001e2000c101124 */
[----:B------:R-:W-:Y:S05]  /*b390*/  BRA `(.L_x_733) ;  /* 0x0000031000007947 */ /* 0x000fea0003800000 */
.L_x_750:
        /* <DEDUP_REMOVED lines=22> */
.L_x_732:
        /* <DEDUP_REMOVED lines=20> */
.L_x_760:
[----:B------:R-:W-:-:S06]  /*b640*/  HADD2.F32 R4, -RZ, R24.H0_H0 ;  /* 0x20000018ff047230 */ /* 0x000fcc0000004100 */
[----:B------:R-:W0:Y:S02]  /*b650*/  F2I.U64.TRUNC R4, R4 ;  /* 0x0000000400047311 */ /* 0x000e24000020d800 */
[----:B0-----:R0:W-:Y:S01]  /*b660*/  STG.E.64 [R2.64], R4 ;  /* 0x0000000402007986 */ /* 0x0011e2000c101b24 */
[----:B------:R-:W-:Y:S05]  /*b670*/  BRA `(.L_x_733) ;  /* 0x0000003000007947 */ /* 0x000fea0003800000 */
.L_x_759:
[----:B------:R-:W-:-:S04]  /*b680*/  HADD2.F32 R24, -RZ, R24.H0_H0 ;  /* 0x20000018ff187230 */ /* 0x000fc80000004100 */
[----:B------:R-:W0:Y:S02]  /*b690*/  F2I.FTZ.U32.TRUNC.NTZ R5, R24 ;  /* 0x0000001800057305 */ /* 0x000e24000021f000 */
[----:B0-----:R0:W-:Y:S02]  /*b6a0*/  STG.E [R2.64], R5 ;  /* 0x0000000502007986 */ /* 0x0011e4000c101924 */
.L_x_733:
[----:B------:R-:W-:Y:S02]  /*b6b0*/  IADD3 R17, R17, 0x80, RZ ;  /* 0x0000008011117810 */ /* 0x000fe40007ffe0ff */
.L_x_694:
[----:B------:R-:W-:Y:S05]  /*b6c0*/  BSYNC B6 ;  /* 0x0000000000067941 */ /* 0x000fea0003800000 */
.L_x_693:
[----:B------:R-:W-:-:S13]  /*b6d0*/  ISETP.GE.AND P0, PT, R17, R22, PT ;  /* 0x000000161100720c */ /* 0x000fda0003f06270 */
[----:B------:R-:W-:Y:S05]  /*b6e0*/  @P0 EXIT ;  /* 0x000000000000094d */ /* 0x000fea0003800000 */
[----:B0-----:R-:W-:Y:S01]  /*b6f0*/  PRMT R0, R18, 0x9910, RZ ;  /* 0x0000991012007816 */ /* 0x001fe200000000ff */
        /* <DEDUP_REMOVED lines=16> */
[----:B0-----:R-:W-:Y:S01]  /*b800*/  STG.E.U8 [R2.64], R23 ;  /* 0x0000001702007986 */ /* 0x001fe2000c101124 */
[----:B------:R-:W-:Y:S05]  /*b810*/  EXIT ;  /* 0x000000000000794d */ /* 0x000fea0003800000 */
.L_x_764:
[----:B------:R-:W-:-:S06]  /*b820*/  HADD2.F32 R5, -RZ, R23.H0_H0 ;  /* 0x20000017ff057230 */ /* 0x000fcc0000004100 */
[----:B------:R-:W0:Y:S02]  /*b830*/  F2I.S64.TRUNC R4, R5 ;  /* 0x0000000500047311 */ /* 0x000e24000020d900 */
[----:B0-----:R-:W-:Y:S01]  /*b840*/  STG.E.U8 [R2.64], R4 ;  /* 0x0000000402007986 */ /* 0x001fe2000c101124 */
[----:B------:R-:W-:Y:S05]  /*b850*/  EXIT ;  /* 0x000000000000794d */ /* 0x000fea0003800000 */
.L_x_763:
        /* <DEDUP_REMOVED lines=10> */
.L_x_767:
[----:B------:R-:W-:-:S06]  /*b900*/  HADD2.F32 R23, -RZ, R23.H0_H0 ;  /* 0x20000017ff177230 */ /* 0x000fcc0000004100 */
[----:B------:R-:W0:Y:S02]  /*b910*/  F2I.FTZ.TRUNC.NTZ R23, R23 ;  /* 0x0000001700177305 */ /* 0x000e24000021f100 */
[----:B0-----:R-:W-:Y:S01]  /*b920*/  STG.E [R2.64], R23 ;  /* 0x0000001702007986 */ /* 0x001fe2000c101924 */
[----:B------:R-:W-:Y:S05]  /*b930*/  EXIT ;  /* 0x000000000000794d */ /* 0x000fea0003800000 */
.L_x_766:
[----:B------:R-:W-:-:S06]  /*b940*/  HADD2.F32 R23, -RZ, R23.H0_H0 ;  /* 0x20000017ff177230 */ /* 0x000fcc0000004100 */
[----:B------:R-:W0:Y:S02]  /*b950*/  F2I.FTZ.TRUNC.NTZ R23, R23 ;  /* 0x0000001700177305 */ /* 0x000e24000021f100 */
[----:B0-----:R-:W-:Y:S01]  /*b960*/  STG.E.U16 [R2.64], R23 ;  /* 0x0000001702007986 */ /* 0x001fe2000c101524 */
[----:B------:R-:W-:Y:S05]  /*b970*/  EXIT ;  /* 0x000000000000794d */ /* 0x000fea0003800000 */
.L_x_762:
        /* <DEDUP_REMOVED lines=9> */
.L_x_769:
[----:B------:R-:W-:Y:S01]  /*ba10*/  STG.E.U16 [R2.64], R23 ;  /* 0x0000001702007986 */ /* 0x000fe2000c101524 */
[----:B------:R-:W-:Y:S05]  /*ba20*/  EXIT ;  /* 0x000000000000794d */ /* 0x000fea0003800000 */
.L_x_768:
        /* <DEDUP_REMOVED lines=10> */
.L_x_771:
[----:B------:R-:W-:-:S05]  /*bad0*/  HADD2.F32 R0, -RZ, R23.H0_H0 ;  /* 0x20000017ff007230 */ /* 0x000fca0000004100 */
[----:B------:R-:W-:-:S04]  /*bae0*/  F2FP.PACK_AB R0, RZ, R0 ;  /* 0x00000000ff00723e */ /* 0x000fc800000000ff */
[----:B------:R-:W-:-:S05]  /*baf0*/  PRMT R0, R0, 0x5410, RZ ;  /* 0x0000541000007816 */ /* 0x000fca00000000ff */
[----:B------:R-:W-:Y:S01]  /*bb00*/  STG.E [R2.64], R0 ;  /* 0x0000000002007986 */ /* 0x000fe2000c101924 */
[----:B------:R-:W-:Y:S05]  /*bb10*/  EXIT ;  /* 0x000000000000794d */ /* 0x000fea0003800000 */
.L_x_770:
[----:B------:R-:W-:-:S05]  /*bb20*/  HADD2.F32 R4, -RZ, R23.H0_H0 ;  /* 0x20000017ff047230 */ /* 0x000fca0000004100 */
[----:B------:R-:W-:-:S06]  /*bb30*/  FMUL.FTZ R4, R4, 1 ;  /* 0x3f80000004047820 */ /* 0x000fcc0000410000 */
[----:B------:R-:W0:Y:S02]  /*bb40*/  F2F.F64.F32 R4, R4 ;  /* 0x0000000400047310 */ /* 0x000e240000201800 */
[----:B0-----:R-:W-:Y:S01]  /*bb50*/  STG.E.64 [R2.64], R4 ;  /* 0x0000000402007986 */ /* 0x001fe2000c101b24 */
[----:B------:R-:W-:Y:S05]  /*bb60*/  EXIT ;  /* 0x000000000000794d */ /* 0x000fea0003800000 */
.L_x_761:
        /* <DEDUP_REMOVED lines=13> */
.L_x_774:
[----:B------:R-:W-:Y:S01]  /*bc40*/  HADD2.F32 R23, -RZ, R23.H0_H0 ;  /* 0x20000017ff177230 */ /* 0x000fe20000004100 */
[----:B------:R-:W-:-:S04]  /*bc50*/  CS2R R6, SRZ ;  /* 0x0000000000067805 */ /* 0x000fc8000001ff00 */
[----:B------:R-:W-:-:S06]  /*bc60*/  FMUL.FTZ R4, R23, 1 ;  /* 0x3f80000017047820 */ /* 0x000fcc0000410000 */
[----:B------:R-:W0:Y:S02]  /*bc70*/  F2F.F64.F32 R4, R4 ;  /* 0x0000000400047310 */ /* 0x000e240000201800 */
[----:B0-----:R-:W-:Y:S01]  /*bc80*/  STG.E.128 [R2.64], R4 ;  /* 0x0000000402007986 */ /* 0x001fe2000c101d24 */
[----:B------:R-:W-:Y:S05]  /*bc90*/  EXIT ;  /* 0x000000000000794d */ /* 0x000fea0003800000 */
.L_x_773:
        /* <DEDUP_REMOVED lines=21> */
.L_x_778:
[----:B------:R-:W-:Y:S05]  /*bdf0*/  BSYNC B0 ;  /* 0x0000000000007941 */ /* 0x000fea0003800000 */
.L_x_777:
[----:B------:R-:W-:-:S05]  /*be00*/  LOP3.LUT R5, R0, R5, RZ, 0xfc, !PT ;  /* 0x0000000500057212 */ /* 0x000fca00078efcff */
[----:B------:R-:W-:Y:S01]  /*be10*/  STG.E.U8 [R2.64], R5 ;  /* 0x0000000502007986 */ /* 0x000fe2000c101124 */
[----:B------:R-:W-:Y:S05]  /*be20*/  EXIT ;  /* 0x000000000000794d */ /* 0x000fea0003800000 */
.L_x_776:
        /* <DEDUP_REMOVED lines=13> */
.L_x_780:
[----:B------:R-:W-:Y:S01]  /*bf00*/  IMAD.MOV.U32 R0, RZ, RZ, 0x7f ;  /* 0x0000007fff007424 */ /* 0x000fe200078e00ff */
[----:B------:R-:W-:-:S04]  /*bf10*/  ISETP.GT.U32.AND P0, PT, R4, 0x7f800000, PT ;  /* 0x7f8000000400780c */ /* 0x000fc80003f04070 */
[----:B------:R-:W-:-:S04]  /*bf20*/  SEL R0, R0, 0x7c, P0 ;  /* 0x0000007c00007807 */ /* 0x000fc80000000000 */
.L_x_781:
[----:B------:R-:W-:Y:S05]  /*bf30*/  BSYNC B0 ;  /* 0x0000000000007941 */ /* 0x000fea0003800000 */
.L_x_779:
[----:B------:R-:W-:-:S04]  /*bf40*/  LOP3.LUT R4, R23, 0x80000000, RZ, 0xc0, !PT ;  /* 0x8000000017047812 */ /* 0x000fc800078ec0ff */
[----:B------:R-:W-:-:S04]  /*bf50*/  SHF.R.U32.HI R5, RZ, 0x18, R4 ;  /* 0x00000018ff057819 */ /* 0x000fc80000011604 */
[----:B------:R-:W-:-:S05]  /*bf60*/  LOP3.LUT R5, R0, R5, RZ, 0xfc, !PT ;  /* 0x0000000500057212 */ /* 0x000fca00078efcff */
[----:B------:R-:W-:Y:S01]  /*bf70*/  STG.E.U8 [R2.64], R5 ;  /* 0x0000000502007986 */ /* 0x000fe2000c101124 */
[----:B------:R-:W-:Y:S05]  /*bf80*/  EXIT ;  /* 0x000000000000794d */ /* 0x000fea0003800000 */
.L_x_775:
[----:B------:R-:W-:-:S05]  /*bf90*/  HADD2.F32 R0, -RZ, R23.H0_H0 ;  /* 0x20000017ff007230 */ /* 0x000fca0000004100 */
[----:B------:R-:W-:-:S05]  /*bfa0*/  F2FP.BF16.PACK_AB R0, RZ, R0 ;  /* 0x00000000ff00723e */ /* 0x000fca00000010ff */
[----:B------:R-:W-:Y:S01]  /*bfb0*/  STG.E.U16 [R2.64], R0 ;  /* 0x0000000002007986 */ /* 0x000fe2000c101524 */
[----:B------:R-:W-:Y:S05]  /*bfc0*/  EXIT ;  /* 0x000000000000794d */ /* 0x000fea0003800000 */
.L_x_772:
        /* <DEDUP_REMOVED lines=12> */
.L_x_784:
        /* <DEDUP_REMOVED lines=17> */
.L_x_787:
[----:B------:R-:W-:-:S04]  /*c1a0*/  LOP3.LUT R0, R23, 0x80000000, RZ, 0xc0, !PT ;  /* 0x8000000017007812 */ /* 0x000fc800078ec0ff */
[----:B------:R-:W-:-:S04]  /*c1b0*/  SHF.R.U32.HI R5, RZ, 0x18, R0 ;  /* 0x00000018ff057819 */ /* 0x000fc80000011600 */
[----:B------:R-:W-:-:S04]  /*c1c0*/  LOP3.LUT R4, R4, R5, RZ, 0xfc, !PT ;  /* 0x0000000504047212 */ /* 0x000fc800078efcff */
[----:B------:R-:W-:Y:S02]  /*c1d0*/  PRMT R0, R4, 0x7610, R0 ;  /* 0x0000761004007816 */ /* 0x000fe40000000000 */
.L_x_786:
[----:B------:R-:W-:Y:S05]  /*c1e0*/  BSYNC B0 ;  /* 0x0000000000007941 */ /* 0x000fea0003800000 */
.L_x_785:
[----:B------:R-:W-:Y:S01]  /*c1f0*/  STG.E.U8 [R2.64], R0 ;  /* 0x0000000002007986 */ /* 0x000fe2000c101124 */
[----:B------:R-:W-:Y:S05]  /*c200*/  EXIT ;  /* 0x000000000000794d */ /* 0x000fea0003800000 */
.L_x_783:
        /* <DEDUP_REMOVED lines=17> */
.L_x_790:
[----:B------:R-:W-:-:S04]  /*c320*/  LOP3.LUT R0, R23, 0x80000000, RZ, 0xc0, !PT ;  /* 0x8000000017007812 */ /* 0x000fc800078ec0ff */
[----:B------:R-:W-:-:S04]  /*c330*/  SHF.R.U32.HI R5, RZ, 0x18, R0 ;  /* 0x00000018ff057819 */ /* 0x000fc80000011600 */
[----:B------:R-:W-:-:S04]  /*c340*/  LOP3.LUT R4, R4, R5, RZ, 0xfc, !PT ;  /* 0x0000000504047212 */ /* 0x000fc800078efcff */
[----:B------:R-:W-:Y:S02]  /*c350*/  PRMT R0, R4, 0x7610, R0 ;  /* 0x0000761004007816 */ /* 0x000fe40000000000 */
.L_x_789:
[----:B------:R-:W-:Y:S05]  /*c360*/  BSYNC B0 ;  /* 0x0000000000007941 */ /* 0x000fea0003800000 */
.L_x_788:
[----:B------:R-:W-:Y:S01]  /*c370*/  STG.E.U8 [R2.64], R0 ;  /* 0x0000000002007986 */ /* 0x000fe2000c101124 */
[----:B------:R-:W-:Y:S05]  /*c380*/  EXIT ;  /* 0x000000000000794d */ /* 0x000fea0003800000 */
.L_x_782:
        /* <DEDUP_REMOVED lines=22> */
.L_x_765:
        /* <DEDUP_REMOVED lines=20> */
.L_x_792:
[----:B------:R-:W-:-:S06]  /*c630*/  HADD2.F32 R4, -RZ, R23.H0_H0 ;  /* 0x20000017ff047230 */ /* 0x000fcc0000004100 */
[----:B------:R-:W0:Y:S02]  /*c640*/  F2I.U64.TRUNC R4, R4 ;  /* 0x0000000400047311 */ /* 0x000e24000020d800 */
[----:B0-----:R-:W-:Y:S01]  /*c650*/  STG.E.64 [R2.64], R4 ;  /* 0x0000000402007986 */ /* 0x001fe2000c101b24 */
[----:B------:R-:W-:Y:S05]  /*c660*/  EXIT ;  /* 0x000000000000794d */ /* 0x000fea0003800000 */
.L_x_791:
[----:B------:R-:W-:-:S06]  /*c670*/  HADD2.F32 R23, -RZ, R23.H0_H0 ;  /* 0x20000017ff177230 */ /* 0x000fcc0000004100 */
[----:B------:R-:W0:Y:S02]  /*c680*/  F2I.FTZ.U32.TRUNC.NTZ R23, R23 ;  /* 0x0000001700177305 */ /* 0x000e24000021f000 */
[----:B0-----:R-:W-:Y:S01]  /*c690*/  STG.E [R2.64], R23 ;  /* 0x0000001702007986 */ /* 0x001fe2000c101924 */
[----:B------:R-:W-:Y:S05]  /*c6a0*/  EXIT ;  /* 0x000000000000794d */ /* 0x000fea0003800000 */
.L_x_793:
        /* <DEDUP_REMOVED lines=13> */
.L_x_7666:


//--------------------- .text._ZN2at6native18elementwise_kernelILi128ELi4EZNS0_22gpu_kernel_impl_nocastINS0_13BinaryFunctorIN3c104HalfES5_S5_ZZZNS0_20copysign_kernel_cudaERNS_18TensorIteratorBaseEENKUlvE_clEvENKUlvE2_clEvEUlS5_S5_E_EEEEvS7_RKT_EUliE_EEviT1_ --------------------------
	.section	.text._ZN2at6native18elementwise_kernelILi128ELi4EZNS0_22gpu_kernel_impl_nocastINS0_13BinaryFunctorIN3c104HalfES5_S5_ZZZNS0_20copysign_kernel_cudaERNS_18TensorIteratorBaseEENKUlvE_clEvENKUlvE2_clEvEUlS5_S5_E_EEEEvS7_RKT_EUliE_EEviT1_,"ax",@progbits
	.sectioninfo	@"SHI_REGISTERS=12"
	.align	128
        .global         _ZN2at6native18elementwise_kernelILi128ELi4EZNS0_22gpu_kernel_impl_nocastINS0_13BinaryFunctorIN3c104HalfES5_S5_ZZZNS0_20copysign_kernel_cudaERNS_18TensorIteratorBaseEENKUlvE_clEvENKUlvE2_clEvEUlS5_S5_E_EEEEvS7_RKT_EUliE_EEviT1_
        .type           _ZN2at6native18elementwise_kernelILi128ELi4EZNS0_22gpu_kernel_impl_nocastINS0_13BinaryFunctorIN3c104HalfES5_S5_ZZZNS0_20copysign_kernel_cudaERNS_18TensorIteratorBaseEENKUlvE_clEvENKUlvE2_clEvEUlS5_S5_E_EEEEvS7_RKT_EUliE_EEviT1_,@function
        .size           _ZN2at6native18elementwise_kernelILi128ELi4EZNS0_22gpu_kernel_impl_nocastINS0_13BinaryFunctorIN3c104HalfES5_S5_ZZZNS0_20copysign_kernel_cudaERNS_18TensorIteratorBaseEENKUlvE_clEvENKUlvE2_clEvEUlS5_S5_E_EEEEvS7_RKT_EUliE_EEviT1_,(.L_x_7667 - _ZN2at6native18elementwise_kernelILi128ELi4EZNS0_22gpu_kernel_impl_nocastINS0_13BinaryFunctorIN3c104HalfES5_S5_ZZZNS0_20copysign_kernel_cudaERNS_18TensorIteratorBaseEENKUlvE_clEvENKUlvE2_clEvEUlS5_S5_E_EEEEvS7_RKT_EUliE_EEviT1_)
        .other          _ZN2at6native18elementwise_kernelILi128ELi4EZNS0_22gpu_kernel_impl_nocastINS0_13BinaryFunctorIN3c104HalfES5_S5_ZZZNS0_20copysign_kernel_cudaERNS_18TensorIteratorBaseEENKUlvE_clEvENKUlvE2_clEvEUlS5_S5_E_EEEEvS7_RKT_EUliE_EEviT1_,@"STO_CUDA_ENTRY STV_DEFAULT"
_ZN2at6native18elementwise_kernelILi128ELi4EZNS0_22gpu_kernel_impl_nocastINS0_13BinaryFunctorIN3c104HalfES5_S5_ZZZNS0_20copysign_kernel_cudaERNS_18TensorIteratorBaseEENKUlvE_clEvENKUlvE2_clEvEUlS5_S5_E_EEEEvS7_RKT_EUliE_EEviT1_:
.text._ZN2at6native18elementwise_kernelILi128ELi4EZNS0_22gpu_kernel_impl_nocastINS0_13BinaryFunctorIN3c104HalfES5_S5_ZZZNS0_20copysign_kernel_cudaERNS_18TensorIteratorBaseEENKUlvE_clEvENKUlvE2_clEvEUlS5_S5_E_EEEEvS7_RKT_EUliE_EEviT1_:
[----:B------:R-:W-:Y:S02]  /*0000*/  MOV R1, c[0x0][0x28] ;  /* 0x00000a0000017a02 */ /* 0x000fe40000000f00 */
[----:B------:R-:W0:Y:S01]  /*0010*/  S2R R0, SR_CTAID.X ;  /* 0x0000000000007919 */ /* 0x000e220000002500 */
[----:B------:R-:W-:Y:S01]  /*0020*/  ULDC.64 UR4, c[0x0][0x118] ;  /* 0x0000460000047ab9 */ /* 0x000fe20000000a00 */
[----:B------:R-:W-:Y:S02]  /*0030*/  BSSY B0, `(.L_x_794) ;  /* 0x0000110000007945 */ /* 0x000fe40003800000 */
[----:B------:R-:W0:Y:S02]  /*0040*/  S2R R3, SR_TID.X ;  /* 0x0000000000037919 */ /* 0x000e240000002100 */
[----:B0-----:R-:W-:-:S04]  /*0050*/  LEA R0, R0, R3, 0x9 ;  /* 0x0000000300007211 */ /* 0x001fc800078e48ff */
[----:B------:R-:W-:-:S13]  /*0060*/  ISETP.GE.AND P0, PT, R0, c[0x0][0x160], PT ;  /* 0x0000580000007a0c */ /* 0x000fda0003f06270 */
[----:B------:R-:W-:Y:S05]  /*0070*/  @P0 BRA `(.L_x_795) ;  /* 0x000010b000000947 */ /* 0x000fea0003800000 */
[----:B------:R-:W-:Y:S01]  /*0080*/  ISETP.NE.AND P0, PT, RZ, c[0x0][0x168], PT ;  /* 0x00005a00ff007a0c */ /* 0x000fe20003f05270 */
[----:B------:R-:W-:Y:S01]  /*0090*/  HFMA2.MMA R4, -RZ, RZ, 0, 0 ;  /* 0x00000000ff047435 */ /* 0x000fe200000001ff */
[----:B------:R-:W-:-:S11]  /*00a0*/  CS2R R2, SRZ ;  /* 0x0000000000027805 */ /* 0x000fd6000001ff00 */
[----:B------:R-:W-:Y:S05]  /*00b0*/  @!P0 BRA `(.L_x_796) ;  /* 0x00000f9000008947 */ /* 0x000fea0003800000 */
[----:B------:R-:W-:Y:S02]  /*00c0*/  MOV R2, RZ ;  /* 0x000000ff00027202 */ /* 0x000fe40000000f00 */
[----:B------:R-:W-:Y:S02]  /*00d0*/  MOV R3, R0 ;  /* 0x0000000000037202 */ /* 0x000fe40000000f00 */
[----:B------:R-:W-:-:S03]  /*00e0*/  MOV R5, c[0x0][0x168] ;  /* 0x00005a0000057a02 */ /* 0x000fc60000000f00 */
[----:B------:R-:W-:Y:S01]  /*00f0*/  IMAD.HI.U32 R6, R0, c[0x0][0x170], R2 ;  /* 0x00005c0000067a27 */ /* 0x000fe200078e0002 */
[----:B------:R-:W-:-:S04]  /*0100*/  ISETP.NE.AND P0, PT, R5, 0x1, PT ;  /* 0x000000010500780c */ /* 0x000fc80003f05270 */
[----:B------:R-:W-:-:S04]  /*0110*/  SHF.R.U32.HI R7, RZ, c[0x0][0x174], R6 ;  /* 0x00005d00ff077a19 */ /* 0x000fc80000011606 */
[----:B------:R-:W-:-:S05]  /*0120*/  IADD3 R3, -R7, RZ, RZ ;  /* 0x000000ff07037210 */ /* 0x000fca0007ffe1ff */
[----:B------:R-:W-:-:S04]  /*0130*/  IMAD R3, R3, c[0x0][0x16c], R0 ;  /* 0x00005b0003037a24 */ /* 0x000fc800078e0200 */
[C---:B------:R-:W-:Y:S02]  /*0140*/  IMAD R2, R3.reuse, c[0x0][0x298], RZ ;  /* 0x0000a60003027a24 */ /* 0x040fe400078e02ff */
[C---:B------:R-:W-:Y:S02]  /*0150*/  IMAD R4, R3.reuse, c[0x0][0x29c], RZ ;  /* 0x0000a70003047a24 */ /* 0x040fe400078e02ff */
[----:B------:R-:W-:Y:S01]  /*0160*/  IMAD R3, R3, c[0x0][0x2a0], RZ ;  /* 0x0000a80003037a24 */ /* 0x000fe200078e02ff */
[----:B------:R-:W-:Y:S05]  /*0170*/  @!P0 BRA `(.L_x_796) ;  /* 0x00000ed000008947 */ /* 0x000fea0003800000 */
[----:B------:R-:W-:Y:S02]  /*0180*/  MOV R6, RZ ;  /* 0x000000ff00067202 */ /* 0x000fe40000000f00 */
[----:B------:R-:W-:-:S03]  /*0190*/  ISETP.NE.AND P0, PT, R5, 0x2, PT ;  /* 0x000000020500780c */ /* 0x000fc60003f05270 */
[----:B------:R-:W-:-:S05]  /*01a0*/  IMAD.HI.U32 R8, R7, c[0x0][0x17c], R6 ;  /* 0x00005f0007087a27 */ /* 0x000fca00078e0006 */
[----:B------:R-:W-:-:S04]  /*01b0*/  SHF.R.U32.HI R9, RZ, c[0x0][0x180], R8 ;  /* 0x00006000ff097a19 */ /* 0x000fc80000011608 */
[----:B------:R-:W-:-:S05]  /*01c0*/  IADD3 R6, -R9, RZ, RZ ;  /* 0x000000ff09067210 */ /* 0x000fca0007ffe1ff */
[----:B------:R-:W-:-:S04]  /*01d0*/  IMAD R7, R6, c[0x0][0x178], R7 ;  /* 0x00005e0006077a24 */ /* 0x000fc800078e0207 */
[C---:B------:R-:W-:Y:S02]  /*01e0*/  IMAD R2, R7.reuse, c[0x0][0x2a4], R2 ;  /* 0x0000a90007027a24 */ /* 0x040fe400078e0202 */
[C---:B------:R-:W-:Y:S02]  /*01f0*/  IMAD R4, R7.reuse, c[0x0][0x2a8], R4 ;  /* 0x0000aa0007047a24 */ /* 0x040fe400078e0204 */
[----:B------:R-:W-:Y:S01]  /*0200*/  IMAD R3, R7, c[0x0][0x2ac], R3 ;  /* 0x0000ab0007037a24 */ /* 0x000fe200078e0203 */
[----:B------:R-:W-:Y:S05]  /*0210*/  @!P0 BRA `(.L_x_796) ;  /* 0x00000e3000008947 */ /* 0x000fea0003800000 */
[----:B------:R-:W-:Y:S01]  /*0220*/  HFMA2.MMA R8, -RZ, RZ, 0, 0 ;  /* 0x00000000ff087435 */ /* 0x000fe200000001ff */
[----:B------:R-:W-:-:S09]  /*0230*/  ISETP.NE.AND P0, PT, R5, 0x3, PT ;  /* 0x000000030500780c */ /* 0x000fd20003f05270 */
        /* <DEDUP_REMOVED lines=211> */
[----:B------:R-:W-:Y:S02]  /*0f70*/  SHF.R.U32.HI R9, RZ, c[0x0][0x288], R8 ;  /* 0x0000a200ff097a19 */ /* 0x000fe40000011608 */
[----:B------:R-:W-:Y:S02]  /*0f80*/  @P0 MOV R8, RZ ;  /* 0x000000ff00080202 */ /* 0x000fe40000000f00 */
[----:B------:R-:W-:-:S03]  /*0f90*/  IADD3 R6, -R9, RZ, RZ ;  /* 0x000000ff09067210 */ /* 0x000fc60007ffe1ff */
[----:B------:R-:W-:-:S04]  /*0fa0*/  @P0 IMAD.HI.U32 R5, R9, c[0x0][0x290], R8 ;  /* 0x0000a40009050a27 */ /* 0x000fc800078e0008 */
[----:B------:R-:W-:Y:S01]  /*0fb0*/  IMAD R7, R6, c[0x0][0x280], R7 ;  /* 0x0000a00006077a24 */ /* 0x000fe200078e0207 */
[----:B------:R-:W-:-:S03]  /*0fc0*/  @P0 SHF.R.U32.HI R5, RZ, c[0x0][0x294], R5 ;  /* 0x0000a500ff050a19 */ /* 0x000fc60000011605 */
[----:B------:R-:W-:Y:S01]  /*0fd0*/  IMAD R2, R7, c[0x0][0x3ac], R2 ;  /* 0x0000eb0007027a24 */ /* 0x000fe200078e0202 */
[----:B------:R-:W-:Y:S01]  /*0fe0*/  @P0 IADD3 R5, -R5, RZ, RZ ;  /* 0x000000ff05050210 */ /* 0x000fe20007ffe1ff */
[C---:B------:R-:W-:Y:S02]  /*0ff0*/  IMAD R4, R7.reuse, c[0x0][0x3b0], R4 ;  /* 0x0000ec0007047a24 */ /* 0x040fe400078e0204 */
[----:B------:R-:W-:Y:S02]  /*1000*/  IMAD R3, R7, c[0x0][0x3b4], R3 ;  /* 0x0000ed0007037a24 */ /* 0x000fe400078e0203 */
[----:B------:R-:W-:-:S04]  /*1010*/  @P0 IMAD R9, R5, c[0x0][0x28c], R9 ;  /* 0x0000a30005090a24 */ /* 0x000fc800078e0209 */
[C---:B------:R-:W-:Y:S02]  /*1020*/  @P0 IMAD R2, R9.reuse, c[0x0][0x3b8], R2 ;  /* 0x0000ee0009020a24 */ /* 0x040fe400078e0202 */
[C---:B------:R-:W-:Y:S02]  /*1030*/  @P0 IMAD R4, R9.reuse, c[0x0][0x3bc], R4 ;  /* 0x0000ef0009040a24 */ /* 0x040fe400078e0204 */
[----:B------:R-:W-:-:S03]  /*1040*/  @P0 IMAD R3, R9, c[0x0][0x3c0], R3 ;  /* 0x0000f00009030a24 */ /* 0x000fc600078e0203 */
.L_x_796:
[----:B------:R-:W-:Y:S02]  /*1050*/  IADD3 R4, P0, R4, c[0x0][0x3d0], RZ ;  /* 0x0000f40004047a10 */ /* 0x000fe40007f1e0ff */
[----:B------:R-:W-:Y:S02]  /*1060*/  IADD3 R6, P1, R3, c[0x0][0x3d8], RZ ;  /* 0x0000f60003067a10 */ /* 0x000fe40007f3e0ff */
[----:B------:R-:W-:Y:S02]  /*1070*/  IADD3.X R5, RZ, c[0x0][0x3d4], RZ, P0, !PT ;  /* 0x0000f500ff057a10 */ /* 0x000fe400007fe4ff */
[----:B------:R-:W-:-:S03]  /*1080*/  IADD3.X R7, RZ, c[0x0][0x3dc], RZ, P1, !PT ;  /* 0x0000f700ff077a10 */ /* 0x000fc60000ffe4ff */
[----:B------:R-:W2:Y:S04]  /*1090*/  LDG.E.U16 R4, [R4.64] ;  /* 0x0000000404047981 */ /* 0x000ea8000c1e1500 */
[----:B------:R-:W3:Y:S01]  /*10a0*/  LDG.E.U16 R6, [R6.64] ;  /* 0x0000000406067981 */ /* 0x000ee2000c1e1500 */
[----:B------:R-:W-:Y:S02]  /*10b0*/  IADD3 R2, P0, R2, c[0x0][0x3c8], RZ ;  /* 0x0000f20002027a10 */ /* 0x000fe40007f1e0ff */
[----:B------:R-:W-:Y:S01]  /*10c0*/  IADD3 R0, R0, 0x80, RZ ;  /* 0x0000008000007810 */ /* 0x000fe20007ffe0ff */
[----:B--2---:R-:W-:Y:S02]  /*10d0*/  HADD2.F32 R3, -RZ, R4.H0_H0 ;  /* 0x20000004ff037230 */ /* 0x004fe40000004100 */
[----:B---3--:R-:W-:-:S05]  /*10e0*/  HADD2.F32 R8, -RZ, R6.H0_H0 ;  /* 0x20000006ff087230 */ /* 0x008fca0000004100 */
[----:B------:R-:W-:-:S04]  /*10f0*/  LOP3.LUT R3, R3, 0x80000000, R8, 0xb8, !PT ;  /* 0x8000000003037812 */ /* 0x000fc800078eb808 */
[----:B------:R-:W-:Y:S02]  /*1100*/  F2FP.PACK_AB R5, RZ, R3 ;  /* 0x00000003ff05723e */ /* 0x000fe400000000ff */
[----:B------:R-:W-:-:S05]  /*1110*/  IADD3.X R3, RZ, c[0x0][0x3cc], RZ, P0, !PT ;  /* 0x0000f300ff037a10 */ /* 0x000fca00007fe4ff */
[----:B------:R0:W-:Y:S02]  /*1120*/  STG.E.U16 [R2.64], R5 ;  /* 0x0000000502007986 */ /* 0x0001e4000c101504 */
.L_x_795:
[----:B------:R-:W-:Y:S05]  /*1130*/  BSYNC B0 ;  /* 0x0000000000007941 */ /* 0x000fea0003800000 */
.L_x_794:
[----:B------:R-:W-:Y:S01]  /*1140*/  ISETP.GE.AND P0, PT, R0, c[0x0][0x160], PT ;  /* 0x0000580000007a0c */ /* 0x000fe20003f06270 */
[----:B------:R-:W-:-:S12]  /*1150*/  BSSY B0, `(.L_x_797) ;  /* 0x000021a000007945 */ /* 0x000fd80003800000 */
[----:B------:R-:W-:Y:S05]  /*1160*/  @P0 BRA `(.L_x_798) ;  /* 0x0000218000000947 */ /* 0x000fea0003800000 */
[----:B------:R-:W-:Y:S01]  /*1170*/  ISETP.NE.AND P0, PT, RZ, c[0x0][0x168], PT ;  /* 0x00005a00ff007a0c */ /* 0x000fe20003f05270 */
[----:B------:R-:W-:Y:S01]  /*1180*/  HFMA2.MMA R4, -RZ, RZ, 0, 0 ;  /* 0x00000000ff047435 */ /* 0x000fe200000001ff */
[----:B0-----:R-:W-:-:S11]  /*1190*/  CS2R R2, SRZ ;  /* 0x0000000000027805 */ /* 0x001fd6000001ff00 */
        /* <DEDUP_REMOVED lines=250> */
.L_x_799:
        /* <DEDUP_REMOVED lines=12> */
[----:B------:R-:W-:Y:S02]  /*2200*/  IADD3.X R3, RZ, c[0x0][0x3cc], RZ, P0, !PT ;  /* 0x0000f300ff037a10 */ /* 0x000fe400007fe4ff */
[----:B------:R-:W-:-:S03]  /*2210*/  ISETP.GE.AND P0, PT, R0, c[0x0][0x160], PT ;  /* 0x0000580000007a0c */ /* 0x000fc60003f06270 */
[----:B------:R0:W-:Y:S10]  /*2220*/  STG.E.U16 [R2.64], R5 ;  /* 0x0000000502007986 */ /* 0x0001f4000c101504 */
        /* <DEDUP_REMOVED lines=254> */
.L_x_800:
        /* <DEDUP_REMOVED lines=14> */
.L_x_798:
[----:B------:R-:W-:Y:S05]  /*32f0*/  BSYNC B0 ;  /* 0x0000000000007941 */ /* 0x000fea0003800000 */
.L_x_797:
[----:B------:R-:W-:-:S13]  /*3300*/  ISETP.GE.AND P0, PT, R0, c[0x0][0x160], PT ;  /* 0x0000580000007a0c */ /* 0x000fda0003f06270 */
[----:B------:R-:W-:Y:S05]  /*3310*/  @P0 EXIT ;  /* 0x000000000000094d */ /* 0x000fea0003800000 */
        /* <DEDUP_REMOVED lines=245> */
[C---:B------:R-:W-:Y:S01]  /*4270*/  IMAD R2, R7.reuse, c[0x0][0x3ac], R2 ;  /* 0x0000eb0007027a24 */ /* 0x040fe200078e0202 */
[----:B------:R-:W-:Y:S01]  /*4280*/  @P0 IADD3 R5, -R0, RZ, RZ ;  /* 0x000000ff00050210 */ /* 0x000fe20007ffe1ff */
[C---:B------:R-:W-:Y:S02]  /*4290*/  IMAD R4, R7.reuse, c[0x0][0x3b0], R4 ;  /* 0x0000ec0007047a24 */ /* 0x040fe400078e0204 */
[----:B------:R-:W-:Y:S02]  /*42a0*/  IMAD R3, R7, c[0x0][0x3b4], R3 ;  /* 0x0000ed0007037a24 */ /* 0x000fe400078e0203 */
[----:B------:R-:W-:-:S04]  /*42b0*/  @P0 IMAD R9, R5, c[0x0][0x28c], R9 ;  /* 0x0000a30005090a24 */ /* 0x000fc800078e0209 */
[C---:B------:R-:W-:Y:S02]  /*42c0*/  @P0 IMAD R2, R9.reuse, c[0x0][0x3b8], R2 ;  /* 0x0000ee0009020a24 */ /* 0x040fe400078e0202 */
[C---:B------:R-:W-:Y:S02]  /*42d0*/  @P0 IMAD R4, R9.reuse, c[0x0][0x3bc], R4 ;  /* 0x0000ef0009040a24 */ /* 0x040fe400078e0204 */
[----:B------:R-:W-:-:S03]  /*42e0*/  @P0 IMAD R3, R9, c[0x0][0x3c0], R3 ;  /* 0x0000f00009030a24 */ /* 0x000fc600078e0203 */
.L_x_801:
[----:B------:R-:W-:Y:S02]  /*42f0*/  IADD3 R4, P0, R4, c[0x0][0x3d0], RZ ;  /* 0x0000f40004047a10 */ /* 0x000fe40007f1e0ff */
[----:B------:R-:W-:Y:S02]  /*4300*/  IADD3 R6, P1, R3, c[0x0][0x3d8], RZ ;  /* 0x0000f60003067a10 */ /* 0x000fe40007f3e0ff */
[----:B------:R-:W-:Y:S02]  /*4310*/  IADD3.X R5, RZ, c[0x0][0x3d4], RZ, P0, !PT ;  /* 0x0000f500ff057a10 */ /* 0x000fe400007fe4ff */
[----:B------:R-:W-:-:S03]  /*4320*/  IADD3.X R7, RZ, c[0x0][0x3dc], RZ, P1, !PT ;  /* 0x0000f700ff077a10 */ /* 0x000fc60000ffe4ff */
[----:B------:R-:W2:Y:S04]  /*4330*/  LDG.E.U16 R4, [R4.64] ;  /* 0x0000000404047981 */ /* 0x000ea8000c1e1500 */
[----:B------:R-:W3:Y:S01]  /*4340*/  LDG.E.U16 R6, [R6.64] ;  /* 0x0000000406067981 */ /* 0x000ee2000c1e1500 */
[----:B------:R-:W-:Y:S01]  /*4350*/  IADD3 R2, P0, R2, c[0x0][0x3c8], RZ ;  /* 0x0000f20002027a10 */ /* 0x000fe20007f1e0ff */
[----:B--2---:R-:W-:Y:S02]  /*4360*/  HADD2.F32 R0, -RZ, R4.H0_H0 ;  /* 0x20000004ff007230 */ /* 0x004fe40000004100 */
[----:B---3--:R-:W-:-:S05]  /*4370*/  HADD2.F32 R3, -RZ, R6.H0_H0 ;  /* 0x20000006ff037230 */ /* 0x008fca0000004100 */
[----:B------:R-:W-:Y:S02]  /*4380*/  LOP3.LUT R0, R0, 0x80000000, R3, 0xb8, !PT ;  /* 0x8000000000007812 */ /* 0x000fe400078eb803 */
[----:B------:R-:W-:Y:S02]  /*4390*/  IADD3.X R3, RZ, c[0x0][0x3cc], RZ, P0, !PT ;  /* 0x0000f300ff037a10 */ /* 0x000fe400007fe4ff */
[----:B------:R-:W-:-:S05]  /*43a0*/  F2FP.PACK_AB R0, RZ, R0 ;  /* 0x00000000ff00723e */ /* 0x000fca00000000ff */
[----:B------:R-:W-:Y:S01]  /*43b0*/  STG.E.U16 [R2.64], R0 ;  /* 0x0000000002007986 */ /* 0x000fe2000c101504 */
[----:B------:R-:W-:Y:S05]  /*43c0*/  EXIT ;  /* 0x000000000000794d */ /* 0x000fea0003800000 */
.L_x_802:
        /* <DEDUP_REMOVED lines=11> */
.L_x_7667:


//--------------------- .text._ZN2at6native27unrolled_elementwise_kernelINS0_13BinaryFunctorIN3c104HalfES4_S4_ZZZNS0_20copysign_kernel_cudaERNS_18TensorIteratorBaseEENKUlvE_clEvENKUlvE2_clEvEUlS4_S4_E_EESt5arrayIPcLm3EELi4E23TrivialOffsetCalculatorILi2EjESE_ILi1EjENS0_6memory15LoadWithoutCastENSH_16StoreWithoutCastEEEviT_T0_T2_T3_T4_T5_ --------------------------
	.section	.text._ZN2at6native27unrolled_elementwise_kernelINS0_13BinaryFunctorIN3c104HalfES4_S4_ZZZNS0_20copysign_kernel_cudaERNS_18TensorIteratorBaseEENKUlvE_clEvENKUlvE2_clEvEUlS4_S4_E_EESt5arrayIPcLm3EELi4E23TrivialOffsetCalculatorILi2EjESE_ILi1EjENS0_6memory15LoadWithoutCastENSH_16StoreWithoutCastEEEviT_T0_T2_T3_T4_T5_,"ax",@progbits
	.sectioninfo	@"SHI_REGISTERS=28"
	.align	128
        .global         _ZN2at6native27unrolled_elementwise_kernelINS0_13BinaryFunctorIN3c104HalfES4_S4_ZZZNS0_20copysign_kernel_cudaERNS_18TensorIteratorBaseEENKUlvE_clEvENKUlvE2_clEvEUlS4_S4_E_EESt5arrayIPcLm3EELi4E23TrivialOffsetCalculatorILi2EjESE_ILi1EjENS0_6memory15LoadWithoutCastENSH_16StoreWithoutCastEEEviT_T0_T2_T3_T4_T5_
        .type           _ZN2at6native27unrolled_elementwise_kernelINS0_13BinaryFunctorIN3c104HalfES4_S4_ZZZNS0_20copysign_kernel_cudaERNS_18TensorIteratorBaseEENKUlvE_clEvENKUlvE2_clEvEUlS4_S4_E_EESt5arrayIPcLm3EELi4E23TrivialOffsetCalculatorILi2EjESE_ILi1EjENS0_6memory15LoadWithoutCastENSH_16StoreWithoutCastEEEviT_T0_T2_T3_T4_T5_,@function
        .size           _ZN2at6native27unrolled_elementwise_kernelINS0_13BinaryFunctorIN3c104HalfES4_S4_ZZZNS0_20copysign_kernel_cudaERNS_18TensorIteratorBaseEENKUlvE_clEvENKUlvE2_clEvEUlS4_S4_E_EESt5arrayIPcLm3EELi4E23TrivialOffsetCalculatorILi2EjESE_ILi1EjENS0_6memory15LoadWithoutCastENSH_16StoreWithoutCastEEEviT_T0_T2_T3_T4_T5_,(.L_x_7668 - _ZN2at6native27unrolled_elementwise_kernelINS0_13BinaryFunctorIN3c104HalfES4_S4_ZZZNS0_20copysign_kernel_cudaERNS_18TensorIteratorBaseEENKUlvE_clEvENKUlvE2_clEvEUlS4_S4_E_EESt5arrayIPcLm3EELi4E23TrivialOffsetCalculatorILi2EjESE_ILi1EjENS0_6memory15LoadWithoutCastENSH_16StoreWithoutCastEEEviT_T0_T2_T3_T4_T5_)
        .other          _ZN2at6native27unrolled_elementwise_kernelINS0_13BinaryFunctorIN3c104HalfES4_S4_ZZZNS0_20copysign_kernel_cudaERNS_18TensorIteratorBaseEENKUlvE_clEvENKUlvE2_clEvEUlS4_S4_E_EESt5arrayIPcLm3EELi4E23TrivialOffsetCalculatorILi2EjESE_ILi1EjENS0_6memory15LoadWithoutCastENSH_16StoreWithoutCastEEEviT_T0_T2_T3_T4_T5_,@"STO_CUDA_ENTRY STV_DEFAULT"
_ZN2at6native27unrolled_elementwise_kernelINS0_13BinaryFunctorIN3c104HalfES4_S4_ZZZNS0_20copysign_kernel_cudaERNS_18TensorIteratorBaseEENKUlvE_clEvENKUlvE2_clEvEUlS4_S4_E_EESt5arrayIPcLm3EELi4E23TrivialOffsetCalculatorILi2EjESE_ILi1EjENS0_6memory15LoadWithoutCastENSH_16StoreWithoutCastEEEviT_T0_T2_T3_T4_T5_:
.text._ZN2at6native27unrolled_elementwise_kernelINS0_13BinaryFunctorIN3c104HalfES4_S4_ZZZNS0_20copysign_kernel_cudaERNS_18TensorIteratorBaseEENKUlvE_clEvENKUlvE2_clEvEUlS4_S4_E_EESt5arrayIPcLm3EELi4E23TrivialOffsetCalculatorILi2EjESE_ILi1EjENS0_6memory15LoadWithoutCastENSH_16StoreWithoutCastEEEviT_T0_T2_T3_T4_T5_:
[----:B------:R-:W-:Y:S02]  /*0000*/  IMAD.MOV.U32 R1, RZ, RZ, c[0x0][0x28] ;  /* 0x00000a00ff017624 */ /* 0x000fe400078e00ff */
[----:B------:R-:W0:Y:S01]  /*0010*/  S2R R0, SR_CTAID.X ;  /* 0x0000000000007919 */ /* 0x000e220000002500 */
[----:B------:R-:W-:Y:S01]  /*0020*/  IMAD.MOV.U32 R3, RZ, RZ, -0x200 ;  /* 0xfffffe00ff037424 */ /* 0x000fe200078e00ff */
[----:B------:R-:W-:Y:S01]  /*0030*/  PRMT R4, RZ, 0x7610, R4 ;  /* 0x00007610ff047816 */ /* 0x000fe20000000004 */
[----:B------:R-:W-:Y:S01]  /*0040*/  ULDC.64 UR4, c[0x0][0x118] ;  /* 0x0000460000047ab9 */ /* 0x000fe20000000a00 */
[----:B------:R-:W1:Y:S01]  /*0050*/  S2R R5, SR_TID.X ;  /* 0x0000000000057919 */ /* 0x000e620000002100 */
[----:B0-----:R-:W-:Y:S01]  /*0060*/  IMAD R2, R0, R3, c[0x0][0x160] ;  /* 0x0000580000027624 */ /* 0x001fe200078e0203 */
[----:B------:R-:W-:Y:S01]  /*0070*/  PRMT R3, RZ, 0x7610, R3 ;  /* 0x00007610ff037816 */ /* 0x000fe20000000003 */
[----:B-1----:R-:W-:-:S03]  /*0080*/  IMAD.MOV.U32 R21, RZ, RZ, R5 ;  /* 0x000000ffff157224 */ /* 0x002fc600078e0005 */
[----:B------:R-:W-:-:S13]  /*0090*/  ISETP.GE.AND P0, PT, R5, R2, PT ;  /* 0x000000020500720c */ /* 0x000fda0003f06270 */
[----:B------:R-:W-:Y:S01]  /*00a0*/  @!P0 IMAD R16, R0, 0x200, R21 ;  /* 0x0000020000108824 */ /* 0x000fe200078e0215 */
[----:B------:R-:W-:Y:S01]  /*00b0*/  @!P0 IADD3 R21, R21, 0x80, RZ ;  /* 0x0000008015158810 */ /* 0x000fe20007ffe0ff */
[----:B------:R-:W-:-:S03]  /*00c0*/  @!P0 IMAD.MOV.U32 R17, RZ, RZ, 0x2 ;  /* 0x00000002ff118424 */ /* 0x000fc600078e00ff */
[----:B------:R-:W-:Y:S01]  /*00d0*/  ISETP.GE.AND P1, PT, R21, R2, PT ;  /* 0x000000021500720c */ /* 0x000fe20003f26270 */
[----:B------:R-:W-:-:S04]  /*00e0*/  @!P0 IMAD.WIDE.U32 R10, R16, R17, c[0x0][0x170] ;  /* 0x00005c00100a8625 */ /* 0x000fc800078e0011 */
[----:B------:R-:W-:Y:S01]  /*00f0*/  @!P0 IMAD.WIDE.U32 R16, R16, R17, c[0x0][0x178] ;  /* 0x00005e0010108625 */ /* 0x000fe200078e0011 */
[----:B------:R0:W2:Y:S04]  /*0100*/  @!P0 LDG.E.U16 R3, [R10.64] ;  /* 0x000000040a038981 */ /* 0x0000a8000c1e1500 */
[----:B------:R1:W3:Y:S03]  /*0110*/  @!P0 LDG.E.U16 R4, [R16.64] ;  /* 0x0000000410048981 */ /* 0x0002e6000c1e1500 */
[----:B------:R-:W-:Y:S01]  /*0120*/  @!P1 IMAD R12, R0, 0x200, R21 ;  /* 0x00000200000c9824 */ /* 0x000fe200078e0215 */
[----:B------:R-:W-:-:S04]  /*0130*/  @!P1 IADD3 R21, R21, 0x80, RZ ;  /* 0x0000008015159810 */ /* 0x000fc80007ffe0ff */
[----:B------:R-:W-:Y:S01]  /*0140*/  ISETP.GE.AND P3, PT, R21, R2, PT ;  /* 0x000000021500720c */ /* 0x000fe20003f66270 */
[----:B------:R-:W-:-:S12]  /*0150*/  @!P1 IMAD.MOV.U32 R13, RZ, RZ, 0x2 ;  /* 0x00000002ff0d9424 */ /* 0x000fd800078e00ff */
[----:B------:R-:W-:Y:S01]  /*0160*/  @!P3 IMAD R20, R0, 0x200, R21 ;  /* 0x000002000014b824 */ /* 0x000fe200078e0215 */
[----:B------:R-:W-:-:S04]  /*0170*/  @!P3 IADD3 R21, R21, 0x80, RZ ;  /* 0x000000801515b810 */ /* 0x000fc80007ffe0ff */
[----:B------:R-:W-:Y:S01]  /*0180*/  ISETP.GE.AND P2, PT, R21, R2, PT ;  /* 0x000000021500720c */ /* 0x000fe20003f46270 */
[----:B------:R-:W-:Y:S01]  /*0190*/  @!P3 IMAD.MOV.U32 R23, RZ, RZ, 0x2 ;  /* 0x00000002ff17b424 */ /* 0x000fe200078e00ff */
[----:B------:R-:W-:Y:S01]  /*01a0*/  PRMT R6, RZ, 0x7610, R6 ;  /* 0x00007610ff067816 */ /* 0x000fe20000000006 */
[CC--:B------:R-:W-:Y:S01]  /*01b0*/  @!P1 IMAD.WIDE.U32 R18, R12.reuse, R13.reuse, c[0x0][0x170] ;  /* 0x00005c000c129625 */ /* 0x0c0fe200078e000d */
[----:B------:R-:W-:Y:S02]  /*01c0*/  PRMT R9, RZ, 0x7610, R9 ;  /* 0x00007610ff097816 */ /* 0x000fe40000000009 */
[----:B------:R-:W-:Y:S01]  /*01d0*/  PRMT R7, RZ, 0x7610, R7 ;  /* 0x00007610ff077816 */ /* 0x000fe20000000007 */
[----:B------:R-:W-:Y:S01]  /*01e0*/  @!P1 IMAD.WIDE.U32 R12, R12, R13, c[0x0][0x178] ;  /* 0x00005e000c0c9625 */ /* 0x000fe200078e000d */
[----:B------:R-:W-:Y:S01]  /*01f0*/  PRMT R8, RZ, 0x7610, R8 ;  /* 0x00007610ff087816 */ /* 0x000fe20000000008 */
[----:B------:R4:W5:Y:S02]  /*0200*/  @!P1 LDG.E.U16 R6, [R18.64] ;  /* 0x0000000412069981 */ /* 0x000964000c1e1500 */
[----:B------:R-:W-:-:S02]  /*0210*/  @!P3 IMAD.WIDE.U32 R14, R20, R23, c[0x0][0x170] ;  /* 0x00005c00140eb625 */ /* 0x000fc400078e0017 */
[----:B------:R0:W5:Y:S02]  /*0220*/  @!P1 LDG.E.U16 R9, [R12.64] ;  /* 0x000000040c099981 */ /* 0x000164000c1e1500 */
[----:B-1----:R-:W-:Y:S02]  /*0230*/  @!P3 IMAD.WIDE.U32 R16, R20, R23, c[0x0][0x178] ;  /* 0x00005e001410b625 */ /* 0x002fe400078e0017 */
[----:B------:R1:W5:Y:S02]  /*0240*/  @!P3 LDG.E.U16 R7, [R14.64] ;  /* 0x000000040e07b981 */ /* 0x000364000c1e1500 */
[----:B------:R-:W-:Y:S02]  /*0250*/  @!P2 IMAD R20, R0, 0x200, R21 ;  /* 0x000002000014a824 */ /* 0x000fe400078e0215 */
[----:B------:R-:W-:Y:S01]  /*0260*/  @!P2 IMAD.MOV.U32 R21, RZ, RZ, 0x2 ;  /* 0x00000002ff15a424 */ /* 0x000fe200078e00ff */
[----:B------:R-:W5:Y:S01]  /*0270*/  @!P3 LDG.E.U16 R8, [R16.64] ;  /* 0x000000041008b981 */ /* 0x000f62000c1e1500 */
[----:B0-----:R-:W-:-:S02]  /*0280*/  PRMT R10, RZ, 0x7610, R10 ;  /* 0x00007610ff0a7816 */ /* 0x001fc4000000000a */
[----:B------:R-:W-:Y:S01]  /*0290*/  PRMT R11, RZ, 0x7610, R11 ;  /* 0x00007610ff0b7816 */ /* 0x000fe2000000000b */
[----:B----4-:R-:W-:-:S04]  /*02a0*/  @!P2 IMAD.WIDE.U32 R18, R20, R21, c[0x0][0x170] ;  /* 0x00005c001412a625 */ /* 0x010fc800078e0015 */
[----:B------:R-:W-:Y:S01]  /*02b0*/  @!P2 IMAD.WIDE.U32 R20, R20, R21, c[0x0][0x178] ;  /* 0x00005e001414a625 */ /* 0x000fe200078e0015 */
[----:B------:R-:W4:Y:S04]  /*02c0*/  @!P2 LDG.E.U16 R10, [R18.64] ;  /* 0x00000004120aa981 */ /* 0x000f28000c1e1500 */
[----:B------:R-:W4:Y:S01]  /*02d0*/  @!P2 LDG.E.U16 R11, [R20.64] ;  /* 0x00000004140ba981 */ /* 0x000f22000c1e1500 */
[----:B------:R-:W-:-:S05]  /*02e0*/  IMAD.MOV.U32 R13, RZ, RZ, R5 ;  /* 0x000000ffff0d7224 */ /* 0x000fca00078e0005 */
[C---:B------:R-:W-:Y:S02]  /*02f0*/  IADD3 R25, R13.reuse, 0x80, RZ ;  /* 0x000000800d197810 */ /* 0x040fe40007ffe0ff */
[----:B------:R-:W-:Y:S02]  /*0300*/  IADD3 R23, R13, 0x100, RZ ;  /* 0x000001000d177810 */ /* 0x000fe40007ffe0ff */
[-C--:B------:R-:W-:Y:S02]  /*0310*/  ISETP.GE.AND P2, PT, R25, R2.reuse, PT ;  /* 0x000000021900720c */ /* 0x080fe40003f46270 */
[----:B------:R-:W-:Y:S02]  /*0320*/  ISETP.GE.AND P3, PT, R23, R2, PT ;  /* 0x000000021700720c */ /* 0x000fe40003f66270 */
[----:B-1----:R-:W-:Y:S01]  /*0330*/  IADD3 R15, R13, 0x180, RZ ;  /* 0x000001800d0f7810 */ /* 0x002fe20007ffe0ff */
[----:B------:R-:W-:-:S03]  /*0340*/  @!P0 IMAD.MOV.U32 R13, RZ, RZ, R25 ;  /* 0x000000ffff0d8224 */ /* 0x000fc600078e0019 */
[-C--:B------:R-:W-:Y:S02]  /*0350*/  ISETP.GE.AND P1, PT, R15, R2.reuse, PT ;  /* 0x000000020f00720c */ /* 0x080fe40003f26270 */
[----:B------:R-:W-:Y:S01]  /*0360*/  ISETP.GE.AND P4, PT, R13, R2, PT ;  /* 0x000000020d00720c */ /* 0x000fe20003f86270 */
[----:B------:R-:W-:Y:S01]  /*0370*/  BSSY B0, `(.L_x_803) ;  /* 0x0000020000007945 */ /* 0x000fe20003800000 */
[----:B--2---:R-:W-:Y:S02]  /*0380*/  @!P0 HADD2.F32 R3, -RZ, R3.H0_H0 ;  /* 0x20000003ff038230 */ /* 0x004fe40000004100 */
[----:B---3--:R-:W-:-:S05]  /*0390*/  @!P0 HADD2.F32 R4, -RZ, R4.H0_H0 ;  /* 0x20000004ff048230 */ /* 0x008fca0000004100 */
[----:B------:R-:W-:Y:S01]  /*03a0*/  @!P0 LOP3.LUT R3, R3, 0x80000000, R4, 0xb8, !PT ;  /* 0x8000000003038812 */ /* 0x000fe200078eb804 */
[----:B------:R-:W-:Y:S02]  /*03b0*/  @!P0 IMAD R4, R0, 0x200, R5 ;  /* 0x0000020000048824 */ /* 0x000fe400078e0205 */
[----:B------:R-:W-:Y:S01]  /*03c0*/  @!P0 IMAD.MOV.U32 R5, RZ, RZ, 0x2 ;  /* 0x00000002ff058424 */ /* 0x000fe200078e00ff */
[----:B------:R-:W-:-:S03]  /*03d0*/  @!P0 F2FP.PACK_AB R3, RZ, R3 ;  /* 0x00000003ff03823e */ /* 0x000fc600000000ff */
[----:B------:R-:W-:-:S05]  /*03e0*/  @!P0 IMAD.WIDE.U32 R4, R4, R5, c[0x0][0x168] ;  /* 0x00005a0004048625 */ /* 0x000fca00078e0005 */
[----:B------:R0:W-:Y:S01]  /*03f0*/  @!P0 STG.E.U16 [R4.64], R3 ;  /* 0x0000000304008986 */ /* 0x0001e2000c101504 */
[----:B-----5:R-:W-:Y:S02]  /*0400*/  @!P2 HADD2.F32 R6, -RZ, R6.H0_H0 ;  /* 0x20000006ff06a230 */ /* 0x020fe40000004100 */
[----:B------:R-:W-:Y:S02]  /*0410*/  @!P2 HADD2.F32 R9, -RZ, R9.H0_H0 ;  /* 0x20000009ff09a230 */ /* 0x000fe40000004100 */
[----:B------:R-:W-:Y:S02]  /*0420*/  @!P3 HADD2.F32 R7, -RZ, R7.H0_H0 ;  /* 0x20000007ff07b230 */ /* 0x000fe40000004100 */
[----:B------:R-:W-:Y:S01]  /*0430*/  @!P3 HADD2.F32 R8, -RZ, R8.H0_H0 ;  /* 0x20000008ff08b230 */ /* 0x000fe20000004100 */
[----:B------:R-:W-:-:S04]  /*0440*/  @!P2 LOP3.LUT R6, R6, 0x80000000, R9, 0xb8, !PT ;  /* 0x800000000606a812 */ /* 0x000fc800078eb809 */
[----:B------:R-:W-:Y:S02]  /*0450*/  @!P3 LOP3.LUT R7, R7, 0x80000000, R8, 0xb8, !PT ;  /* 0x800000000707b812 */ /* 0x000fe400078eb808 */
[----:B------:R-:W-:Y:S01]  /*0460*/  @!P2 F2FP.PACK_AB R6, RZ, R6 ;  /* 0x00000006ff06a23e */ /* 0x000fe200000000ff */
[----:B----4-:R-:W-:Y:S01]  /*0470*/  @!P1 HADD2.F32 R10, -RZ, R10.H0_H0 ;  /* 0x2000000aff0a9230 */ /* 0x010fe20000004100 */
[----:B------:R-:W-:Y:S01]  /*0480*/  @!P3 F2FP.PACK_AB R7, RZ, R7 ;  /* 0x00000007ff07b23e */ /* 0x000fe200000000ff */
[----:B------:R-:W-:Y:S01]  /*0490*/  @!P1 HADD2.F32 R11, -RZ, R11.H0_H0 ;  /* 0x2000000bff0b9230 */ /* 0x000fe20000004100 */
[----:B------:R-:W-:Y:S05]  /*04a0*/  @P4 BRA `(.L_x_804) ;  /* 0x000000c000004947 */ /* 0x000fea0003800000 */
[----:B0-----:R-:W-:Y:S01]  /*04b0*/  IMAD R4, R0, 0x200, R13 ;  /* 0x0000020000047824 */ /* 0x001fe200078e020d */
[----:B------:R-:W-:Y:S01]  /*04c0*/  IADD3 R13, R13, 0x80, RZ ;  /* 0x000000800d0d7810 */ /* 0x000fe20007ffe0ff */
[----:B------:R-:W-:Y:S01]  /*04d0*/  IMAD.MOV.U32 R3, RZ, RZ, 0x2 ;  /* 0x00000002ff037424 */ /* 0x000fe200078e00ff */
[----:B------:R-:W-:Y:S02]  /*04e0*/  PRMT R9, R6, 0x7610, R9 ;  /* 0x0000761006097816 */ /* 0x000fe40000000009 */
[----:B------:R-:W-:Y:S01]  /*04f0*/  ISETP.GE.AND P0, PT, R13, R2, PT ;  /* 0x000000020d00720c */ /* 0x000fe20003f06270 */
[----:B------:R-:W-:Y:S01]  /*0500*/  IMAD.WIDE.U32 R4, R4, R3, c[0x0][0x168] ;  /* 0x00005a0004047625 */ /* 0x000fe200078e0003 */
[----:B------:R-:W-:-:S04]  /*0510*/  PRMT R12, R7, 0x7610, R12 ;  /* 0x00007610070c7816 */ /* 0x000fc8000000000c */
[----:B------:R0:W-:Y:S07]  /*0520*/  STG.E.U16 [R4.64], R9 ;  /* 0x0000000904007986 */ /* 0x0001ee000c101504 */
[----:B------:R-:W-:Y:S01]  /*0530*/  @!P0 IMAD R8, R0, 0x200, R13 ;  /* 0x0000020000088824 */ /* 0x000fe200078e020d */
[----:B------:R-:W-:-:S03]  /*0540*/  @!P0 IADD3 R13, R13, 0x80, RZ ;  /* 0x000000800d0d8810 */ /* 0x000fc60007ffe0ff */
[----:B------:R-:W-:-:S05]  /*0550*/  @!P0 IMAD.WIDE.U32 R6, R8, R3, c[0x0][0x168] ;  /* 0x00005a0008068625 */ /* 0x000fca00078e0003 */
[----:B------:R0:W-:Y:S02]  /*0560*/  @!P0 STG.E.U16 [R6.64], R12 ;  /* 0x0000000c06008986 */ /* 0x0001e4000c101504 */
.L_x_804:
[----:B0-----:R-:W-:Y:S05]  /*0570*/  BSYNC B0 ;  /* 0x0000000000007941 */ /* 0x001fea0003800000 */
.L_x_803:
[----:B------:R-:W-:Y:S02]  /*0580*/  ISETP.GE.AND P0, PT, R13, R2, PT ;  /* 0x000000020d00720c */ /* 0x000fe40003f06270 */
[----:B------:R-:W-:-:S04]  /*0590*/  @!P1 LOP3.LUT R10, R10, 0x80000000, R11, 0xb8, !PT ;  /* 0x800000000a0a9812 */ /* 0x000fc800078eb80b */
[----:B------:R-:W-:-:S07]  /*05a0*/  @!P1 F2FP.PACK_AB R10, RZ, R10 ;  /* 0x0000000aff0a923e */ /* 0x000fce00000000ff */
[----:B------:R-:W-:Y:S05]  /*05b0*/  @P0 EXIT ;  /* 0x000000000000094d */ /* 0x000fea0003800000 */
[----:B------:R-:W-:Y:S02]  /*05c0*/  IMAD R2, R0, 0x200, R13 ;  /* 0x0000020000027824 */ /* 0x000fe400078e020d */
[----:B------:R-:W-:-:S04]  /*05d0*/  IMAD.MOV.U32 R3, RZ, RZ, 0x2 ;  /* 0x00000002ff037424 */ /* 0x000fc800078e00ff */
[----:B------:R-:W-:-:S05]  /*05e0*/  IMAD.WIDE.U32 R2, R2, R3, c[0x0][0x168] ;  /* 0x00005a0002027625 */ /* 0x000fca00078e0003 */
[----:B------:R-:W-:Y:S01]  /*05f0*/  STG.E.U16 [R2.64], R10 ;  /* 0x0000000a02007986 */ /* 0x000fe2000c101504 */
[----:B------:R-:W-:Y:S05]  /*0600*/  EXIT ;  /* 0x000000000000794d */ /* 0x000fea0003800000 */
.L_x_805:
        /* <DEDUP_REMOVED lines=15> */
.L_x_7668:


//--------------------- .text._ZN2at6native29vectorized_elementwise_kernelILi2ENS0_13BinaryFunctorIN3c104HalfES4_S4_ZZZNS0_20copysign_kernel_cudaERNS_18TensorIteratorBaseEENKUlvE_clEvENKUlvE2_clEvEUlS4_S4_E_EESt5arrayIPcLm3EEEEviT0_T1_ --------------------------
	.section	.text._ZN2at6native29vectorized_elementwise_kernelILi2ENS0_13BinaryFunctorIN3c104HalfES4_S4_ZZZNS0_20copysign_kernel_cudaERNS_18TensorIteratorBaseEENKUlvE_clEvENKUlvE2_clEvEUlS4_S4_E_EESt5arrayIPcLm3EEEEviT0_T1_,"ax",@progbits
	.sectioninfo	@"SHI_REGISTERS=32"
	.align	128
        .global         _ZN2at6native29vectorized_elementwise_kernelILi2ENS0_13BinaryFunctorIN3c104HalfES4_S4_ZZZNS0_20copysign_kernel_cudaERNS_18TensorIteratorBaseEENKUlvE_clEvENKUlvE2_clEvEUlS4_S4_E_EESt5arrayIPcLm3EEEEviT0_T1_
        .type           _ZN2at6native29vectorized_elementwise_kernelILi2ENS0_13BinaryFunctorIN3c104HalfES4_S4_ZZZNS0_20copysign_kernel_cudaERNS_18TensorIteratorBaseEENKUlvE_clEvENKUlvE2_clEvEUlS4_S4_E_EESt5arrayIPcLm3EEEEviT0_T1_,@function
        .size           _ZN2at6native29vectorized_elementwise_kernelILi2ENS0_13BinaryFunctorIN3c104HalfES4_S4_ZZZNS0_20copysign_kernel_cudaERNS_18TensorIteratorBaseEENKUlvE_clEvENKUlvE2_clEvEUlS4_S4_E_EESt5arrayIPcLm3EEEEviT0_T1_,(.L_x_7669 - _ZN2at6native29vectorized_elementwise_kernelILi2ENS0_13BinaryFunctorIN3c104HalfES4_S4_ZZZNS0_20copysign_kernel_cudaERNS_18TensorIteratorBaseEENKUlvE_clEvENKUlvE2_clEvEUlS4_S4_E_EESt5arrayIPcLm3EEEEviT0_T1_)
        .other          _ZN2at6native29vectorized_elementwise_kernelILi2ENS0_13BinaryFunctorIN3c104HalfES4_S4_ZZZNS0_20copysign_kernel_cudaERNS_18TensorIteratorBaseEENKUlvE_clEvENKUlvE2_clEvEUlS4_S4_E_EESt5arrayIPcLm3EEEEviT0_T1_,@"STO_CUDA_ENTRY STV_DEFAULT"
_ZN2at6native29vectorized_elementwise_kernelILi2ENS0_13BinaryFunctorIN3c104HalfES4_S4_ZZZNS0_20copysign_kernel_cudaERNS_18TensorIteratorBaseEENKUlvE_clEvENKUlvE2_clEvEUlS4_S4_E_EESt5arrayIPcLm3EEEEviT0_T1_:
.text._ZN2at6native29vectorized_elementwise_kernelILi2ENS0_13BinaryFunctorIN3c104HalfES4_S4_ZZZNS0_20copysign_kernel_cudaERNS_18TensorIteratorBaseEENKUlvE_clEvENKUlvE2_clEvEUlS4_S4_E_EESt5arrayIPcLm3EEEEviT0_T1_:
[----:B------:R-:W-:Y:S02]  /*0000*/  IMAD.MOV.U32 R1, RZ, RZ, c[0x0][0x28] ;  /* 0x00000a00ff017624 */ /* 0x000fe400078e00ff */
[----:B------:R-:W0:Y:S01]  /*0010*/  S2R R0, SR_CTAID.X ;  /* 0x0000000000007919 */ /* 0x000e220000002500 */
[----:B------:R-:W-:Y:S01]  /*0020*/  ULDC.64 UR4, c[0x0][0x118] ;  /* 0x0000460000047ab9 */ /* 0x000fe20000000a00 */
[----:B0-----:R-:W-:-:S05]  /*0030*/  IMAD.SHL.U32 R0, R0, 0x400, RZ ;  /* 0x0000040000007824 */ /* 0x001fca00078e00ff */
[----:B------:R-:W-:-:S04]  /*0040*/  IADD3 R12, -R0, c[0x0][0x160], RZ ;  /* 0x00005800000c7a10 */ /* 0x000fc80007ffe1ff */
[----:B------:R-:W-:-:S13]  /*0050*/  ISETP.GE.U32.AND P0, PT, R12, 0x400, PT ;  /* 0x000004000c00780c */ /* 0x000fda0003f06070 */
[----:B------:R-:W-:Y:S05]  /*0060*/  @!P0 BRA `(.L_x_806) ;  /* 0x0000031000008947 */ /* 0x000fea0003800000 */
[----:B------:R-:W0:Y:S01]  /*0070*/  S2R R19, SR_TID.X ;  /* 0x0000000000137919 */ /* 0x000e220000002100 */
[----:B------:R-:W-:-:S04]  /*0080*/  IMAD.MOV.U32 R13, RZ, RZ, 0x2 ;  /* 0x00000002ff0d7424 */ /* 0x000fc800078e00ff */
[----:B------:R-:W-:-:S04]  /*0090*/  IMAD.WIDE R2, R0, R13, c[0x0][0x170] ;  /* 0x00005c0000027625 */ /* 0x000fc800078e020d */
[----:B------:R-:W-:-:S04]  /*00a0*/  IMAD.WIDE R4, R0, R13, c[0x0][0x178] ;  /* 0x00005e0000047625 */ /* 0x000fc800078e020d */
[----:B0-----:R-:W-:-:S04]  /*00b0*/  IMAD.WIDE.U32 R8, R19, 0x4, R2 ;  /* 0x0000000413087825 */ /* 0x001fc800078e0002 */
[----:B------:R-:W-:Y:S01]  /*00c0*/  IMAD.WIDE.U32 R10, R19, 0x4, R4 ;  /* 0x00000004130a7825 */ /* 0x000fe200078e0004 */
[----:B------:R-:W2:Y:S04]  /*00d0*/  LDG.E R12, [R8.64] ;  /* 0x00000004080c7981 */ /* 0x000ea8000c1e1900 */
[----:B------:R-:W3:Y:S04]  /*00e0*/  LDG.E R15, [R10.64] ;  /* 0x000000040a0f7981 */ /* 0x000ee8000c1e1900 */
[----:B------:R-:W4:Y:S04]  /*00f0*/  LDG.E R16, [R8.64+0x200] ;  /* 0x0002000408107981 */ /* 0x000f28000c1e1900 */
[----:B------:R0:W5:Y:S04]  /*0100*/  LDG.E R6, [R8.64+0x400] ;  /* 0x0004000408067981 */ /* 0x000168000c1e1900 */
[----:B------:R0:W5:Y:S04]  /*0110*/  LDG.E R7, [R8.64+0x600] ;  /* 0x0006000408077981 */ /* 0x000168000c1e1900 */
[----:B------:R5:W5:Y:S04]  /*0120*/  LDG.E R5, [R10.64+0x600] ;  /* 0x000600040a057981 */ /* 0x000b68000c1e1900 */
[----:B------:R5:W5:Y:S04]  /*0130*/  LDG.E R18, [R10.64+0x200] ;  /* 0x000200040a127981 */ /* 0x000b68000c1e1900 */
[----:B------:R5:W5:Y:S01]  /*0140*/  LDG.E R4, [R10.64+0x400] ;  /* 0x000400040a047981 */ /* 0x000b62000c1e1900 */
[----:B------:R-:W-:-:S06]  /*0150*/  IMAD.WIDE.U32 R2, R0, R13, c[0x0][0x168] ;  /* 0x00005a0000027625 */ /* 0x000fcc00078e000d */
[----:B------:R-:W-:Y:S01]  /*0160*/  IMAD.WIDE R2, R19, 0x4, R2 ;  /* 0x0000000413027825 */ /* 0x000fe200078e0202 */
[--C-:B--2---:R-:W-:Y:S02]  /*0170*/  HADD2.F32 R0, -RZ, R12.reuse.H0_H0 ;  /* 0x2000000cff007230 */ /* 0x104fe40000004100 */
[----:B------:R-:W-:Y:S02]  /*0180*/  HADD2.F32 R12, -RZ, R12.H1_H1 ;  /* 0x3000000cff0c7230 */ /* 0x000fe40000004100 */
[--C-:B---3--:R-:W-:Y:S02]  /*0190*/  HADD2.F32 R13, -RZ, R15.reuse.H0_H0 ;  /* 0x2000000fff0d7230 */ /* 0x108fe40000004100 */
[----:B------:R-:W-:Y:S02]  /*01a0*/  HADD2.F32 R15, -RZ, R15.H1_H1 ;  /* 0x3000000fff0f7230 */ /* 0x000fe40000004100 */
[--C-:B----4-:R-:W-:Y:S01]  /*01b0*/  HADD2.F32 R14, -RZ, R16.reuse.H0_H0 ;  /* 0x20000010ff0e7230 */ /* 0x110fe20000004100 */
[----:B------:R-:W-:Y:S01]  /*01c0*/  LOP3.LUT R0, R0, 0x80000000, R13, 0xb8, !PT ;  /* 0x8000000000007812 */ /* 0x000fe200078eb80d */
[----:B0-----:R-:W-:Y:S01]  /*01d0*/  HADD2.F32 R8, -RZ, R16.H1_H1 ;  /* 0x30000010ff087230 */ /* 0x001fe20000004100 */
[----:B------:R-:W-:Y:S01]  /*01e0*/  LOP3.LUT R15, R12, 0x80000000, R15, 0xb8, !PT ;  /* 0x800000000c0f7812 */ /* 0x000fe200078eb80f */
[----:B-----5:R-:W-:-:S02]  /*01f0*/  HADD2.F32 R10, -RZ, R6.H0_H0 ;  /* 0x20000006ff0a7230 */ /* 0x020fc40000004100 */
[----:B------:R-:W-:Y:S02]  /*0200*/  HADD2.F32 R6, -RZ, R6.H1_H1 ;  /* 0x30000006ff067230 */ /* 0x000fe40000004100 */
[--C-:B------:R-:W-:Y:S02]  /*0210*/  HADD2.F32 R12, -RZ, R7.reuse.H0_H0 ;  /* 0x20000007ff0c7230 */ /* 0x100fe40000004100 */
[----:B------:R-:W-:Y:S02]  /*0220*/  HADD2.F32 R16, -RZ, R7.H1_H1 ;  /* 0x30000007ff107230 */ /* 0x000fe40000004100 */
[--C-:B------:R-:W-:Y:S02]  /*0230*/  HADD2.F32 R13, -RZ, R5.reuse.H0_H0 ;  /* 0x20000005ff0d7230 */ /* 0x100fe40000004100 */
[----:B------:R-:W-:Y:S02]  /*0240*/  HADD2.F32 R5, -RZ, R5.H1_H1 ;  /* 0x30000005ff057230 */ /* 0x000fe40000004100 */
[----:B------:R-:W-:-:S02]  /*0250*/  HADD2.F32 R17, -RZ, R18.H0_H0 ;  /* 0x20000012ff117230 */ /* 0x000fc40000004100 */
[----:B------:R-:W-:Y:S02]  /*0260*/  HADD2.F32 R9, -RZ, R18.H1_H1 ;  /* 0x30000012ff097230 */ /* 0x000fe40000004100 */
[--C-:B------:R-:W-:Y:S02]  /*0270*/  HADD2.F32 R7, -RZ, R4.reuse.H0_H0 ;  /* 0x20000004ff077230 */ /* 0x100fe40000004100 */
[----:B------:R-:W-:Y:S01]  /*0280*/  HADD2.F32 R11, -RZ, R4.H1_H1 ;  /* 0x30000004ff0b7230 */ /* 0x000fe20000004100 */
[----:B------:R-:W-:Y:S02]  /*0290*/  LOP3.LUT R14, R14, 0x80000000, R17, 0xb8, !PT ;  /* 0x800000000e0e7812 */ /* 0x000fe400078eb811 */
[----:B------:R-:W-:Y:S02]  /*02a0*/  LOP3.LUT R9, R8, 0x80000000, R9, 0xb8, !PT ;  /* 0x8000000008097812 */ /* 0x000fe400078eb809 */
[----:B------:R-:W-:Y:S02]  /*02b0*/  LOP3.LUT R7, R10, 0x80000000, R7, 0xb8, !PT ;  /* 0x800000000a077812 */ /* 0x000fe400078eb807 */
[----:B------:R-:W-:-:S02]  /*02c0*/  LOP3.LUT R6, R6, 0x80000000, R11, 0xb8, !PT ;  /* 0x8000000006067812 */ /* 0x000fc400078eb80b */
[----:B------:R-:W-:Y:S02]  /*02d0*/  LOP3.LUT R12, R12, 0x80000000, R13, 0xb8, !PT ;  /* 0x800000000c0c7812 */ /* 0x000fe400078eb80d */
[----:B------:R-:W-:Y:S02]  /*02e0*/  LOP3.LUT R5, R16, 0x80000000, R5, 0xb8, !PT ;  /* 0x8000000010057812 */ /* 0x000fe400078eb805 */
[----:B------:R-:W-:Y:S02]  /*02f0*/  F2FP.PACK_AB R15, R15, R0 ;  /* 0x000000000f0f723e */ /* 0x000fe400000000ff */
[----:B------:R-:W-:Y:S02]  /*0300*/  F2FP.PACK_AB R9, R9, R14 ;  /* 0x0000000e0909723e */ /* 0x000fe400000000ff */
[----:B------:R-:W-:Y:S02]  /*0310*/  F2FP.PACK_AB R7, R6, R7 ;  /* 0x000000070607723e */ /* 0x000fe400000000ff */
[----:B------:R-:W-:Y:S01]  /*0320*/  F2FP.PACK_AB R5, R5, R12 ;  /* 0x0000000c0505723e */ /* 0x000fe200000000ff */
[----:B------:R-:W-:Y:S04]  /*0330*/  STG.E [R2.64], R15 ;  /* 0x0000000f02007986 */ /* 0x000fe8000c101904 */
[----:B------:R-:W-:Y:S04]  /*0340*/  STG.E [R2.64+0x200], R9 ;  /* 0x0002000902007986 */ /* 0x000fe8000c101904 */
[----:B------:R-:W-:Y:S04]  /*0350*/  STG.E [R2.64+0x400], R7 ;  /* 0x0004000702007986 */ /* 0x000fe8000c101904 */
[----:B------:R-:W-:Y:S01]  /*0360*/  STG.E [R2.64+0x600], R5 ;  /* 0x0006000502007986 */ /* 0x000fe2000c101904 */
[----:B------:R-:W-:Y:S05]  /*0370*/  EXIT ;  /* 0x000000000000794d */ /* 0x000fea0003800000 */
.L_x_806:
[----:B------:R-:W0:Y:S01]  /*0380*/  S2R R15, SR_TID.X ;  /* 0x00000000000f7919 */ /* 0x000e220000002100 */
[----:B------:R-:W-:-:S02]  /*0390*/  PRMT R14, RZ, 0x7610, R14 ;  /* 0x00007610ff0e7816 */ /* 0x000fc4000000000e */
[----:B------:R-:W-:Y:S02]  /*03a0*/  PRMT R13, RZ, 0x7610, R13 ;  /* 0x00007610ff0d7816 */ /* 0x000fe4000000000d */
[----:B------:R-:W-:Y:S02]  /*03b0*/  PRMT R19, RZ, 0x7610, R19 ;  /* 0x00007610ff137816 */ /* 0x000fe40000000013 */
[----:B------:R-:W-:Y:S02]  /*03c0*/  PRMT R21, RZ, 0x7610, R21 ;  /* 0x00007610ff157816 */ /* 0x000fe40000000015 */
[----:B0-----:R-:W-:Y:S01]  /*03d0*/  ISETP.GE.AND P0, PT, R15, R12, PT ;  /* 0x0000000c0f00720c */ /* 0x001fe20003f06270 */
[----:B------:R-:W-:-:S12]  /*03e0*/  IMAD.MOV.U32 R23, RZ, RZ, R15 ;  /* 0x000000ffff177224 */ /* 0x000fd800078e000f */
[----:B------:R-:W-:Y:S01]  /*03f0*/  @!P0 IMAD.IADD R4, R0, 0x1, R23 ;  /* 0x0000000100048824 */ /* 0x000fe200078e0217 */
[----:B------:R-:W-:Y:S01]  /*0400*/  @!P0 IADD3 R23, R23, 0x80, RZ ;  /* 0x0000008017178810 */ /* 0x000fe20007ffe0ff */
[----:B------:R-:W-:-:S03]  /*0410*/  @!P0 IMAD.MOV.U32 R5, RZ, RZ, 0x2 ;  /* 0x00000002ff058424 */ /* 0x000fc600078e00ff */
[----:B------:R-:W-:Y:S01]  /*0420*/  ISETP.GE.AND P3, PT, R23, R12, PT ;  /* 0x0000000c1700720c */ /* 0x000fe20003f66270 */
[----:B------:R-:W-:-:S04]  /*0430*/  @!P0 IMAD.WIDE.U32 R2, R4, R5, c[0x0][0x170] ;  /* 0x00005c0004028625 */ /* 0x000fc800078e0005 */
[----:B------:R-:W-:Y:S01]  /*0440*/  @!P0 IMAD.WIDE.U32 R4, R4, R5, c[0x0][0x178] ;  /* 0x00005e0004048625 */ /* 0x000fe200078e0005 */
[----:B------:R0:W2:Y:S01]  /*0450*/  @!P0 LDG.E.U16 R14, [R2.64] ;  /* 0x00000004020e8981 */ /* 0x0000a2000c1e1500 */
[----:B------:R-:W-:-:S03]  /*0460*/  PRMT R16, RZ, 0x7610, R16 ;  /* 0x00007610ff107816 */ /* 0x000fc60000000010 */
[----:B------:R1:W3:Y:S03]  /*0470*/  @!P0 LDG.E.U16 R13, [R4.64] ;  /* 0x00000004040d8981 */ /* 0x0002e6000c1e1500 */
[----:B------:R-:W-:Y:S01]  /*0480*/  @!P3 IMAD.IADD R24, R0, 0x1, R23 ;  /* 0x000000010018b824 */ /* 0x000fe200078e0217 */
[----:B------:R-:W-:Y:S01]  /*0490*/  @!P3 IADD3 R23, R23, 0x80, RZ ;  /* 0x000000801717b810 */ /* 0x000fe20007ffe0ff */
[----:B------:R-:W-:-:S03]  /*04a0*/  @!P3 IMAD.MOV.U32 R25, RZ, RZ, 0x2 ;  /* 0x00000002ff19b424 */ /* 0x000fc600078e00ff */
[----:B------:R-:W-:Y:S01]  /*04b0*/  ISETP.GE.AND P4, PT, R23, R12, PT ;  /* 0x0000000c1700720c */ /* 0x000fe20003f86270 */
[----:B------:R-:W-:Y:S01]  /*04c0*/  @!P3 IMAD.WIDE.U32 R6, R24, R25, c[0x0][0x170] ;  /* 0x00005c001806b625 */ /* 0x000fe200078e0019 */
[----:B------:R-:W-:-:S03]  /*04d0*/  PRMT R17, RZ, 0x7610, R17 ;  /* 0x00007610ff117816 */ /* 0x000fc60000000011 */
[----:B------:R-:W-:Y:S01]  /*04e0*/  @!P3 IMAD.WIDE.U32 R24, R24, R25, c[0x0][0x178] ;  /* 0x00005e001818b625 */ /* 0x000fe200078e0019 */
[----:B------:R4:W5:Y:S01]  /*04f0*/  @!P3 LDG.E.U16 R19, [R6.64] ;  /* 0x000000040613b981 */ /* 0x000962000c1e1500 */
[----:B------:R-:W-:-:S03]  /*0500*/  PRMT R20, RZ, 0x7610, R20 ;  /* 0x00007610ff147816 */ /* 0x000fc60000000014 */
[----:B------:R0:W5:Y:S03]  /*0510*/  @!P3 LDG.E.U16 R21, [R24.64] ;  /* 0x000000041815b981 */ /* 0x000166000c1e1500 */
[----:B------:R-:W-:Y:S01]  /*0520*/  @!P4 IMAD.IADD R9, R0, 0x1, R23 ;  /* 0x000000010009c824 */ /* 0x000fe200078e0217 */
[----:B------:R-:W-:-:S04]  /*0530*/  @!P4 IADD3 R23, R23, 0x80, RZ ;  /* 0x000000801717c810 */ /* 0x000fc80007ffe0ff */
[----:B------:R-:W-:-:S13]  /*0540*/  ISETP.GE.AND P5, PT, R23, R12, PT ;  /* 0x0000000c1700720c */ /* 0x000fda0003fa6270 */
[----:B------:R-:W-:Y:S01]  /*0550*/  @!P5 IMAD.IADD R8, R0, 0x1, R23 ;  /* 0x000000010008d824 */ /* 0x000fe200078e0217 */
[----:B------:R-:W-:-:S04]  /*0560*/  @!P5 IADD3 R23, R23, 0x80, RZ ;  /* 0x000000801717d810 */ /* 0x000fc80007ffe0ff */
[----:B------:R-:W-:-:S13]  /*0570*/  ISETP.GE.AND P1, PT, R23, R12, PT ;  /* 0x0000000c1700720c */ /* 0x000fda0003f26270 */
[----:B------:R-:W-:Y:S01]  /*0580*/  @!P1 IMAD.IADD R10, R0, 0x1, R23 ;  /* 0x00000001000a9824 */ /* 0x000fe200078e0217 */
[----:B------:R-:W-:-:S04]  /*0590*/  @!P1 IADD3 R23, R23, 0x80, RZ ;  /* 0x0000008017179810 */ /* 0x000fc80007ffe0ff */
[----:B------:R-:W-:Y:S01]  /*05a0*/  ISETP.GE.AND P2, PT, R23, R12, PT ;  /* 0x0000000c1700720c */ /* 0x000fe20003f46270 */
[----:B------:R-:W-:Y:S02]  /*05b0*/  @!P4 IMAD.MOV.U32 R22, RZ, RZ, 0x2 ;  /* 0x00000002ff16c424 */ /* 0x000fe400078e00ff */
[----:B------:R-:W-:-:S10]  /*05c0*/  @!P5 IMAD.MOV.U32 R11, RZ, RZ, 0x2 ;  /* 0x00000002ff0bd424 */ /* 0x000fd400078e00ff */
[----:B------:R-:W-:Y:S01]  /*05d0*/  @!P2 IMAD.IADD R27, R0, 0x1, R23 ;  /* 0x00000001001ba824 */ /* 0x000fe200078e0217 */
[----:B------:R-:W-:-:S04]  /*05e0*/  @!P2 IADD3 R23, R23, 0x80, RZ ;  /* 0x000000801717a810 */ /* 0x000fc80007ffe0ff */
[----:B------:R-:W-:Y:S01]  /*05f0*/  ISETP.GE.AND P6, PT, R23, R12, PT ;  /* 0x0000000c1700720c */ /* 0x000fe20003fc6270 */
[----:B0-----:R-:W-:-:S04]  /*0600*/  @!P4 IMAD.WIDE.U32 R2, R9, R22, c[0x0][0x170] ;  /* 0x00005c000902c625 */ /* 0x001fc800078e0016 */
[----:B-1----:R-:W-:Y:S01]  /*0610*/  @!P4 IMAD.WIDE.U32 R4, R9, R22, c[0x0][0x178] ;  /* 0x00005e000904c625 */ /* 0x002fe200078e0016 */
[----:B------:R0:W5:Y:S03]  /*0620*/  @!P4 LDG.E.U16 R20, [R2.64] ;  /* 0x000000040214c981 */ /* 0x000166000c1e1500 */
[CC--:B----4-:R-:W-:Y:S01]  /*0630*/  @!P5 IMAD.WIDE.U32 R6, R8.reuse, R11.reuse, c[0x0][0x170] ;  /* 0x00005c000806d625 */ /* 0x0d0fe200078e000b */
[----:B------:R1:W4:Y:S03]  /*0640*/  @!P4 LDG.E.U16 R17, [R4.64] ;  /* 0x000000040411c981 */ /* 0x000326000c1e1500 */
[----:B------:R-:W-:-:S05]  /*0650*/  @!P5 IMAD.WIDE.U32 R8, R8, R11, c[0x0][0x178] ;  /* 0x00005e000808d625 */ /* 0x000fca00078e000b */
[----:B------:R0:W4:Y:S01]  /*0660*/  @!P5 LDG.E.U16 R16, [R8.64] ;  /* 0x000000040810d981 */ /* 0x000122000c1e1500 */
[----:B------:R-:W-:Y:S02]  /*0670*/  @!P1 IMAD.MOV.U32 R11, RZ, RZ, 0x2 ;  /* 0x00000002ff0b9424 */ /* 0x000fe400078e00ff */
[----:B0-----:R-:W-:Y:S01]  /*0680*/  @!P6 IMAD.IADD R8, R0, 0x1, R23 ;  /* 0x000000010008e824 */ /* 0x001fe200078e0217 */
[----:B------:R-:W-:Y:S01]  /*0690*/  @!P6 IADD3 R23, R23, 0x80, RZ ;  /* 0x000000801717e810 */ /* 0x000fe20007ffe0ff */
[----:B-1----:R-:W-:-:S03]  /*06a0*/  @!P2 IMAD.MOV.U32 R4, RZ, RZ, 0x2 ;  /* 0x00000002ff04a424 */ /* 0x002fc600078e00ff */
[----:B------:R-:W-:Y:S01]  /*06b0*/  ISETP.GE.AND P3, PT, R23, R12, PT ;  /* 0x0000000c1700720c */ /* 0x000fe20003f66270 */
[CC--:B------:R-:W-:Y:S01]  /*06c0*/  @!P1 IMAD.WIDE.U32 R24, R10.reuse, R11.reuse, c[0x0][0x170] ;  /* 0x00005c000a189625 */ /* 0x0c0fe200078e000b */
[----:B------:R-:W-:Y:S02]  /*06d0*/  PRMT R22, RZ, 0x7610, R22 ;  /* 0x00007610ff167816 */ /* 0x000fe40000000016 */
[----:B------:R-:W-:Y:S01]  /*06e0*/  PRMT R28, RZ, 0x7610, R28 ;  /* 0x00007610ff1c7816 */ /* 0x000fe2000000001c */
[----:B------:R-:W-:Y:S01]  /*06f0*/  @!P2 IMAD.WIDE.U32 R2, R27, R4, c[0x0][0x170] ;  /* 0x00005c001b02a625 */ /* 0x000fe200078e0004 */
[----:B------:R-:W-:Y:S02]  /*0700*/  PRMT R26, RZ, 0x7610, R26 ;  /* 0x00007610ff1a7816 */ /* 0x000fe4000000001a */
[----:B------:R-:W-:Y:S01]  /*0710*/  PRMT R18, RZ, 0x7610, R18 ;  /* 0x00007610ff127816 */ /* 0x000fe20000000012 */
[----:B------:R-:W-:Y:S01]  /*0720*/  @!P1 IMAD.WIDE.U32 R10, R10, R11, c[0x0][0x178] ;  /* 0x00005e000a0a9625 */ /* 0x000fe200078e000b */
[----:B------:R0:W4:Y:S04]  /*0730*/  @!P1 LDG.E.U16 R22, [R24.64] ;  /* 0x0000000418169981 */ /* 0x000128000c1e1500 */
[----:B------:R1:W4:Y:S01]  /*0740*/  @!P2 LDG.E.U16 R28, [R2.64] ;  /* 0x00000004021ca981 */ /* 0x000322000c1e1500 */
[----:B------:R-:W-:-:S03]  /*0750*/  @!P6 IMAD.MOV.U32 R9, RZ, RZ, 0x2 ;  /* 0x00000002ff09e424 */ /* 0x000fc600078e00ff */
[----:B------:R1:W4:Y:S01]  /*0760*/  @!P1 LDG.E.U16 R26, [R10.64] ;  /* 0x000000040a1a9981 */ /* 0x000322000c1e1500 */
[----:B0-----:R-:W-:Y:S01]  /*0770*/  @!P3 IMAD.IADD R25, R0, 0x1, R23 ;  /* 0x000000010019b824 */ /* 0x001fe200078e0217 */
[----:B------:R-:W-:Y:S02]  /*0780*/  PRMT R29, RZ, 0x7610, R29 ;  /* 0x00007610ff1d7816 */ /* 0x000fe4000000001d */
[----:B------:R0:W4:Y:S01]  /*0790*/  @!P5 LDG.E.U16 R18, [R6.64] ;  /* 0x000000040612d981 */ /* 0x000122000c1e1500 */
[----:B-1----:R-:W-:Y:S01]  /*07a0*/  @!P3 IMAD.MOV.U32 R2, RZ, RZ, 0x2 ;  /* 0x00000002ff02b424 */ /* 0x002fe200078e00ff */
[----:B------:R-:W-:Y:S01]  /*07b0*/  PRMT R24, RZ, 0x7610, R24 ;  /* 0x00007610ff187816 */ /* 0x000fe20000000018 */
[----:B------:R-:W-:Y:S01]  /*07c0*/  @!P2 IMAD.WIDE.U32 R4, R27, R4, c[0x0][0x178] ;  /* 0x00005e001b04a625 */ /* 0x000fe200078e0004 */
[----:B------:R-:W-:-:S03]  /*07d0*/  PRMT R27, RZ, 0x7610, R27 ;  /* 0x00007610ff1b7816 */ /* 0x000fc6000000001b */
[CC--:B------:R-:W-:Y:S01]  /*07e0*/  @!P3 IMAD.WIDE.U32 R10, R25.reuse, R2.reuse, c[0x0][0x170] ;  /* 0x00005c00190ab625 */ /* 0x0c0fe200078e0002 */
[----:B------:R-:W-:Y:S01]  /*07f0*/  PRMT R23, RZ, 0x7610, R23 ;  /* 0x00007610ff177816 */ /* 0x000fe20000000017 */
[----:B------:R1:W4:Y:S02]  /*0800*/  @!P2 LDG.E.U16 R29, [R4.64] ;  /* 0x00000004041da981 */ /* 0x000324000c1e1500 */
[----:B------:R-:W-:Y:S01]  /*0810*/  @!P3 IMAD.WIDE.U32 R2, R25, R2, c[0x0][0x178] ;  /* 0x00005e001902b625 */ /* 0x000fe200078e0002 */
[----:B------:R-:W-:Y:S02]  /*0820*/  PRMT R25, RZ, 0x7610, R25 ;  /* 0x00007610ff197816 */ /* 0x000fe40000000019 */
[----:B------:R-:W4:Y:S01]  /*0830*/  @!P3 LDG.E.U16 R23, [R10.64] ;  /* 0x000000040a17b981 */ /* 0x000f22000c1e1500 */
[----:B0-----:R-:W-:-:S03]  /*0840*/  @!P6 IMAD.WIDE.U32 R6, R8, R9, c[0x0][0x170] ;  /* 0x00005c000806e625 */ /* 0x001fc600078e0009 */
[----:B------:R0:W4:Y:S01]  /*0850*/  @!P3 LDG.E.U16 R25, [R2.64] ;  /* 0x000000040219b981 */ /* 0x000122000c1e1500 */
[----:B------:R-:W-:-:S03]  /*0860*/  @!P6 IMAD.WIDE.U32 R8, R8, R9, c[0x0][0x178] ;  /* 0x00005e000808e625 */ /* 0x000fc600078e0009 */
[----:B------:R0:W4:Y:S04]  /*0870*/  @!P6 LDG.E.U16 R27, [R6.64] ;  /* 0x00000004061be981 */ /* 0x000128000c1e1500 */
[----:B------:R0:W4:Y:S01]  /*0880*/  @!P6 LDG.E.U16 R24, [R8.64] ;  /* 0x000000040818e981 */ /* 0x000122000c1e1500 */
[----:B-1----:R-:W-:-:S04]  /*0890*/  IADD3 R5, R15, 0x80, RZ ;  /* 0x000000800f057810 */ /* 0x002fc80007ffe0ff */
[-C--:B------:R-:W-:Y:S02]  /*08a0*/  ISETP.GE.AND P5, PT, R5, R12.reuse, PT ;  /* 0x0000000c0500720c */ /* 0x080fe40003fa6270 */
[C---:B0-----:R-:W-:Y:S02]  /*08b0*/  IADD3 R7, R15.reuse, 0x100, RZ ;  /* 0x000001000f077810 */ /* 0x041fe40007ffe0ff */
[----:B------:R-:W-:Y:S02]  /*08c0*/  IADD3 R4, R15, 0x180, RZ ;  /* 0x000001800f047810 */ /* 0x000fe40007ffe0ff */
[----:B------:R-:W-:Y:S02]  /*08d0*/  ISETP.GE.AND P1, PT, R7, R12, PT ;  /* 0x0000000c0700720c */ /* 0x000fe40003f26270 */
[C---:B------:R-:W-:Y:S02]  /*08e0*/  IADD3 R7, R15.reuse, 0x200, RZ ;  /* 0x000002000f077810 */ /* 0x040fe40007ffe0ff */
[----:B------:R-:W-:-:S02]  /*08f0*/  IADD3 R9, R15, 0x280, RZ ;  /* 0x000002800f097810 */ /* 0x000fc40007ffe0ff */
[-C--:B------:R-:W-:Y:S02]  /*0900*/  ISETP.GE.AND P2, PT, R4, R12.reuse, PT ;  /* 0x0000000c0400720c */ /* 0x080fe40003f46270 */
[-C--:B------:R-:W-:Y:S02]  /*0910*/  ISETP.GE.AND P3, PT, R7, R12.reuse, PT ;  /* 0x0000000c0700720c */ /* 0x080fe40003f66270 */
[-C--:B------:R-:W-:Y:S01]  /*0920*/  ISETP.GE.AND P4, PT, R9, R12.reuse, PT ;  /* 0x0000000c0900720c */ /* 0x080fe20003f86270 */
[----:B------:R-:W-:Y:S01]  /*0930*/  @!P0 IMAD.MOV.U32 R9, RZ, RZ, 0x2 ;  /* 0x00000002ff098424 */ /* 0x000fe200078e00ff */
[C---:B------:R-:W-:Y:S02]  /*0940*/  IADD3 R3, R15.reuse, 0x300, RZ ;  /* 0x000003000f037810 */ /* 0x040fe40007ffe0ff */
[----:B------:R-:W-:Y:S02]  /*0950*/  IADD3 R7, R15, 0x380, RZ ;  /* 0x000003800f077810 */ /* 0x000fe40007ffe0ff */
[----:B------:R-:W-:Y:S01]  /*0960*/  ISETP.GE.AND P6, PT, R3, R12, PT ;  /* 0x0000000c0300720c */ /* 0x000fe20003fc6270 */
[----:B------:R-:W-:Y:S01]  /*0970*/  BSSY B0, `(.L_x_807) ;  /* 0x0000054000007945 */ /* 0x000fe20003800000 */
[----:B------:R-:W-:Y:S01]  /*0980*/  BSSY B1, `(.L_x_808) ;  /* 0x000004c000017945 */ /* 0x000fe20003800000 */
[----:B--2---:R-:W-:-:S02]  /*0990*/  @!P0 HADD2.F32 R14, -RZ, R14.H0_H0 ;  /* 0x2000000eff0e8230 */ /* 0x004fc40000004100 */
[----:B---3--:R-:W-:-:S05]  /*09a0*/  @!P0 HADD2.F32 R13, -RZ, R13.H0_H0 ;  /* 0x2000000dff0d8230 */ /* 0x008fca0000004100 */
[----:B------:R-:W-:Y:S01]  /*09b0*/  @!P0 LOP3.LUT R13, R14, 0x80000000, R13, 0xb8, !PT ;  /* 0x800000000e0d8812 */ /* 0x000fe200078eb80d */
[----:B-----5:R-:W-:Y:S02]  /*09c0*/  @!P5 HADD2.F32 R19, -RZ, R19.H0_H0 ;  /* 0x20000013ff13d230 */ /* 0x020fe40000004100 */
[----:B------:R-:W-:-:S05]  /*09d0*/  @!P5 HADD2.F32 R2, -RZ, R21.H0_H0 ;  /* 0x20000015ff02d230 */ /* 0x000fca0000004100 */
[----:B------:R-:W-:Y:S01]  /*09e0*/  @!P5 LOP3.LUT R4, R19, 0x80000000, R2, 0xb8, !PT ;  /* 0x800000001304d812 */ /* 0x000fe200078eb802 */
[----:B------:R-:W-:Y:S01]  /*09f0*/  @!P0 IMAD.IADD R2, R0, 0x1, R15 ;  /* 0x0000000100028824 */ /* 0x000fe200078e020f */
[----:B------:R-:W-:Y:S02]  /*0a00*/  @!P0 F2FP.PACK_AB R13, RZ, R13 ;  /* 0x0000000dff0d823e */ /* 0x000fe400000000ff */
[----:B------:R-:W-:Y:S01]  /*0a10*/  @!P5 F2FP.PACK_AB R4, RZ, R4 ;  /* 0x00000004ff04d23e */ /* 0x000fe200000000ff */
[----:B------:R-:W-:Y:S01]  /*0a20*/  @!P0 IMAD.WIDE.U32 R2, R2, R9, c[0x0][0x168] ;  /* 0x00005a0002028625 */ /* 0x000fe200078e0009 */
[----:B------:R-:W-:-:S03]  /*0a30*/  ISETP.GE.AND P5, PT, R7, R12, PT ;  /* 0x0000000c0700720c */ /* 0x000fc60003fa6270 */
[----:B------:R-:W-:Y:S01]  /*0a40*/  @!P0 IMAD.MOV.U32 R15, RZ, RZ, R5 ;  /* 0x000000ffff0f8224 */ /* 0x000fe200078e0005 */
[----:B------:R0:W-:Y:S04]  /*0a50*/  @!P0 STG.E.U16 [R2.64], R13 ;  /* 0x0000000d02008986 */ /* 0x0001e8000c101504 */
[----:B------:R-:W-:Y:S01]  /*0a60*/  ISETP.GE.AND P0, PT, R15, R12, PT ;  /* 0x0000000c0f00720c */ /* 0x000fe20003f06270 */
[----:B------:R-:W-:Y:S02]  /*0a70*/  @!P1 HADD2.F32 R20, -RZ, R20.H0_H0 ;  /* 0x20000014ff149230 */ /* 0x000fe40000004100 */
[----:B----4-:R-:W-:Y:S02]  /*0a80*/  @!P1 HADD2.F32 R17, -RZ, R17.H0_H0 ;  /* 0x20000011ff119230 */ /* 0x010fe40000004100 */
[----:B------:R-:W-:-:S03]  /*0a90*/  @!P2 HADD2.F32 R7, -RZ, R16.H0_H0 ;  /* 0x20000010ff07a230 */ /* 0x000fc60000004100 */
[----:B------:R-:W-:-:S04]  /*0aa0*/  @!P1 LOP3.LUT R17, R20, 0x80000000, R17, 0xb8, !PT ;  /* 0x8000000014119812 */ /* 0x000fc800078eb811 */
[----:B------:R-:W-:Y:S01]  /*0ab0*/  @!P1 F2FP.PACK_AB R17, RZ, R17 ;  /* 0x00000011ff11923e */ /* 0x000fe200000000ff */
[----:B------:R-:W-:Y:S02]  /*0ac0*/  @!P3 HADD2.F32 R22, -RZ, R22.H0_H0 ;  /* 0x20000016ff16b230 */ /* 0x000fe40000004100 */
[----:B------:R-:W-:Y:S02]  /*0ad0*/  @!P4 HADD2.F32 R28, -RZ, R28.H0_H0 ;  /* 0x2000001cff1cc230 */ /* 0x000fe40000004100 */
[----:B------:R-:W-:Y:S02]  /*0ae0*/  @!P3 HADD2.F32 R5, -RZ, R26.H0_H0 ;  /* 0x2000001aff05b230 */ /* 0x000fe40000004100 */
[----:B------:R-:W-:-:S03]  /*0af0*/  @!P2 HADD2.F32 R18, -RZ, R18.H0_H0 ;  /* 0x20000012ff12a230 */ /* 0x000fc60000004100 */
[----:B------:R-:W-:Y:S02]  /*0b00*/  @!P3 LOP3.LUT R6, R22, 0x80000000, R5, 0xb8, !PT ;  /* 0x800000001606b812 */ /* 0x000fe400078eb805 */
[----:B------:R-:W-:Y:S01]  /*0b10*/  @!P2 LOP3.LUT R7, R18, 0x80000000, R7, 0xb8, !PT ;  /* 0x800000001207a812 */ /* 0x000fe200078eb807 */
[----:B------:R-:W-:Y:S02]  /*0b20*/  @!P4 HADD2.F32 R29, -RZ, R29.H0_H0 ;  /* 0x2000001dff1dc230 */ /* 0x000fe40000004100 */
[----:B------:R-:W-:Y:S02]  /*0b30*/  @!P5 HADD2.F32 R23, -RZ, R23.H0_H0 ;  /* 0x20000017ff17d230 */ /* 0x000fe40000004100 */
[----:B0-----:R-:W-:Y:S02]  /*0b40*/  @!P5 HADD2.F32 R2, -RZ, R25.H0_H0 ;  /* 0x20000019ff02d230 */ /* 0x001fe40000004100 */
[----:B------:R-:W-:Y:S02]  /*0b50*/  @!P6 HADD2.F32 R27, -RZ, R27.H0_H0 ;  /* 0x2000001bff1be230 */ /* 0x000fe40000004100 */
[----:B------:R-:W-:Y:S01]  /*0b60*/  @!P6 HADD2.F32 R24, -RZ, R24.H0_H0 ;  /* 0x20000018ff18e230 */ /* 0x000fe20000004100 */
[----:B------:R-:W-:-:S02]  /*0b70*/  @!P4 LOP3.LUT R5, R28, 0x80000000, R29, 0xb8, !PT ;  /* 0x800000001c05c812 */ /* 0x000fc400078eb81d */
[----:B------:R-:W-:Y:S02]  /*0b80*/  @!P5 LOP3.LUT R2, R23, 0x80000000, R2, 0xb8, !PT ;  /* 0x800000001702d812 */ /* 0x000fe400078eb802 */
[----:B------:R-:W-:Y:S02]  /*0b90*/  @!P6 LOP3.LUT R3, R27, 0x80000000, R24, 0xb8, !PT ;  /* 0x800000001b03e812 */ /* 0x000fe400078eb818 */
[----:B------:R-:W-:Y:S02]  /*0ba0*/  @!P2 F2FP.PACK_AB R7, RZ, R7 ;  /* 0x00000007ff07a23e */ /* 0x000fe400000000ff */
[----:B------:R-:W-:Y:S02]  /*0bb0*/  @!P3 F2FP.PACK_AB R6, RZ, R6 ;  /* 0x00000006ff06b23e */ /* 0x000fe400000000ff */
[----:B------:R-:W-:Y:S02]  /*0bc0*/  @!P4 F2FP.PACK_AB R5, RZ, R5 ;  /* 0x00000005ff05c23e */ /* 0x000fe400000000ff */
[----:B------:R-:W-:-:S02]  /*0bd0*/  @!P6 F2FP.PACK_AB R3, RZ, R3 ;  /* 0x00000003ff03e23e */ /* 0x000fc400000000ff */
[----:B------:R-:W-:Y:S01]  /*0be0*/  @!P5 F2FP.PACK_AB R2, RZ, R2 ;  /* 0x00000002ff02d23e */ /* 0x000fe200000000ff */
[----:B------:R-:W-:Y:S05]  /*0bf0*/  @P0 BRA `(.L_x_809) ;  /* 0x000000c000000947 */ /* 0x000fea0003800000 */
[----:B------:R-:W-:Y:S01]  /*0c00*/  IMAD.IADD R8, R0, 0x1, R15 ;  /* 0x0000000100087824 */ /* 0x000fe200078e020f */
[----:B------:R-:W-:Y:S01]  /*0c10*/  IADD3 R15, R15, 0x80, RZ ;  /* 0x000000800f0f7810 */ /* 0x000fe20007ffe0ff */
[----:B------:R-:W-:-:S03]  /*0c20*/  IMAD.MOV.U32 R9, RZ, RZ, 0x2 ;  /* 0x00000002ff097424 */ /* 0x000fc600078e00ff */
[----:B------:R-:W-:Y:S01]  /*0c30*/  ISETP.GE.AND P0, PT, R15, R12, PT ;  /* 0x0000000c0f00720c */ /* 0x000fe20003f06270 */
[----:B------:R-:W-:-:S05]  /*0c40*/  IMAD.WIDE.U32 R8, R8, R9, c[0x0][0x168] ;  /* 0x00005a0008087625 */ /* 0x000fca00078e0009 */
[----:B------:R0:W-:Y:S07]  /*0c50*/  STG.E.U16 [R8.64], R4 ;  /* 0x0000000408007986 */ /* 0x0001ee000c101504 */
[----:B------:R-:W-:Y:S05]  /*0c60*/  @P0 BRA `(.L_x_810) ;  /* 0x000000c000000947 */ /* 0x000fea0003800000 */
[----:B0-----:R-:W-:Y:S01]  /*0c70*/  IMAD.IADD R8, R0, 0x1, R15 ;  /* 0x0000000100087824 */ /* 0x001fe200078e020f */
[----:B------:R-:W-:Y:S01]  /*0c80*/  IADD3 R15, R15, 0x80, RZ ;  /* 0x000000800f0f7810 */ /* 0x000fe20007ffe0ff */
[----:B------:R-:W-:-:S04]  /*0c90*/  IMAD.MOV.U32 R9, RZ, RZ, 0x2 ;  /* 0x00000002ff097424 */ /* 0x000fc800078e00ff */
[----:B------:R-:W-:-:S05]  /*0ca0*/  IMAD.WIDE.U32 R8, R8, R9, c[0x0][0x168] ;  /* 0x00005a0008087625 */ /* 0x000fca00078e0009 */
[----:B------:R0:W-:Y:S02]  /*0cb0*/  STG.E.U16 [R8.64], R17 ;  /* 0x0000001108007986 */ /* 0x0001e4000c101504 */
.L_x_809:
[----:B------:R-:W-:-:S13]  /*0cc0*/  ISETP.GE.AND P0, PT, R15, R12, PT ;  /* 0x0000000c0f00720c */ /* 0x000fda0003f06270 */
[----:B------:R-:W-:Y:S05]  /*0cd0*/  @P0 BRA `(.L_x_811) ;  /* 0x000000d000000947 */ /* 0x000fea0003800000 */
[----:B0-----:R-:W-:Y:S01]  /*0ce0*/  IMAD.IADD R8, R0, 0x1, R15 ;  /* 0x0000000100087824 */ /* 0x001fe200078e020f */
[----:B------:R-:W-:Y:S01]  /*0cf0*/  IADD3 R15, R15, 0x80, RZ ;  /* 0x000000800f0f7810 */ /* 0x000fe20007ffe0ff */
[----:B------:R-:W-:-:S04]  /*0d00*/  IMAD.MOV.U32 R9, RZ, RZ, 0x2 ;  /* 0x00000002ff097424 */ /* 0x000fc800078e00ff */
[----:B------:R-:W-:-:S05]  /*0d10*/  IMAD.WIDE.U32 R8, R8, R9, c[0x0][0x168] ;  /* 0x00005a0008087625 */ /* 0x000fca00078e0009 */
[----:B------:R0:W-:Y:S02]  /*0d20*/  STG.E.U16 [R8.64], R7 ;  /* 0x0000000708007986 */ /* 0x0001e4000c101504 */
.L_x_810:
[----:B------:R-:W-:-:S13]  /*0d30*/  ISETP.GE.AND P0, PT, R15, R12, PT ;  /* 0x0000000c0f00720c */ /* 0x000fda0003f06270 */
[----:B------:R-:W-:Y:S05]  /*0d40*/  @P0 BRA `(.L_x_812) ;  /* 0x000000f000000947 */ /* 0x000fea0003800000 */
[----:B0-----:R-:W-:Y:S01]  /*0d50*/  IMAD.IADD R7, R0, 0x1, R15 ;  /* 0x0000000100077824 */ /* 0x001fe200078e020f */
[----:B------:R-:W-:Y:S01]  /*0d60*/  PRMT R8, R6, 0x7610, R8 ;  /* 0x0000761006087816 */ /* 0x000fe20000000008 */
[----:B------:R-:W-:Y:S01]  /*0d70*/  IMAD.MOV.U32 R4, RZ, RZ, 0x2 ;  /* 0x00000002ff047424 */ /* 0x000fe200078e00ff */
[----:B------:R-:W-:-:S03]  /*0d80*/  IADD3 R15, R15, 0x80, RZ ;  /* 0x000000800f0f7810 */ /* 0x000fc60007ffe0ff */
[----:B------:R-:W-:-:S05]  /*0d90*/  IMAD.WIDE.U32 R6, R7, R4, c[0x0][0x168] ;  /* 0x00005a0007067625 */ /* 0x000fca00078e0004 */
[----:B------:R0:W-:Y:S02]  /*0da0*/  STG.E.U16 [R6.64], R8 ;  /* 0x0000000806007986 */ /* 0x0001e4000c101504 */
.L_x_811:
[----:B------:R-:W-:-:S13]  /*0db0*/  ISETP.GE.AND P0, PT, R15, R12, PT ;  /* 0x0000000c0f00720c */ /* 0x000fda0003f06270 */
[----:B------:R-:W-:Y:S01]  /*0dc0*/  @P0 BREAK B1 ;  /* 0x0000000000010942 */ /* 0x000fe20003800000 */
[----:B------:R-:W-:Y:S05]  /*0dd0*/  @P0 BRA `(.L_x_813) ;  /* 0x000000d000000947 */ /* 0x000fea0003800000 */
[----:B------:R-:W-:Y:S01]  /*0de0*/  IMAD.IADD R4, R0, 0x1, R15 ;  /* 0x0000000100047824 */ /* 0x000fe200078e020f */
[----:B0-----:R-:W-:Y:S01]  /*0df0*/  PRMT R6, R5, 0x7610, R6 ;  /* 0x0000761005067816 */ /* 0x001fe20000000006 */
[----:B------:R-:W-:Y:S01]  /*0e00*/  IMAD.MOV.U32 R7, RZ, RZ, 0x2 ;  /* 0x00000002ff077424 */ /* 0x000fe200078e00ff */
[----:B------:R-:W-:-:S03]  /*0e10*/  IADD3 R15, R15, 0x80, RZ ;  /* 0x000000800f0f7810 */ /* 0x000fc60007ffe0ff */
[----:B------:R-:W-:-:S05]  /*0e20*/  IMAD.WIDE.U32 R4, R4, R7, c[0x0][0x168] ;  /* 0x00005a0004047625 */ /* 0x000fca00078e0007 */
[----:B------:R0:W-:Y:S02]  /*0e30*/  STG.E.U16 [R4.64], R6 ;  /* 0x0000000604007986 */ /* 0x0001e4000c101504 */
.L_x_812:
[----:B------:R-:W-:Y:S05]  /*0e40*/  BSYNC B1 ;  /* 0x0000000000017941 */ /* 0x000fea0003800000 */
.L_x_808:
[----:B------:R-:W-:-:S13]  /*0e50*/  ISETP.GE.AND P0, PT, R15, R12, PT ;  /* 0x0000000c0f00720c */ /* 0x000fda0003f06270 */
[----:B0-----:R-:W-:Y:S01]  /*0e60*/  @!P0 IMAD.IADD R4, R0, 0x1, R15 ;  /* 0x0000000100048824 */ /* 0x001fe200078e020f */
[----:B------:R-:W-:Y:S01]  /*0e70*/  @!P0 IADD3 R15, R15, 0x80, RZ ;  /* 0x000000800f0f8810 */ /* 0x000fe20007ffe0ff */
[----:B------:R-:W-:-:S04]  /*0e80*/  @!P0 IMAD.MOV.U32 R5, RZ, RZ, 0x2 ;  /* 0x00000002ff058424 */ /* 0x000fc800078e00ff */
[----:B------:R-:W-:-:S05]  /*0e90*/  @!P0 IMAD.WIDE.U32 R4, R4, R5, c[0x0][0x168] ;  /* 0x00005a0004048625 */ /* 0x000fca00078e0005 */
[----:B------:R0:W-:Y:S02]  /*0ea0*/  @!P0 STG.E.U16 [R4.64], R3 ;  /* 0x0000000304008986 */ /* 0x0001e4000c101504 */
.L_x_813:
[----:B------:R-:W-:Y:S05]  /*0eb0*/  BSYNC B0 ;  /* 0x0000000000007941 */ /* 0x000fea0003800000 */
.L_x_807:
[----:B------:R-:W-:Y:S01]  /*0ec0*/  WARPSYNC 0xffffffff ;  /* 0xffffffff00007948 */ /* 0x000fe20003800000 */
[----:B------:R-:W-:-:S13]  /*0ed0*/  ISETP.GE.AND P0, PT, R15, R12, PT ;  /* 0x0000000c0f00720c */ /* 0x000fda0003f06270 */
[----:B------:R-:W-:Y:S05]  /*0ee0*/  @P0 EXIT ;  /* 0x000000000000094d */ /* 0x000fea0003800000 */
[----:B0-----:R-:W-:Y:S01]  /*0ef0*/  IMAD.IADD R3, R0, 0x1, R15 ;  /* 0x0000000100037824 */ /* 0x001fe200078e020f */
[----:B------:R-:W-:Y:S01]  /*0f00*/  PRMT R4, R2, 0x7610, R4 ;  /* 0x0000761002047816 */ /* 0x000fe20000000004 */
[----:B------:R-:W-:-:S04]  /*0f10*/  IMAD.MOV.U32 R0, RZ, RZ, 0x2 ;  /* 0x00000002ff007424 */ /* 0x000fc800078e00ff */
[----:B------:R-:W-:-:S05]  /*0f20*/  IMAD.WIDE.U32 R2, R3, R0, c[0x0][0x168] ;  /* 0x00005a0003027625 */ /* 0x000fca00078e0000 */
[----:B------:R-:W-:Y:S01]  /*0f30*/  STG.E.U16 [R2.64], R4 ;  /* 0x0000000402007986 */ /* 0x000fe2000c101504 */
[----:B------:R-:W-:Y:S05]  /*0f40*/  EXIT ;  /* 0x000000000000794d */ /* 0x000fea0003800000 */
.L_x_814:
        /* <DEDUP_REMOVED lines=11> */
.L_x_7669:


//--------------------- .text._ZN2at6native29vectorized_elementwise_kernelILi4ENS0_13BinaryFunctorIN3c104HalfES4_S4_ZZZNS0_20copysign_kernel_cudaERNS_18TensorIteratorBaseEENKUlvE_clEvENKUlvE2_clEvEUlS4_S4_E_EESt5arrayIPcLm3EEEEviT0_T1_ --------------------------
	.section	.text._ZN2at6native29vectorized_elementwise_kernelILi4ENS0_13BinaryFunctorIN3c104HalfES4_S4_ZZZNS0_20copysign_kernel_cudaERNS_18TensorIteratorBaseEENKUlvE_clEvENKUlvE2_clEvEUlS4_S4_E_EESt5arrayIPcLm3EEEEviT0_T1_,"ax",@progbits
	.sectioninfo	@"SHI_REGISTERS=32"
	.align	128
        .global         _ZN2at6native29vectorized_elementwise_kernelILi4ENS0_13BinaryFunctorIN3c104HalfES4_S4_ZZZNS0_20copysign_kernel_cudaERNS_18TensorIteratorBaseEENKUlvE_clEvENKUlvE2_clEvEUlS4_S4_E_EESt5arrayIPcLm3EEEEviT0_T1_
        .type           _ZN2at6native29vectorized_elementwise_kernelILi4ENS0_13BinaryFunctorIN3c104HalfES4_S4_ZZZNS0_20copysign_kernel_cudaERNS_18TensorIteratorBaseEENKUlvE_clEvENKUlvE2_clEvEUlS4_S4_E_EESt5arrayIPcLm3EEEEviT0_T1_,@function
        .size           _ZN2at6native29vectorized_elementwise_kernelILi4ENS0_13BinaryFunctorIN3c104HalfES4_S4_ZZZNS0_20copysign_kernel_cudaERNS_18TensorIteratorBaseEENKUlvE_clEvENKUlvE2_clEvEUlS4_S4_E_EESt5arrayIPcLm3EEEEviT0_T1_,(.L_x_7670 - _ZN2at6native29vectorized_elementwise_kernelILi4ENS0_13BinaryFunctorIN3c104HalfES4_S4_ZZZNS0_20copysign_kernel_cudaERNS_18TensorIteratorBaseEENKUlvE_clEvENKUlvE2_clEvEUlS4_S4_E_EESt5arrayIPcLm3EEEEviT0_T1_)
        .other          _ZN2at6native29vectorized_elementwise_kernelILi4ENS0_13BinaryFunctorIN3c104HalfES4_S4_ZZZNS0_20copysign_kernel_cudaERNS_18TensorIteratorBaseEENKUlvE_clEvENKUlvE2_clEvEUlS4_S4_E_EESt5arrayIPcLm3EEEEviT0_T1_,@"STO_CUDA_ENTRY STV_DEFAULT"
_ZN2at6native29vectorized_elementwise_kernelILi4ENS0_13BinaryFunctorIN3c104HalfES4_S4_ZZZNS0_20copysign_kernel_cudaERNS_18TensorIteratorBaseEENKUlvE_clEvENKUlvE2_clEvEUlS4_S4_E_EESt5arrayIPcLm3EEEEviT0_T1_:
.text._ZN2at6native29vectorized_elementwise_kernelILi4ENS0_13BinaryFunctorIN3c104HalfES4_S4_ZZZNS0_20copysign_kernel_cudaERNS_18TensorIteratorBaseEENKUlvE_clEvENKUlvE2_clEvEUlS4_S4_E_EESt5arrayIPcLm3EEEEviT0_T1_:
        /* <DEDUP_REMOVED lines=13> */
[----:B------:R-:W2:Y:S04]  /*00d0*/  LDG.E.64 R2, [R12.64] ;  /* 0x000000040c027981 */ /* 0x000ea8000c1e1b00 */
[----:B------:R-:W3:Y:S04]  /*00e0*/  LDG.E.64 R4, [R14.64] ;  /* 0x000000040e047981 */ /* 0x000ee8000c1e1b00 */
[----:B------:R-:W4:Y:S04]  /*00f0*/  LDG.E.64 R6, [R12.64+0x400] ;  /* 0x000400040c067981 */ /* 0x000f28000c1e1b00 */
[----:B------:R0:W5:Y:S01]  /*0100*/  LDG.E.64 R8, [R14.64+0x400] ;  /* 0x000400040e087981 */ /* 0x000162000c1e1b00 */
[----:B------:R-:W-:-:S06]  /*0110*/  IMAD.WIDE.U32 R10, R0, R11, c[0x0][0x168] ;  /* 0x00005a00000a7625 */ /* 0x000fcc00078e000b */
[----:B------:R-:W-:Y:S01]  /*0120*/  IMAD.WIDE R10, R23, 0x8, R10 ;  /* 0x00000008170a7825 */ /* 0x000fe200078e020a */
[--C-:B--2---:R-:W-:Y:S02]  /*0130*/  HADD2.F32 R0, -RZ, R2.reuse.H0_H0 ;  /* 0x20000002ff007230 */ /* 0x104fe40000004100 */
[----:B------:R-:W-:Y:S02]  /*0140*/  HADD2.F32 R2, -RZ, R2.H1_H1 ;  /* 0x30000002ff027230 */ /* 0x000fe40000004100 */
[--C-:B---3--:R-:W-:Y:S02]  /*0150*/  HADD2.F32 R19, -RZ, R4.reuse.H1_H1 ;  /* 0x30000004ff137230 */ /* 0x108fe40000004100 */
[----:B------:R-:W-:Y:S02]  /*0160*/  HADD2.F32 R17, -RZ, R4.H0_H0 ;  /* 0x20000004ff117230 */ /* 0x000fe40000004100 */
[----:B------:R-:W-:Y:S01]  /*0170*/  HADD2.F32 R16, -RZ, R3.H0_H0 ;  /* 0x20000003ff107230 */ /* 0x000fe20000004100 */
[----:B------:R-:W-:Y:S01]  /*0180*/  LOP3.LUT R19, R2, 0x80000000, R19, 0xb8, !PT ;  /* 0x8000000002137812 */ /* 0x000fe200078eb813 */
[----:B------:R-:W-:Y:S01]  /*0190*/  HADD2.F32 R21, -RZ, R5.H0_H0 ;  /* 0x20000005ff157230 */ /* 0x000fe20000004100 */
[----:B------:R-:W-:Y:S01]  /*01a0*/  LOP3.LUT R0, R0, 0x80000000, R17, 0xb8, !PT ;  /* 0x8000000000007812 */ /* 0x000fe200078eb811 */
[----:B----4-:R-:W-:-:S02]  /*01b0*/  HADD2.F32 R4, -RZ, R6.H0_H0 ;  /* 0x20000006ff047230 */ /* 0x010fc40000004100 */
[--C-:B------:R-:W-:Y:S01]  /*01c0*/  HADD2.F32 R12, -RZ, R7.reuse.H0_H0 ;  /* 0x20000007ff0c7230 */ /* 0x100fe20000004100 */
[----:B------:R-:W-:Y:S01]  /*01d0*/  LOP3.LUT R16, R16, 0x80000000, R21, 0xb8, !PT ;  /* 0x8000000010107812 */ /* 0x000fe200078eb815 */
[----:B0-----:R-:W-:Y:S02]  /*01e0*/  HADD2.F32 R14, -RZ, R7.H1_H1 ;  /* 0x30000007ff0e7230 */ /* 0x001fe40000004100 */
[----:B------:R-:W-:Y:S02]  /*01f0*/  HADD2.F32 R2, -RZ, R5.H1_H1 ;  /* 0x30000005ff027230 */ /* 0x000fe40000004100 */
[----:B-----5:R-:W-:Y:S02]  /*0200*/  HADD2.F32 R13, -RZ, R9.H0_H0 ;  /* 0x20000009ff0d7230 */ /* 0x020fe40000004100 */
[----:B------:R-:W-:Y:S02]  /*0210*/  HADD2.F32 R3, -RZ, R3.H1_H1 ;  /* 0x30000003ff037230 */ /* 0x000fe40000004100 */
[----:B------:R-:W-:Y:S01]  /*0220*/  HADD2.F32 R6, -RZ, R6.H1_H1 ;  /* 0x30000006ff067230 */ /* 0x000fe20000004100 */
[----:B------:R-:W-:Y:S01]  /*0230*/  LOP3.LUT R12, R12, 0x80000000, R13, 0xb8, !PT ;  /* 0x800000000c0c7812 */ /* 0x000fe200078eb80d */
[--C-:B------:R-:W-:Y:S01]  /*0240*/  HADD2.F32 R5, -RZ, R8.reuse.H0_H0 ;  /* 0x20000008ff057230 */ /* 0x100fe20000004100 */
[----:B------:R-:W-:Y:S01]  /*0250*/  LOP3.LUT R3, R3, 0x80000000, R2, 0xb8, !PT ;  /* 0x8000000003037812 */ /* 0x000fe200078eb802 */
[----:B------:R-:W-:Y:S01]  /*0260*/  HADD2.F32 R7, -RZ, R8.H1_H1 ;  /* 0x30000008ff077230 */ /* 0x000fe20000004100 */
[----:B------:R-:W-:Y:S01]  /*0270*/  F2FP.PACK_AB R2, R19, R0 ;  /* 0x000000001302723e */ /* 0x000fe200000000ff */
[----:B------:R-:W-:Y:S01]  /*0280*/  HADD2.F32 R9, -RZ, R9.H1_H1 ;  /* 0x30000009ff097230 */ /* 0x000fe20000004100 */
[----:B------:R-:W-:-:S02]  /*0290*/  LOP3.LUT R4, R4, 0x80000000, R5, 0xb8, !PT ;  /* 0x8000000004047812 */ /* 0x000fc400078eb805 */
[----:B------:R-:W-:Y:S02]  /*02a0*/  LOP3.LUT R7, R6, 0x80000000, R7, 0xb8, !PT ;  /* 0x8000000006077812 */ /* 0x000fe400078eb807 */
[----:B------:R-:W-:Y:S02]  /*02b0*/  LOP3.LUT R9, R14, 0x80000000, R9, 0xb8, !PT ;  /* 0x800000000e097812 */ /* 0x000fe400078eb809 */
[----:B------:R-:W-:Y:S02]  /*02c0*/  F2FP.PACK_AB R3, R3, R16 ;  /* 0x000000100303723e */ /* 0x000fe400000000ff */
[----:B------:R-:W-:Y:S02]  /*02d0*/  F2FP.PACK_AB R4, R7, R4 ;  /* 0x000000040704723e */ /* 0x000fe400000000ff */
[----:B------:R-:W-:Y:S01]  /*02e0*/  F2FP.PACK_AB R5, R9, R12 ;  /* 0x0000000c0905723e */ /* 0x000fe200000000ff */
[----:B------:R-:W-:Y:S04]  /*02f0*/  STG.E.64 [R10.64], R2 ;  /* 0x000000020a007986 */ /* 0x000fe8000c101b04 */
[----:B------:R-:W-:Y:S01]  /*0300*/  STG.E.64 [R10.64+0x400], R4 ;  /* 0x000400040a007986 */ /* 0x000fe2000c101b04 */
[----:B------:R-:W-:Y:S05]  /*0310*/  EXIT ;  /* 0x000000000000794d */ /* 0x000fea0003800000 */
.L_x_815:
        /* <DEDUP_REMOVED lines=148> */
.L_x_818:
[----:B------:R-:W-:-:S13]  /*0c60*/  ISETP.GE.AND P0, PT, R15, R12, PT ;  /* 0x0000000c0f00720c */ /* 0x000fda0003f06270 */
[----:B------:R-:W-:Y:S05]  /*0c70*/  @P0 BRA `(.L_x_820) ;  /* 0x000000d000000947 */ /* 0x000fea0003800000 */
[----:B0-----:R-:W-:Y:S01]  /*0c80*/  IMAD.IADD R8, R0, 0x1, R15 ;  /* 0x0000000100087824 */ /* 0x001fe200078e020f */
[----:B------:R-:W-:Y:S01]  /*0c90*/  IADD3 R15, R15, 0x80, RZ ;  /* 0x000000800f0f7810 */ /* 0x000fe20007ffe0ff */
[----:B------:R-:W-:-:S04]  /*0ca0*/  IMAD.MOV.U32 R9, RZ, RZ, 0x2 ;  /* 0x00000002ff097424 */ /* 0x000fc800078e00ff */
[----:B------:R-:W-:-:S05]  /*0cb0*/  IMAD.WIDE.U32 R8, R8, R9, c[0x0][0x168] ;  /* 0x00005a0008087625 */ /* 0x000fca00078e0009 */
[----:B------:R0:W-:Y:S02]  /*0cc0*/  STG.E.U16 [R8.64], R7 ;  /* 0x0000000708007986 */ /* 0x0001e4000c101504 */
.L_x_819:
        /* <DEDUP_REMOVED lines=8> */
.L_x_820:
        /* <DEDUP_REMOVED lines=9> */
.L_x_821:
[----:B------:R-:W-:Y:S05]  /*0de0*/  BSYNC B1 ;  /* 0x0000000000017941 */ /* 0x000fea0003800000 */
.L_x_817:
[----:B------:R-:W-:-:S13]  /*0df0*/  ISETP.GE.AND P0, PT, R15, R12, PT ;  /* 0x0000000c0f00720c */ /* 0x000fda0003f06270 */
[----:B0-----:R-:W-:Y:S01]  /*0e00*/  @!P0 IMAD.IADD R4, R0, 0x1, R15 ;  /* 0x0000000100048824 */ /* 0x001fe200078e020f */
[----:B------:R-:W-:Y:S01]  /*0e10*/  @!P0 IADD3 R15, R15, 0x80, RZ ;  /* 0x000000800f0f8810 */ /* 0x000fe20007ffe0ff */
[----:B------:R-:W-:-:S04]  /*0e20*/  @!P0 IMAD.MOV.U32 R5, RZ, RZ, 0x2 ;  /* 0x00000002ff058424 */ /* 0x000fc800078e00ff */
[----:B------:R-:W-:-:S05]  /*0e30*/  @!P0 IMAD.WIDE.U32 R4, R4, R5, c[0x0][0x168] ;  /* 0x00005a0004048625 */ /* 0x000fca00078e0005 */
[----:B------:R0:W-:Y:S02]  /*0e40*/  @!P0 STG.E.U16 [R4.64], R3 ;  /* 0x0000000304008986 */ /* 0x0001e4000c101504 */
.L_x_822:
[----:B------:R-:W-:Y:S05]  /*0e50*/  BSYNC B0 ;  /* 0x0000000000007941 */ /* 0x000fea0003800000 */
.L_x_816:
        /* <DEDUP_REMOVED lines=9> */
.L_x_823:
        /* <DEDUP_REMOVED lines=9> */
.L_x_7670:


//--------------------- .text._ZN2at6native29vectorized_elementwise_kernelILi8ENS0_13BinaryFunctorIN3c104HalfES4_S4_ZZZNS0_20copysign_kernel_cudaERNS_18TensorIteratorBaseEENKUlvE_clEvENKUlvE2_clEvEUlS4_S4_E_EESt5arrayIPcLm3EEEEviT0_T1_ --------------------------
	.section	.text._ZN2at6native29vectorized_elementwise_kernelILi8ENS0_13BinaryFunctorIN3c104HalfES4_S4_ZZZNS0_20copysign_kernel_cudaERNS_18TensorIteratorBaseEENKUlvE_clEvENKUlvE2_clEvEUlS4_S4_E_EESt5arrayIPcLm3EEEEviT0_T1_,"ax",@progbits
	.sectioninfo	@"SHI_REGISTERS=4"
	.align	128
        .global         _ZN2at6native29vectorized_elementwise_kernelILi8ENS0_13BinaryFunctorIN3c104HalfES4_S4_ZZZNS0_20copysign_kernel_cudaERNS_18TensorIteratorBaseEENKUlvE_clEvENKUlvE2_clEvEUlS4_S4_E_EESt5arrayIPcLm3EEEEviT0_T1_
        .type           _ZN2at6native29vectorized_elementwise_kernelILi8ENS0_13BinaryFunctorIN3c104HalfES4_S4_ZZZNS0_20copysign_kernel_cudaERNS_18TensorIteratorBaseEENKUlvE_clEvENKUlvE2_clEvEUlS4_S4_E_EESt5arrayIPcLm3EEEEviT0_T1_,@function
        .size           _ZN2at6native29vectorized_elementwise_kernelILi8ENS0_13BinaryFunctorIN3c104HalfES4_S4_ZZZNS0_20copysign_kernel_cudaERNS_18TensorIteratorBaseEENKUlvE_clEvENKUlvE2_clEvEUlS4_S4_E_EESt5arrayIPcLm3EEEEviT0_T1_,(.L_x_7671 - _ZN2at6native29vectorized_elementwise_kernelILi8ENS0_13BinaryFunctorIN3c104HalfES4_S4_ZZZNS0_20copysign_kernel_cudaERNS_18TensorIteratorBaseEENKUlvE_clEvENKUlvE2_clEvEUlS4_S4_E_EESt5arrayIPcLm3EEEEviT0_T1_)
        .other          _ZN2at6native29vectorized_elementwise_kernelILi8ENS0_13BinaryFunctorIN3c104HalfES4_S4_ZZZNS0_20copysign_kernel_cudaERNS_18TensorIteratorBaseEENKUlvE_clEvENKUlvE2_clEvEUlS4_S4_E_EESt5arrayIPcLm3EEEEviT0_T1_,@"STO_CUDA_ENTRY STV_DEFAULT"
_ZN2at6native29vectorized_elementwise_kernelILi8ENS0_13BinaryFunctorIN3c104HalfES4_S4_ZZZNS0_20copysign_kernel_cudaERNS_18TensorIteratorBaseEENKUlvE_clEvENKUlvE2_clEvEUlS4_S4_E_EESt5arrayIPcLm3EEEEviT0_T1_:
.text._ZN2at6native29vectorized_elementwise_kernelILi8ENS0_13BinaryFunctorIN3c104HalfES4_S4_ZZZNS0_20copysign_kernel_cudaERNS_18TensorIteratorBaseEENKUlvE_clEvENKUlvE2_clEvEUlS4_S4_E_EESt5arrayIPcLm3EEEEviT0_T1_:
[----:B------:R-:W-:Y:S02]  /*0000*/  MOV R1, c[0x0][0x28] ;  /* 0x00000a0000017a02 */ /* 0x000fe40000000f00 */
[----:B------:R-:W-:Y:S05]  /*0010*/  EXIT ;  /* 0x000000000000794d */ /* 0x000fea0003800000 */
.L_x_824:
        /* <DEDUP_REMOVED lines=14> */
.L_x_7671:


//--------------------- .text._ZN2at6native18elementwise_kernelILi128ELi4EZNS0_15gpu_kernel_implINS0_13BUnaryFunctorIN3c104HalfES5_S5_ZZZNS0_20copysign_kernel_cudaERNS_18TensorIteratorBaseEENKUlvE_clEvENKUlvE2_clEvEUlS5_S5_E_EEEEvS7_RKT_EUliE_EEviT1_ --------------------------
	.section	.text._ZN2at6native18elementwise_kernelILi128ELi4EZNS0_15gpu_kernel_implINS0_13BUnaryFunctorIN3c104HalfES5_S5_ZZZNS0_20copysign_kernel_cudaERNS_18TensorIteratorBaseEENKUlvE_clEvENKUlvE2_clEvEUlS5_S5_E_EEEEvS7_RKT_EUliE_EEviT1_,"ax",@progbits
	.sectioninfo	@"SHI_REGISTERS=26"
	.align	128
        .global         _ZN2at6native18elementwise_kernelILi128ELi4EZNS0_15gpu_kernel_implINS0_13BUnaryFunctorIN3c104HalfES5_S5_ZZZNS0_20copysign_kernel_cudaERNS_18TensorIteratorBaseEENKUlvE_clEvENKUlvE2_clEvEUlS5_S5_E_EEEEvS7_RKT_EUliE_EEviT1_
        .type           _ZN2at6native18elementwise_kernelILi128ELi4EZNS0_15gpu_kernel_implINS0_13BUnaryFunctorIN3c104HalfES5_S5_ZZZNS0_20copysign_kernel_cudaERNS_18TensorIteratorBaseEENKUlvE_clEvENKUlvE2_clEvEUlS5_S5_E_EEEEvS7_RKT_EUliE_EEviT1_,@function
        .size           _ZN2at6native18elementwise_kernelILi128ELi4EZNS0_15gpu_kernel_implINS0_13BUnaryFunctorIN3c104HalfES5_S5_ZZZNS0_20copysign_kernel_cudaERNS_18TensorIteratorBaseEENKUlvE_clEvENKUlvE2_clEvEUlS5_S5_E_EEEEvS7_RKT_EUliE_EEviT1_,(.L_x_7672 - _ZN2at6native18elementwise_kernelILi128ELi4EZNS0_15gpu_kernel_implINS0_13BUnaryFunctorIN3c104HalfES5_S5_ZZZNS0_20copysign_kernel_cudaERNS_18TensorIteratorBaseEENKUlvE_clEvENKUlvE2_clEvEUlS5_S5_E_EEEEvS7_RKT_EUliE_EEviT1_)
        .other          _ZN2at6native18elementwise_kernelILi128ELi4EZNS0_15gpu_kernel_implINS0_13BUnaryFunctorIN3c104HalfES5_S5_ZZZNS0_20copysign_kernel_cudaERNS_18TensorIteratorBaseEENKUlvE_clEvENKUlvE2_clEvEUlS5_S5_E_EEEEvS7_RKT_EUliE_EEviT1_,@"STO_CUDA_ENTRY STV_DEFAULT"
_ZN2at6native18elementwise_kernelILi128ELi4EZNS0_15gpu_kernel_implINS0_13BUnaryFunctorIN3c104HalfES5_S5_ZZZNS0_20copysign_kernel_cudaERNS_18TensorIteratorBaseEENKUlvE_clEvENKUlvE2_clEvEUlS5_S5_E_EEEEvS7_RKT_EUliE_EEviT1_:
.text._ZN2at6native18elementwise_kernelILi128ELi4EZNS0_15gpu_kernel_implINS0_13BUnaryFunctorIN3c104HalfES5_S5_ZZZNS0_20copysign_kernel_cudaERNS_18TensorIteratorBaseEENKUlvE_clEvENKUlvE2_clEvEUlS5_S5_E_EEEEvS7_RKT_EUliE_EEviT1_:
        /* <DEDUP_REMOVED lines=10> */
[----:B------:R-:W-:-:S10]  /*00a0*/  IMAD.MOV.U32 R16, RZ, RZ, RZ ;  /* 0x000000ffff107224 */ /* 0x000fd400078e00ff */
[----:B------:R-:W-:Y:S05]  /*00b0*/  @!P0 BRA `(.L_x_827) ;  /* 0x00000e1000008947 */ /* 0x000fea0003800000 */
[----:B------:R-:W-:Y:S02]  /*00c0*/  IMAD.MOV.U32 R2, RZ, RZ, RZ ;  /* 0x000000ffff027224 */ /* 0x000fe400078e00ff */
[----:B------:R-:W-:Y:S02]  /*00d0*/  IMAD.MOV.U32 R3, RZ, RZ, R19 ;  /* 0x000000ffff037224 */ /* 0x000fe400078e0013 */
[----:B------:R-:W-:Y:S02]  /*00e0*/  IMAD.MOV.U32 R6, RZ, RZ, c[0x0][0x168] ;  /* 0x00005a00ff067624 */ /* 0x000fe400078e00ff */
[----:B------:R-:W-:-:S03]  /*00f0*/  IMAD.HI.U32 R2, R19, c[0x0][0x170], R2 ;  /* 0x00005c0013027a27 */ /* 0x000fc600078e0002 */
[----:B------:R-:W-:Y:S02]  /*0100*/  ISETP.NE.AND P0, PT, R6, 0x1, PT ;  /* 0x000000010600780c */ /* 0x000fe40003f05270 */
[----:B------:R-:W-:-:S05]  /*0110*/  SHF.R.U32.HI R3, RZ, c[0x0][0x174], R2 ;  /* 0x00005d00ff037a19 */ /* 0x000fca0000011602 */
[----:B------:R-:W-:-:S04]  /*0120*/  IMAD.MOV R0, RZ, RZ, -R3 ;  /* 0x000000ffff007224 */ /* 0x000fc800078e0a03 */
[----:B------:R-:W-:-:S04]  /*0130*/  IMAD R19, R0, c[0x0][0x16c], R19 ;  /* 0x00005b0000137a24 */ /* 0x000fc800078e0213 */
        /* <DEDUP_REMOVED lines=202> */
[----:B------:R-:W-:Y:S01]  /*0de0*/  ISETP.NE.AND P0, PT, R6, 0x18, PT ;  /* 0x000000180600780c */ /* 0x000fe20003f05270 */
[----:B------:R-:W-:-:S04]  /*0df0*/  IMAD.MOV.U32 R2, RZ, RZ, RZ ;  /* 0x000000ffff027224 */ /* 0x000fc800078e00ff */
[----:B------:R-:W-:-:S05]  /*0e00*/  IMAD.HI.U32 R4, R3, c[0x0][0x284], R2 ;  /* 0x0000a10003047a27 */ /* 0x000fca00078e0002 */
[----:B------:R-:W-:-:S03]  /*0e10*/  SHF.R.U32.HI R5, RZ, c[0x0][0x288], R4 ;  /* 0x0000a200ff057a19 */ /* 0x000fc60000011604 */
[----:B------:R-:W-:Y:S02]  /*0e20*/  @P0 IMAD.MOV.U32 R4, RZ, RZ, RZ ;  /* 0x000000ffff040224 */ /* 0x000fe400078e00ff */
[--C-:B------:R-:W-:Y:S02]  /*0e30*/  IMAD.MOV R7, RZ, RZ, -R5.reuse ;  /* 0x000000ffff077224 */ /* 0x100fe400078e0a05 */
[----:B------:R-:W-:-:S04]  /*0e40*/  @P0 IMAD.HI.U32 R2, R5, c[0x0][0x290], R4 ;  /* 0x0000a40005020a27 */ /* 0x000fc800078e0004 */
[----:B------:R-:W-:Y:S01]  /*0e50*/  IMAD R3, R7, c[0x0][0x280], R3 ;  /* 0x0000a00007037a24 */ /* 0x000fe200078e0203 */
[----:B------:R-:W-:-:S03]  /*0e60*/  @P0 SHF.R.U32.HI R2, RZ, c[0x0][0x294], R2 ;  /* 0x0000a500ff020a19 */ /* 0x000fc60000011602 */
[C---:B------:R-:W-:Y:S02]  /*0e70*/  IMAD R16, R3.reuse, c[0x0][0x350], R16 ;  /* 0x0000d40003107a24 */ /* 0x040fe400078e0210 */
[----:B------:R-:W-:Y:S02]  /*0e80*/  @P0 IMAD.MOV R4, RZ, RZ, -R2 ;  /* 0x000000ffff040224 */ /* 0x000fe400078e0a02 */
[----:B------:R-:W-:Y:S02]  /*0e90*/  IMAD R0, R3, c[0x0][0x354], R0 ;  /* 0x0000d50003007a24 */ /* 0x000fe400078e0200 */
[----:B------:R-:W-:-:S04]  /*0ea0*/  @P0 IMAD R5, R4, c[0x0][0x28c], R5 ;  /* 0x0000a30004050a24 */ /* 0x000fc800078e0205 */
[C---:B------:R-:W-:Y:S02]  /*0eb0*/  @P0 IMAD R16, R5.reuse, c[0x0][0x358], R16 ;  /* 0x0000d60005100a24 */ /* 0x040fe400078e0210 */
[----:B------:R-:W-:Y:S02]  /*0ec0*/  @P0 IMAD R0, R5, c[0x0][0x35c], R0 ;  /* 0x0000d70005000a24 */ /* 0x000fe400078e0200 */
.L_x_827:
        /* <DEDUP_REMOVED lines=20> */
.L_x_831:
[----:B------:R-:W2:Y:S02]  /*1010*/  LDG.E.U8 R2, [R2.64] ;  /* 0x0000002402027981 */ /* 0x000ea4000c1e1100 */
[----:B--2---:R-:W0:Y:S02]  /*1020*/  I2F.U16 R0, R2 ;  /* 0x0000000200007306 */ /* 0x004e240000101000 */
[----:B0-----:R-:W-:Y:S01]  /*1030*/  F2FP.PACK_AB R0, RZ, R0 ;  /* 0x00000000ff00723e */ /* 0x001fe200000000ff */
[----:B------:R-:W-:Y:S05]  /*1040*/  BRA `(.L_x_833) ;  /* 0x00000e1000007947 */ /* 0x000fea0003800000 */
.L_x_830:
        /* <DEDUP_REMOVED lines=10> */
.L_x_835:
[----:B------:R-:W2:Y:S02]  /*10f0*/  LDG.E R2, [R2.64] ;  /* 0x0000002402027981 */ /* 0x000ea4000c1e1900 */
[----:B--2---:R-:W0:Y:S02]  /*1100*/  I2F R0, R2 ;  /* 0x0000000200007306 */ /* 0x004e240000201400 */
[----:B0-----:R-:W-:Y:S01]  /*1110*/  F2FP.PACK_AB R0, RZ, R0 ;  /* 0x00000000ff00723e */ /* 0x001fe200000000ff */
[----:B------:R-:W-:Y:S05]  /*1120*/  BRA `(.L_x_833) ;  /* 0x00000d3000007947 */ /* 0x000fea0003800000 */
.L_x_834:
[----:B------:R-:W2:Y:S02]  /*1130*/  LDG.E.U16 R2, [R2.64] ;  /* 0x0000002402027981 */ /* 0x000ea4000c1e1500 */
[----:B--2---:R-:W0:Y:S02]  /*1140*/  I2F.S16 R0, R2 ;  /* 0x0000000200007306 */ /* 0x004e240000101400 */
[----:B0-----:R-:W-:Y:S01]  /*1150*/  F2FP.PACK_AB R0, RZ, R0 ;  /* 0x00000000ff00723e */ /* 0x001fe200000000ff */
[----:B------:R-:W-:Y:S05]  /*1160*/  BRA `(.L_x_833) ;  /* 0x00000cf000007947 */ /* 0x000fea0003800000 */
.L_x_829:
        /* <DEDUP_REMOVED lines=9> */
.L_x_837:
[----:B------:R0:W5:Y:S01]  /*1200*/  LDG.E.U16 R0, [R2.64] ;  /* 0x0000002402007981 */ /* 0x000162000c1e1500 */
[----:B------:R-:W-:Y:S05]  /*1210*/  BRA `(.L_x_833) ;  /* 0x00000c4000007947 */ /* 0x000fea0003800000 */
.L_x_836:
        /* <DEDUP_REMOVED lines=9> */
.L_x_839:
[----:B------:R0:W5:Y:S01]  /*12b0*/  LDG.E.U16 R0, [R2.64] ;  /* 0x0000002402007981 */ /* 0x000162000c1e1500 */
[----:B------:R-:W-:Y:S05]  /*12c0*/  BRA `(.L_x_833) ;  /* 0x00000b9000007947 */ /* 0x000fea0003800000 */
.L_x_838:
[----:B------:R-:W2:Y:S02]  /*12d0*/  LDG.E.64 R2, [R2.64] ;  /* 0x0000002402027981 */ /* 0x000ea4000c1e1b00 */
[----:B--2---:R-:W0:Y:S01]  /*12e0*/  F2F.F32.F64 R0, R2 ;  /* 0x0000000200007310 */ /* 0x004e220000301000 */
[----:B------:R-:W0:-:S14]  /*12f0*/  DSETP.GEU.AND P0, PT, |R2|, c[0x2][0x0], PT ;  /* 0x008000000200762a */ /* 0x000e1c0003f0e200 */
[----:B0-----:R-:W-:-:S05]  /*1300*/  @!P0 FMUL R0, R0, 1.175494350822287508e-38 ;  /* 0x0080000000008820 */ /* 0x001fca0000400000 */
[----:B------:R-:W-:Y:S01]  /*1310*/  F2FP.PACK_AB R0, RZ, R0 ;  /* 0x00000000ff00723e */ /* 0x000fe200000000ff */
[----:B------:R-:W-:Y:S05]  /*1320*/  BRA `(.L_x_833) ;  /* 0x00000b3000007947 */ /* 0x000fea0003800000 */
.L_x_828:
        /* <DEDUP_REMOVED lines=13> */
.L_x_842:
[----:B------:R-:W2:Y:S02]  /*1400*/  LDG.E.64 R2, [R2.64] ;  /* 0x0000002402027981 */ /* 0x000ea4000c1e1b00 */
[----:B--2---:R-:W0:Y:S01]  /*1410*/  F2F.F32.F64 R0, R2 ;  /* 0x0000000200007310 */ /* 0x004e220000301000 */
[----:B------:R-:W0:-:S14]  /*1420*/  DSETP.GEU.AND P0, PT, |R2|, c[0x2][0x0], PT ;  /* 0x008000000200762a */ /* 0x000e1c0003f0e200 */
[----:B0-----:R-:W-:-:S05]  /*1430*/  @!P0 FMUL R0, R0, 1.175494350822287508e-38 ;  /* 0x0080000000008820 */ /* 0x001fca0000400000 */
[----:B------:R-:W-:Y:S01]  /*1440*/  F2FP.PACK_AB R0, RZ, R0 ;  /* 0x00000000ff00723e */ /* 0x000fe200000000ff */
[----:B------:R-:W-:Y:S05]  /*1450*/  BRA `(.L_x_833) ;  /* 0x00000a0000007947 */ /* 0x000fea0003800000 */
.L_x_841:
        /* <DEDUP_REMOVED lines=28> */
.L_x_844:
        /* <DEDUP_REMOVED lines=15> */
.L_x_843:
[----:B------:R-:W2:Y:S02]  /*1710*/  LDG.E.U16 R0, [R2.64] ;  /* 0x0000002402007981 */ /* 0x000ea4000c1e1500 */
[----:B--2---:R-:W-:-:S04]  /*1720*/  PRMT R0, RZ, 0x5410, R0 ;  /* 0x00005410ff007816 */ /* 0x004fc80000000000 */
[----:B------:R-:W-:Y:S01]  /*1730*/  F2FP.PACK_AB R0, RZ, R0 ;  /* 0x00000000ff00723e */ /* 0x000fe200000000ff */
[----:B------:R-:W-:Y:S05]  /*1740*/  BRA `(.L_x_833) ;  /* 0x0000071000007947 */ /* 0x000fea0003800000 */
.L_x_840:
        /* <DEDUP_REMOVED lines=12> */
.L_x_847:
        /* <DEDUP_REMOVED lines=21> */
.L_x_851:
[----:B------:R-:W-:Y:S05]  /*1960*/  BSYNC B1 ;  /* 0x0000000000017941 */ /* 0x000fea0003800000 */
.L_x_850:
[----:B------:R-:W-:Y:S01]  /*1970*/  LEA R3, R0, 0x3b800000, 0x17 ;  /* 0x3b80000000037811 */ /* 0x000fe200078eb8ff */
[----:B------:R-:W-:-:S05]  /*1980*/  IMAD.SHL.U32 R0, R2, 0x100000, RZ ;  /* 0x0010000002007824 */ /* 0x000fca00078e00ff */
[----:B------:R-:W-:Y:S02]  /*1990*/  LOP3.LUT R0, R3, R0, R4, 0xfe, !PT ;  /* 0x0000000003007212 */ /* 0x000fe400078efe04 */
.L_x_849:
[----:B------:R-:W-:Y:S05]  /*19a0*/  BSYNC B0 ;  /* 0x0000000000007941 */ /* 0x000fea0003800000 */
.L_x_848:
[----:B------:R-:W-:Y:S01]  /*19b0*/  F2FP.PACK_AB R0, RZ, R0 ;  /* 0x00000000ff00723e */ /* 0x000fe200000000ff */
[----:B------:R-:W-:Y:S05]  /*19c0*/  BRA `(.L_x_833) ;  /* 0x0000049000007947 */ /* 0x000fea0003800000 */
.L_x_846:
        /* <DEDUP_REMOVED lines=21> */
.L_x_855:
[----:B------:R-:W-:Y:S05]  /*1b20*/  BSYNC B1 ;  /* 0x0000000000017941 */ /* 0x000fea0003800000 */
.L_x_854:
[----:B------:R-:W-:Y:S01]  /*1b30*/  LEA R3, R0, 0x37800000, 0x17 ;  /* 0x3780000000037811 */ /* 0x000fe200078eb8ff */
[----:B------:R-:W-:-:S05]  /*1b40*/  IMAD.SHL.U32 R0, R2, 0x200000, RZ ;  /* 0x0020000002007824 */ /* 0x000fca00078e00ff */
[----:B------:R-:W-:Y:S02]  /*1b50*/  LOP3.LUT R0, R3, R0, R4, 0xfe, !PT ;  /* 0x0000000003007212 */ /* 0x000fe400078efe04 */
.L_x_853:
[----:B------:R-:W-:Y:S05]  /*1b60*/  BSYNC B0 ;  /* 0x0000000000007941 */ /* 0x000fea0003800000 */
.L_x_852:
[----:B------:R-:W-:Y:S01]  /*1b70*/  F2FP.PACK_AB R0, RZ, R0 ;  /* 0x00000000ff00723e */ /* 0x000fe200000000ff */
[----:B------:R-:W-:Y:S05]  /*1b80*/  BRA `(.L_x_833) ;  /* 0x000002d000007947 */ /* 0x000fea0003800000 */
.L_x_845:
        /* <DEDUP_REMOVED lines=14> */
.L_x_859:
[----:B------:R-:W-:Y:S05]  /*1c70*/  BSYNC B0 ;  /* 0x0000000000007941 */ /* 0x000fea0003800000 */
.L_x_858:
[----:B------:R-:W-:Y:S01]  /*1c80*/  F2FP.PACK_AB R0, RZ, R0 ;  /* 0x00000000ff00723e */ /* 0x000fe200000000ff */
[----:B------:R-:W-:Y:S05]  /*1c90*/  BRA `(.L_x_833) ;  /* 0x000001c000007947 */ /* 0x000fea0003800000 */
.L_x_832:
        /* <DEDUP_REMOVED lines=18> */
[----:B0-----:R-:W-:Y:S05]  /*1dc0*/  CALL.ABS.NOINC R2 ;  /* 0x0000000002007343 */ /* 0x001fea0003c00000 */
[----:B------:R-:W-:Y:S01]  /*1dd0*/  PRMT R0, RZ, 0x7610, R0 ;  /* 0x00007610ff007816 */ /* 0x000fe20000000000 */
[----:B------:R-:W-:Y:S05]  /*1de0*/  BRA `(.L_x_833) ;  /* 0x0000007000007947 */ /* 0x000fea0003800000 */
.L_x_857:
[----:B------:R-:W2:Y:S02]  /*1df0*/  LDG.E.64 R2, [R2.64] ;  /* 0x0000002402027981 */ /* 0x000ea4000c1e1b00 */
[----:B--2---:R-:W0:Y:S02]  /*1e00*/  I2F.U64 R0, R2 ;  /* 0x0000000200007312 */ /* 0x004e240000301000 */
[----:B0-----:R-:W-:Y:S01]  /*1e10*/  F2FP.PACK_AB R0, RZ, R0 ;  /* 0x00000000ff00723e */ /* 0x001fe200000000ff */
[----:B------:R-:W-:Y:S05]  /*1e20*/  BRA `(.L_x_833) ;  /* 0x0000003000007947 */ /* 0x000fea0003800000 */
.L_x_856:
[----:B------:R-:W2:Y:S02]  /*1e30*/  LDG.E R2, [R2.64] ;  /* 0x0000002402027981 */ /* 0x000ea4000c1e1900 */
[----:B--2---:R-:W0:Y:S02]  /*1e40*/  I2F.U32 R0, R2 ;  /* 0x0000000200007306 */ /* 0x004e240000201000 */
[----:B0-----:R-:W-:-:S06]  /*1e50*/  F2FP.PACK_AB R0, RZ, R0 ;  /* 0x00000000ff00723e */ /* 0x001fcc00000000ff */
.L_x_833:
[----:B------:R-:W1:Y:S01]  /*1e60*/  LDC.U8 R4, c[0x0][0x374] ;  /* 0x0000dd00ff047b82 */ /* 0x000e620000000000 */
[----:B-----5:R-:W-:-:S07]  /*1e70*/  HADD2.F32 R0, -RZ, R0.H0_H0 ;  /* 0x20000000ff007230 */ /* 0x020fce0000004100 */
[----:B0-----:R-:W0:Y:S01]  /*1e80*/  LDC.U16 R3, c[0x0][0x372] ;  /* 0x0000dc80ff037b82 */ /* 0x001e220000000400 */
[----:B-1----:R-:W-:-:S04]  /*1e90*/  PRMT R2, R4, 0x9910, RZ ;  /* 0x0000991004027816 */ /* 0x002fc800000000ff */
[----:B------:R-:W-:Y:S01]  /*1ea0*/  ISETP.GT.AND P0, PT, R2, 0x9, PT ;  /* 0x000000090200780c */ /* 0x000fe20003f04270 */
[----:B0-----:R-:W-:-:S05]  /*1eb0*/  HADD2.F32 R3, -RZ, R3.H0_H0 ;  /* 0x20000003ff037230 */ /* 0x001fca0000004100 */
[----:B------:R-:W-:-:S04]  /*1ec0*/  LOP3.LUT R0, R0, 0x80000000, R3, 0xb8, !PT ;  /* 0x8000000000007812 */ /* 0x000fc800078eb803 */
[----:B------:R-:W-:-:S03]  /*1ed0*/  F2FP.PACK_AB R0, RZ, R0 ;  /* 0x00000000ff00723e */ /* 0x000fc600000000ff */
        /* <DEDUP_REMOVED lines=13> */
.L_x_863:
[----:B------:R-:W-:-:S06]  /*1fb0*/  HADD2.F32 R3, -RZ, R0.H0_H0 ;  /* 0x20000000ff037230 */ /* 0x000fcc0000004100 */
[----:B------:R-:W0:Y:S02]  /*1fc0*/  F2I.S64.TRUNC R2, R3 ;  /* 0x0000000300027311 */ /* 0x000e24000020d900 */
[----:B0-----:R0:W-:Y:S01]  /*1fd0*/  STG.E.U8 [R16.64], R2 ;  /* 0x0000000210007986 */ /* 0x0011e2000c101124 */
[----:B------:R-:W-:Y:S05]  /*1fe0*/  BRA `(.L_x_865) ;  /* 0x00000e4000007947 */ /* 0x000fea0003800000 */
.L_x_862:
        /* <DEDUP_REMOVED lines=10> */
.L_x_867:
[----:B------:R-:W-:-:S04]  /*2090*/  HADD2.F32 R0, -RZ, R0.H0_H0 ;  /* 0x20000000ff007230 */ /* 0x000fc80000004100 */
[----:B------:R-:W0:Y:S02]  /*20a0*/  F2I.FTZ.TRUNC.NTZ R3, R0 ;  /* 0x0000000000037305 */ /* 0x000e24000021f100 */
[----:B0-----:R0:W-:Y:S01]  /*20b0*/  STG.E [R16.64], R3 ;  /* 0x0000000310007986 */ /* 0x0011e2000c101924 */
[----:B------:R-:W-:Y:S05]  /*20c0*/  BRA `(.L_x_865) ;  /* 0x00000d6000007947 */ /* 0x000fea0003800000 */
.L_x_866:
[----:B------:R-:W-:-:S04]  /*20d0*/  HADD2.F32 R0, -RZ, R0.H0_H0 ;  /* 0x20000000ff007230 */ /* 0x000fc80000004100 */
[----:B------:R-:W0:Y:S02]  /*20e0*/  F2I.FTZ.TRUNC.NTZ R3, R0 ;  /* 0x0000000000037305 */ /* 0x000e24000021f100 */
[----:B0-----:R0:W-:Y:S01]  /*20f0*/  STG.E.U16 [R16.64], R3 ;  /* 0x0000000310007986 */ /* 0x0011e2000c101524 */
[----:B------:R-:W-:Y:S05]  /*2100*/  BRA `(.L_x_865) ;  /* 0x00000d2000007947 */ /* 0x000fea0003800000 */
.L_x_861:
        /* <DEDUP_REMOVED lines=9> */
.L_x_869:
[----:B------:R0:W-:Y:S01]  /*21a0*/  STG.E.U16 [R16.64], R0 ;  /* 0x0000000010007986 */ /* 0x0001e2000c101524 */
[----:B------:R-:W-:Y:S05]  /*21b0*/  BRA `(.L_x_865) ;  /* 0x00000c7000007947 */ /* 0x000fea0003800000 */
.L_x_868:
        /* <DEDUP_REMOVED lines=10> */
.L_x_871:
[----:B------:R-:W-:-:S05]  /*2260*/  HADD2.F32 R0, -RZ, R0.H0_H0 ;  /* 0x20000000ff007230 */ /* 0x000fca0000004100 */
[----:B------:R-:W-:-:S04]  /*2270*/  F2FP.PACK_AB R0, RZ, R0 ;  /* 0x00000000ff00723e */ /* 0x000fc800000000ff */
[----:B------:R-:W-:-:S05]  /*2280*/  PRMT R0, R0, 0x5410, RZ ;  /* 0x0000541000007816 */ /* 0x000fca00000000ff */
[----:B------:R0:W-:Y:S01]  /*2290*/  STG.E [R16.64], R0 ;  /* 0x0000000010007986 */ /* 0x0001e2000c101924 */
[----:B------:R-:W-:Y:S05]  /*22a0*/  BRA `(.L_x_865) ;  /* 0x00000b8000007947 */ /* 0x000fea0003800000 */
.L_x_870:
[----:B------:R-:W-:-:S05]  /*22b0*/  HADD2.F32 R2, -RZ, R0.H0_H0 ;  /* 0x20000000ff027230 */ /* 0x000fca0000004100 */
[----:B------:R-:W-:-:S06]  /*22c0*/  FMUL.FTZ R2, R2, 1 ;  /* 0x3f80000002027820 */ /* 0x000fcc0000410000 */
[----:B------:R-:W0:Y:S02]  /*22d0*/  F2F.F64.F32 R2, R2 ;  /* 0x0000000200027310 */ /* 0x000e240000201800 */
[----:B0-----:R0:W-:Y:S01]  /*22e0*/  STG.E.64 [R16.64], R2 ;  /* 0x0000000210007986 */ /* 0x0011e2000c101b24 */
[----:B------:R-:W-:Y:S05]  /*22f0*/  BRA `(.L_x_865) ;  /* 0x00000b3000007947 */ /* 0x000fea0003800000 */
.L_x_860:
        /* <DEDUP_REMOVED lines=13> */
.L_x_874:
[----:B------:R-:W-:Y:S01]  /*23d0*/  HADD2.F32 R0, -RZ, R0.H0_H0 ;  /* 0x20000000ff007230 */ /* 0x000fe20000004100 */
[----:B------:R-:W-:-:S04]  /*23e0*/  CS2R R6, SRZ ;  /* 0x0000000000067805 */ /* 0x000fc8000001ff00 */
[----:B------:R-:W-:-:S04]  /*23f0*/  FMUL.FTZ R0, R0, 1 ;  /* 0x3f80000000007820 */ /* 0x000fc80000410000 */
[----:B------:R-:W0:Y:S02]  /*2400*/  F2F.F64.F32 R4, R0 ;  /* 0x0000000000047310 */ /* 0x000e240000201800 */
[----:B0-----:R0:W-:Y:S01]  /*2410*/  STG.E.128 [R16.64], R4 ;  /* 0x0000000410007986 */ /* 0x0011e2000c101d24 */
[----:B------:R-:W-:Y:S05]  /*2420*/  BRA `(.L_x_865) ;  /* 0x00000a0000007947 */ /* 0x000fea0003800000 */
.L_x_873:
        /* <DEDUP_REMOVED lines=21> */
.L_x_878:
[----:B------:R-:W-:Y:S05]  /*2580*/  BSYNC B0 ;  /* 0x0000000000007941 */ /* 0x000fea0003800000 */
.L_x_877:
[----:B------:R-:W-:-:S05]  /*2590*/  LOP3.LUT R3, R0, R3, RZ, 0xfc, !PT ;  /* 0x0000000300037212 */ /* 0x000fca00078efcff */
[----:B------:R0:W-:Y:S01]  /*25a0*/  STG.E.U8 [R16.64], R3 ;  /* 0x0000000310007986 */ /* 0x0001e2000c101124 */
[----:B------:R-:W-:Y:S05]  /*25b0*/  BRA `(.L_x_865) ;  /* 0x0000087000007947 */ /* 0x000fea0003800000 */
.L_x_876:
        /* <DEDUP_REMOVED lines=13> */
.L_x_880:
[----:B------:R-:W-:Y:S01]  /*2690*/  IMAD.MOV.U32 R0, RZ, RZ, 0x7f ;  /* 0x0000007fff007424 */ /* 0x000fe200078e00ff */
[----:B------:R-:W-:-:S04]  /*26a0*/  ISETP.GT.U32.AND P0, PT, R2, 0x7f800000, PT ;  /* 0x7f8000000200780c */ /* 0x000fc80003f04070 */
[----:B------:R-:W-:-:S04]  /*26b0*/  SEL R0, R0, 0x7c, P0 ;  /* 0x0000007c00007807 */ /* 0x000fc80000000000 */
.L_x_881:
[----:B------:R-:W-:Y:S05]  /*26c0*/  BSYNC B0 ;  /* 0x0000000000007941 */ /* 0x000fea0003800000 */
.L_x_879:
[----:B------:R-:W-:-:S04]  /*26d0*/  LOP3.LUT R2, R3, 0x80000000, RZ, 0xc0, !PT ;  /* 0x8000000003027812 */ /* 0x000fc800078ec0ff */
[----:B------:R-:W-:-:S04]  /*26e0*/  SHF.R.U32.HI R3, RZ, 0x18, R2 ;  /* 0x00000018ff037819 */ /* 0x000fc80000011602 */
[----:B------:R-:W-:-:S05]  /*26f0*/  LOP3.LUT R3, R0, R3, RZ, 0xfc, !PT ;  /* 0x0000000300037212 */ /* 0x000fca00078efcff */
[----:B------:R0:W-:Y:S01]  /*2700*/  STG.E.U8 [R16.64], R3 ;  /* 0x0000000310007986 */ /* 0x0001e2000c101124 */
[----:B------:R-:W-:Y:S05]  /*2710*/  BRA `(.L_x_865) ;  /* 0x0000071000007947 */ /* 0x000fea0003800000 */
.L_x_875:
[----:B------:R-:W-:-:S05]  /*2720*/  HADD2.F32 R0, -RZ, R0.H0_H0 ;  /* 0x20000000ff007230 */ /* 0x000fca0000004100 */
[----:B------:R-:W-:-:S05]  /*2730*/  F2FP.BF16.PACK_AB R0, RZ, R0 ;  /* 0x00000000ff00723e */ /* 0x000fca00000010ff */
[----:B------:R0:W-:Y:S01]  /*2740*/  STG.E.U16 [R16.64], R0 ;  /* 0x0000000010007986 */ /* 0x0001e2000c101524 */
[----:B------:R-:W-:Y:S05]  /*2750*/  BRA `(.L_x_865) ;  /* 0x000006d000007947 */ /* 0x000fea0003800000 */
.L_x_872:
        /* <DEDUP_REMOVED lines=12> */
.L_x_884:
        /* <DEDUP_REMOVED lines=17> */
.L_x_887:
[----:B------:R-:W-:-:S04]  /*2930*/  LOP3.LUT R2, R3, 0x80000000, RZ, 0xc0, !PT ;  /* 0x8000000003027812 */ /* 0x000fc800078ec0ff */
[----:B------:R-:W-:-:S04]  /*2940*/  SHF.R.U32.HI R3, RZ, 0x18, R2 ;  /* 0x00000018ff037819 */ /* 0x000fc80000011602 */
[----:B------:R-:W-:-:S04]  /*2950*/  LOP3.LUT R0, R0, R3, RZ, 0xfc, !PT ;  /* 0x0000000300007212 */ /* 0x000fc800078efcff */
[----:B------:R-:W-:Y:S02]  /*2960*/  PRMT R8, R0, 0x7610, R8 ;  /* 0x0000761000087816 */ /* 0x000fe40000000008 */
.L_x_886:
[----:B------:R-:W-:Y:S05]  /*2970*/  BSYNC B0 ;  /* 0x0000000000007941 */ /* 0x000fea0003800000 */
.L_x_885:
[----:B------:R0:W-:Y:S01]  /*2980*/  STG.E.U8 [R16.64], R8 ;  /* 0x0000000810007986 */ /* 0x0001e2000c101124 */
[----:B------:R-:W-:Y:S05]  /*2990*/  BRA `(.L_x_865) ;  /* 0x0000049000007947 */ /* 0x000fea0003800000 */
.L_x_883:
        /* <DEDUP_REMOVED lines=17> */
.L_x_890:
[----:B------:R-:W-:-:S04]  /*2ab0*/  LOP3.LUT R2, R3, 0x80000000, RZ, 0xc0, !PT ;  /* 0x8000000003027812 */ /* 0x000fc800078ec0ff */
[----:B------:R-:W-:-:S04]  /*2ac0*/  SHF.R.U32.HI R3, RZ, 0x18, R2 ;  /* 0x00000018ff037819 */ /* 0x000fc80000011602 */
[----:B------:R-:W-:-:S04]  /*2ad0*/  LOP3.LUT R0, R0, R3, RZ, 0xfc, !PT ;  /* 0x0000000300007212 */ /* 0x000fc800078efcff */
[----:B------:R-:W-:Y:S02]  /*2ae0*/  PRMT R8, R0, 0x7610, R8 ;  /* 0x0000761000087816 */ /* 0x000fe40000000008 */
.L_x_889:
[----:B------:R-:W-:Y:S05]  /*2af0*/  BSYNC B0 ;  /* 0x0000000000007941 */ /* 0x000fea0003800000 */
.L_x_888:
[----:B------:R0:W-:Y:S01]  /*2b00*/  STG.E.U8 [R16.64], R8 ;  /* 0x0000000810007986 */ /* 0x0001e2000c101124 */
[----:B------:R-:W-:Y:S05]  /*2b10*/  BRA `(.L_x_865) ;  /* 0x0000031000007947 */ /* 0x000fea0003800000 */
.L_x_882:
        /* <DEDUP_REMOVED lines=22> */
.L_x_864:
        /* <DEDUP_REMOVED lines=20> */
.L_x_892:
[----:B------:R-:W-:-:S06]  /*2dc0*/  HADD2.F32 R2, -RZ, R0.H0_H0 ;  /* 0x20000000ff027230 */ /* 0x000fcc0000004100 */
[----:B------:R-:W0:Y:S02]  /*2dd0*/  F2I.U64.TRUNC R2, R2 ;  /* 0x0000000200027311 */ /* 0x000e24000020d800 */
[----:B0-----:R0:W-:Y:S01]  /*2de0*/  STG.E.64 [R16.64], R2 ;  /* 0x0000000210007986 */ /* 0x0011e2000c101b24 */
[----:B------:R-:W-:Y:S05]  /*2df0*/  BRA `(.L_x_865) ;  /* 0x0000003000007947 */ /* 0x000fea0003800000 */
.L_x_891:
[----:B------:R-:W-:-:S04]  /*2e00*/  HADD2.F32 R0, -RZ, R0.H0_H0 ;  /* 0x20000000ff007230 */ /* 0x000fc80000004100 */
[----:B------:R-:W0:Y:S02]  /*2e10*/  F2I.FTZ.U32.TRUNC.NTZ R3, R0 ;  /* 0x0000000000037305 */ /* 0x000e24000021f000 */
[----:B0-----:R0:W-:Y:S02]  /*2e20*/  STG.E [R16.64], R3 ;  /* 0x0000000310007986 */ /* 0x0011e4000c101924 */
.L_x_865:
[----:B------:R-:W-:-:S05]  /*2e30*/  IMAD R18, R18, 0x200, R23 ;  /* 0x0000020012127824 */ /* 0x000fca00078e0217 */
[----:B------:R-:W-:Y:S02]  /*2e40*/  IADD3 R19, R18, 0x80, RZ ;  /* 0x0000008012137810 */ /* 0x000fe40007ffe0ff */
.L_x_826:
[----:B------:R-:W-:Y:S05]  /*2e50*/  BSYNC B6 ;  /* 0x0000000000067941 */ /* 0x000fea0003800000 */
.L_x_825:
[----:B------:R-:W-:Y:S01]  /*2e60*/  ISETP.GE.AND P0, PT, R19, c[0x0][0x160], PT ;  /* 0x0000580013007a0c */ /* 0x000fe20003f06270 */
[----:B------:R-:W-:-:S12]  /*2e70*/  BSSY B6, `(.L_x_893) ;  /* 0x00005ba000067945 */ /* 0x000fd80003800000 */
[----:B------:R-:W-:Y:S05]  /*2e80*/  @P0 BRA `(.L_x_894) ;  /* 0x00005b8000000947 */ /* 0x000fea0003800000 */
[----:B------:R-:W-:Y:S01]  /*2e90*/  ISETP.NE.AND P0, PT, RZ, c[0x0][0x168], PT ;  /* 0x00005a00ff007a0c */ /* 0x000fe20003f05270 */
[----:B0-----:R-:W-:Y:S02]  /*2ea0*/  IMAD.MOV.U32 R0, RZ, RZ, RZ ;  /* 0x000000ffff007224 */ /* 0x001fe400078e00ff */
[----:B------:R-:W-:-:S10]  /*2eb0*/  IMAD.MOV.U32 R16, RZ, RZ, RZ ;  /* 0x000000ffff107224 */ /* 0x000fd400078e00ff */
        /* <DEDUP_REMOVED lines=225> */
.L_x_895:
        /* <DEDUP_REMOVED lines=20> */
.L_x_899:
[----:B------:R-:W2:Y:S02]  /*3e10*/  LDG.E.U8 R2, [R2.64] ;  /* 0x0000002402027981 */ /* 0x000ea4000c1e1100 */
[----:B--2---:R-:W0:Y:S02]  /*3e20*/  I2F.U16 R0, R2 ;  /* 0x0000000200007306 */ /* 0x004e240000101000 */
[----:B0-----:R-:W-:Y:S01]  /*3e30*/  F2FP.PACK_AB R0, RZ, R0 ;  /* 0x00000000ff00723e */ /* 0x001fe200000000ff */
[----:B------:R-:W-:Y:S05]  /*3e40*/  BRA `(.L_x_901) ;  /* 0x00000e1000007947 */ /* 0x000fea0003800000 */
.L_x_898:
        /* <DEDUP_REMOVED lines=10> */
.L_x_903:
[----:B------:R-:W2:Y:S02]  /*3ef0*/  LDG.E R2, [R2.64] ;  /* 0x0000002402027981 */ /* 0x000ea4000c1e1900 */
[----:B--2---:R-:W0:Y:S02]  /*3f00*/  I2F R0, R2 ;  /* 0x0000000200007306 */ /* 0x004e240000201400 */
[----:B0-----:R-:W-:Y:S01]  /*3f10*/  F2FP.PACK_AB R0, RZ, R0 ;  /* 0x00000000ff00723e */ /* 0x001fe200000000ff */
[----:B------:R-:W-:Y:S05]  /*3f20*/  BRA `(.L_x_901) ;  /* 0x00000d3000007947 */ /* 0x000fea0003800000 */
.L_x_902:
[----:B------:R-:W2:Y:S02]  /*3f30*/  LDG.E.U16 R2, [R2.64] ;  /* 0x0000002402027981 */ /* 0x000ea4000c1e1500 */
[----:B--2---:R-:W0:Y:S02]  /*3f40*/  I2F.S16 R0, R2 ;  /* 0x0000000200007306 */ /* 0x004e240000101400 */
[----:B0-----:R-:W-:Y:S01]  /*3f50*/  F2FP.PACK_AB R0, RZ, R0 ;  /* 0x00000000ff00723e */ /* 0x001fe200000000ff */
[----:B------:R-:W-:Y:S05]  /*3f60*/  BRA `(.L_x_901) ;  /* 0x00000cf000007947 */ /* 0x000fea0003800000 */
.L_x_897:
        /* <DEDUP_REMOVED lines=9> */
.L_x_905:
[----:B------:R0:W5:Y:S01]  /*4000*/  LDG.E.U16 R0, [R2.64] ;  /* 0x0000002402007981 */ /* 0x000162000c1e1500 */
[----:B------:R-:W-:Y:S05]  /*4010*/  BRA `(.L_x_901) ;  /* 0x00000c4000007947 */ /* 0x000fea0003800000 */
.L_x_904:
        /* <DEDUP_REMOVED lines=9> */
.L_x_907:
[----:B------:R0:W5:Y:S01]  /*40b0*/  LDG.E.U16 R0, [R2.64] ;  /* 0x0000002402007981 */ /* 0x000162000c1e1500 */
[----:B------:R-:W-:Y:S05]  /*40c0*/  BRA `(.L_x_901) ;  /* 0x00000b9000007947 */ /* 0x000fea0003800000 */
.L_x_906:
[----:B------:R-:W2:Y:S02]  /*40d0*/  LDG.E.64 R2, [R2.64] ;  /* 0x0000002402027981 */ /* 0x000ea4000c1e1b00 */
[----:B--2---:R-:W0:Y:S01]  /*40e0*/  F2F.F32.F64 R0, R2 ;  /* 0x0000000200007310 */ /* 0x004e220000301000 */
[----:B------:R-:W0:-:S14]  /*40f0*/  DSETP.GEU.AND P0, PT, |R2|, c[0x2][0x0], PT ;  /* 0x008000000200762a */ /* 0x000e1c0003f0e200 */
[----:B0-----:R-:W-:-:S05]  /*4100*/  @!P0 FMUL R0, R0, 1.175494350822287508e-38 ;  /* 0x0080000000008820 */ /* 0x001fca0000400000 */
[----:B------:R-:W-:Y:S01]  /*4110*/  F2FP.PACK_AB R0, RZ, R0 ;  /* 0x00000000ff00723e */ /* 0x000fe200000000ff */
[----:B------:R-:W-:Y:S05]  /*4120*/  BRA `(.L_x_901) ;  /* 0x00000b3000007947 */ /* 0x000fea0003800000 */
.L_x_896:
        /* <DEDUP_REMOVED lines=13> */
.L_x_910:
[----:B------:R-:W2:Y:S02]  /*4200*/  LDG.E.64 R2, [R2.64] ;  /* 0x0000002402027981 */ /* 0x000ea4000c1e1b00 */
[----:B--2---:R-:W0:Y:S01]  /*4210*/  F2F.F32.F64 R0, R2 ;  /* 0x0000000200007310 */ /* 0x004e220000301000 */
[----:B------:R-:W0:-:S14]  /*4220*/  DSETP.GEU.AND P0, PT, |R2|, c[0x2][0x0], PT ;  /* 0x008000000200762a */ /* 0x000e1c0003f0e200 */
[----:B0-----:R-:W-:-:S05]  /*4230*/  @!P0 FMUL R0, R0, 1.175494350822287508e-38 ;  /* 0x0080000000008820 */ /* 0x001fca0000400000 */
[----:B------:R-:W-:Y:S01]  /*4240*/  F2FP.PACK_AB R0, RZ, R0 ;  /* 0x00000000ff00723e */ /* 0x000fe200000000ff */
[----:B------:R-:W-:Y:S05]  /*4250*/  BRA `(.L_x_901) ;  /* 0x00000a0000007947 */ /* 0x000fea0003800000 */
.L_x_909:
        /* <DEDUP_REMOVED lines=28> */
.L_x_912:
        /* <DEDUP_REMOVED lines=15> */
.L_x_911:
[----:B------:R-:W2:Y:S02]  /*4510*/  LDG.E.U16 R0, [R2.64] ;  /* 0x0000002402007981 */ /* 0x000ea4000c1e1500 */
[----:B--2---:R-:W-:-:S04]  /*4520*/  PRMT R0, RZ, 0x5410, R0 ;  /* 0x00005410ff007816 */ /* 0x004fc80000000000 */
[----:B------:R-:W-:Y:S01]  /*4530*/  F2FP.PACK_AB R0, RZ, R0 ;  /* 0x00000000ff00723e */ /* 0x000fe200000000ff */
[----:B------:R-:W-:Y:S05]  /*4540*/  BRA `(.L_x_901) ;  /* 0x0000071000007947 */ /* 0x000fea0003800000 */
.L_x_908:
        /* <DEDUP_REMOVED lines=12> */
.L_x_915:
        /* <DEDUP_REMOVED lines=21> */
.L_x_919:
[----:B------:R-:W-:Y:S05]  /*4760*/  BSYNC B1 ;  /* 0x0000000000017941 */ /* 0x000fea0003800000 */
.L_x_918:
[----:B------:R-:W-:Y:S01]  /*4770*/  LEA R3, R0, 0x3b800000, 0x17 ;  /* 0x3b80000000037811 */ /* 0x000fe200078eb8ff */
[----:B------:R-:W-:-:S05]  /*4780*/  IMAD.SHL.U32 R0, R2, 0x100000, RZ ;  /* 0x0010000002007824 */ /* 0x000fca00078e00ff */
[----:B------:R-:W-:Y:S02]  /*4790*/  LOP3.LUT R0, R3, R0, R4, 0xfe, !PT ;  /* 0x0000000003007212 */ /* 0x000fe400078efe04 */
.L_x_917:
[----:B------:R-:W-:Y:S05]  /*47a0*/  BSYNC B0 ;  /* 0x0000000000007941 */ /* 0x000fea0003800000 */
.L_x_916:
[----:B------:R-:W-:Y:S01]  /*47b0*/  F2FP.PACK_AB R0, RZ, R0 ;  /* 0x00000000ff00723e */ /* 0x000fe200000000ff */
[----:B------:R-:W-:Y:S05]  /*47c0*/  BRA `(.L_x_901) ;  /* 0x0000049000007947 */ /* 0x000fea0003800000 */
.L_x_914:
        /* <DEDUP_REMOVED lines=21> */
.L_x_923:
[----:B------:R-:W-:Y:S05]  /*4920*/  BSYNC B1 ;  /* 0x0000000000017941 */ /* 0x000fea0003800000 */
.L_x_922:
[----:B------:R-:W-:Y:S01]  /*4930*/  LEA R3, R0, 0x37800000, 0x17 ;  /* 0x3780000000037811 */ /* 0x000fe200078eb8ff */
[----:B------:R-:W-:-:S05]  /*4940*/  IMAD.SHL.U32 R0, R2, 0x200000, RZ ;  /* 0x0020000002007824 */ /* 0x000fca00078e00ff */
[----:B------:R-:W-:Y:S02]  /*4950*/  LOP3.LUT R0, R3, R0, R4, 0xfe, !PT ;  /* 0x0000000003007212 */ /* 0x000fe400078efe04 */
.L_x_921:
[----:B------:R-:W-:Y:S05]  /*4960*/  BSYNC B0 ;  /* 0x0000000000007941 */ /* 0x000fea0003800000 */
.L_x_920:
[----:B------:R-:W-:Y:S01]  /*4970*/  F2FP.PACK_AB R0, RZ, R0 ;  /* 0x00000000ff00723e */ /* 0x000fe200000000ff */
[----:B------:R-:W-:Y:S05]  /*4980*/  BRA `(.L_x_901) ;  /* 0x000002d000007947 */ /* 0x000fea0003800000 */
.L_x_913:
        /* <DEDUP_REMOVED lines=14> */
.L_x_927:
[----:B------:R-:W-:Y:S05]  /*4a70*/  BSYNC B0 ;  /* 0x0000000000007941 */ /* 0x000fea0003800000 */
.L_x_926:
[----:B------:R-:W-:Y:S01]  /*4a80*/  F2FP.PACK_AB R0, RZ, R0 ;  /* 0x00000000ff00723e */ /* 0x000fe200000000ff */
[----:B------:R-:W-:Y:S05]  /*4a90*/  BRA `(.L_x_901) ;  /* 0x000001c000007947 */ /* 0x000fea0003800000 */
.L_x_900:
        /* <DEDUP_REMOVED lines=21> */
.L_x_925:
[----:B------:R-:W2:Y:S02]  /*4bf0*/  LDG.E.64 R2, [R2.64] ;  /* 0x0000002402027981 */ /* 0x000ea4000c1e1b00 */
[----:B--2---:R-:W0:Y:S02]  /*4c00*/  I2F.U64 R0, R2 ;  /* 0x0000000200007312 */ /* 0x004e240000301000 */
[----:B0-----:R-:W-:Y:S01]  /*4c10*/  F2FP.PACK_AB R0, RZ, R0 ;  /* 0x00000000ff00723e */ /* 0x001fe200000000ff */
[----:B------:R-:W-:Y:S05]  /*4c20*/  BRA `(.L_x_901) ;  /* 0x0000003000007947 */ /* 0x000fea0003800000 */
.L_x_924:
[----:B------:R-:W2:Y:S02]  /*4c30*/  LDG.E R2, [R2.64] ;  /* 0x0000002402027981 */ /* 0x000ea4000c1e1900 */
[----:B--2---:R-:W0:Y:S02]  /*4c40*/  I2F.U32 R0, R2 ;  /* 0x0000000200007306 */ /* 0x004e240000201000 */
[----:B0-----:R-:W-:-:S06]  /*4c50*/  F2FP.PACK_AB R0, RZ, R0 ;  /* 0x00000000ff00723e */ /* 0x001fcc00000000ff */
.L_x_901:
        /* <DEDUP_REMOVED lines=21> */
.L_x_931:
[----:B------:R-:W-:-:S06]  /*4db0*/  HADD2.F32 R3, -RZ, R0.H0_H0 ;  /* 0x20000000ff037230 */ /* 0x000fcc0000004100 */
[----:B------:R-:W0:Y:S02]  /*4dc0*/  F2I.S64.TRUNC R2, R3 ;  /* 0x0000000300027311 */ /* 0x000e24000020d900 */
[----:B0-----:R0:W-:Y:S01]  /*4dd0*/  STG.E.U8 [R16.64], R2 ;  /* 0x0000000210007986 */ /* 0x0011e2000c101124 */
[----:B------:R-:W-:Y:S05]  /*4de0*/  BRA `(.L_x_933) ;  /* 0x00000e4000007947 */ /* 0x000fea0003800000 */
.L_x_930:
        /* <DEDUP_REMOVED lines=10> */
.L_x_935:
[----:B------:R-:W-:-:S04]  /*4e90*/  HADD2.F32 R0, -RZ, R0.H0_H0 ;  /* 0x20000000ff007230 */ /* 0x000fc80000004100 */
[----:B------:R-:W0:Y:S02]  /*4ea0*/  F2I.FTZ.TRUNC.NTZ R3, R0 ;  /* 0x0000000000037305 */ /* 0x000e24000021f100 */
[----:B0-----:R0:W-:Y:S01]  /*4eb0*/  STG.E [R16.64], R3 ;  /* 0x0000000310007986 */ /* 0x0011e2000c101924 */
[----:B------:R-:W-:Y:S05]  /*4ec0*/  BRA `(.L_x_933) ;  /* 0x00000d6000007947 */ /* 0x000fea0003800000 */
.L_x_934:
[----:B------:R-:W-:-:S04]  /*4ed0*/  HADD2.F32 R0, -RZ, R0.H0_H0 ;  /* 0x20000000ff007230 */ /* 0x000fc80000004100 */
[----:B------:R-:W0:Y:S02]  /*4ee0*/  F2I.FTZ.TRUNC.NTZ R3, R0 ;  /* 0x0000000000037305 */ /* 0x000e24000021f100 */
[----:B0-----:R0:W-:Y:S01]  /*4ef0*/  STG.E.U16 [R16.64], R3 ;  /* 0x0000000310007986 */ /* 0x0011e2000c101524 */
[----:B------:R-:W-:Y:S05]  /*4f00*/  BRA `(.L_x_933) ;  /* 0x00000d2000007947 */ /* 0x000fea0003800000 */
.L_x_929:
        /* <DEDUP_REMOVED lines=9> */
.L_x_937:
[----:B------:R0:W-:Y:S01]  /*4fa0*/  STG.E.U16 [R16.64], R0 ;  /* 0x0000000010007986 */ /* 0x0001e2000c101524 */
[----:B------:R-:W-:Y:S05]  /*4fb0*/  BRA `(.L_x_933) ;  /* 0x00000c7000007947 */ /* 0x000fea0003800000 */
.L_x_936:
        /* <DEDUP_REMOVED lines=10> */
.L_x_939:
[----:B------:R-:W-:-:S05]  /*5060*/  HADD2.F32 R0, -RZ, R0.H0_H0 ;  /* 0x20000000ff007230 */ /* 0x000fca0000004100 */
[----:B------:R-:W-:-:S04]  /*5070*/  F2FP.PACK_AB R0, RZ, R0 ;  /* 0x00000000ff00723e */ /* 0x000fc800000000ff */
[----:B------:R-:W-:-:S05]  /*5080*/  PRMT R0, R0, 0x5410, RZ ;  /* 0x0000541000007816 */ /* 0x000fca00000000ff */
[----:B------:R0:W-:Y:S01]  /*5090*/  STG.E [R16.64], R0 ;  /* 0x0000000010007986 */ /* 0x0001e2000c101924 */
[----:B------:R-:W-:Y:S05]  /*50a0*/  BRA `(.L_x_933) ;  /* 0x00000b8000007947 */ /* 0x000fea0003800000 */
.L_x_938:
[----:B------:R-:W-:-:S05]  /*50b0*/  HADD2.F32 R2, -RZ, R0.H0_H0 ;  /* 0x20000000ff027230 */ /* 0x000fca0000004100 */
[----:B------:R-:W-:-:S06]  /*50c0*/  FMUL.FTZ R2, R2, 1 ;  /* 0x3f80000002027820 */ /* 0x000fcc0000410000 */
[----:B------:R-:W0:Y:S02]  /*50d0*/  F2F.F64.F32 R2, R2 ;  /* 0x0000000200027310 */ /* 0x000e240000201800 */
[----:B0-----:R0:W-:Y:S01]  /*50e0*/  STG.E.64 [R16.64], R2 ;  /* 0x0000000210007986 */ /* 0x0011e2000c101b24 */
[----:B------:R-:W-:Y:S05]  /*50f0*/  BRA `(.L_x_933) ;  /* 0x00000b3000007947 */ /* 0x000fea0003800000 */
.L_x_928:
        /* <DEDUP_REMOVED lines=13> */
.L_x_942:
[----:B------:R-:W-:Y:S01]  /*51d0*/  HADD2.F32 R0, -RZ, R0.H0_H0 ;  /* 0x20000000ff007230 */ /* 0x000fe20000004100 */
[----:B------:R-:W-:-:S04]  /*51e0*/  CS2R R6, SRZ ;  /* 0x0000000000067805 */ /* 0x000fc8000001ff00 */
[----:B------:R-:W-:-:S04]  /*51f0*/  FMUL.FTZ R0, R0, 1 ;  /* 0x3f80000000007820 */ /* 0x000fc80000410000 */
[----:B------:R-:W0:Y:S02]  /*5200*/  F2F.F64.F32 R4, R0 ;  /* 0x0000000000047310 */ /* 0x000e240000201800 */
[----:B0-----:R0:W-:Y:S01]  /*5210*/  STG.E.128 [R16.64], R4 ;  /* 0x0000000410007986 */ /* 0x0011e2000c101d24 */
[----:B------:R-:W-:Y:S05]  /*5220*/  BRA `(.L_x_933) ;  /* 0x00000a0000007947 */ /* 0x000fea0003800000 */
.L_x_941:
        /* <DEDUP_REMOVED lines=21> */
.L_x_946:
[----:B------:R-:W-:Y:S05]  /*5380*/  BSYNC B0 ;  /* 0x0000000000007941 */ /* 0x000fea0003800000 */
.L_x_945:
[----:B------:R-:W-:-:S05]  /*5390*/  LOP3.LUT R3, R0, R3, RZ, 0xfc, !PT ;  /* 0x0000000300037212 */ /* 0x000fca00078efcff */
[----:B------:R0:W-:Y:S01]  /*53a0*/  STG.E.U8 [R16.64], R3 ;  /* 0x0000000310007986 */ /* 0x0001e2000c101124 */
[----:B------:R-:W-:Y:S05]  /*53b0*/  BRA `(.L_x_933) ;  /* 0x0000087000007947 */ /* 0x000fea0003800000 */
.L_x_944:
        /* <DEDUP_REMOVED lines=13> */
.L_x_948:
[----:B------:R-:W-:Y:S01]  /*5490*/  IMAD.MOV.U32 R0, RZ, RZ, 0x7f ;  /* 0x0000007fff007424 */ /* 0x000fe200078e00ff */
[----:B------:R-:W-:-:S04]  /*54a0*/  ISETP.GT.U32.AND P0, PT, R2, 0x7f800000, PT ;  /* 0x7f8000000200780c */ /* 0x000fc80003f04070 */
[----:B------:R-:W-:-:S04]  /*54b0*/  SEL R0, R0, 0x7c, P0 ;  /* 0x0000007c00007807 */ /* 0x000fc80000000000 */
.L_x_949:
[----:B------:R-:W-:Y:S05]  /*54c0*/  BSYNC B0 ;  /* 0x0000000000007941 */ /* 0x000fea0003800000 */
.L_x_947:
[----:B------:R-:W-:-:S04]  /*54d0*/  LOP3.LUT R2, R3, 0x80000000, RZ, 0xc0, !PT ;  /* 0x8000000003027812 */ /* 0x000fc800078ec0ff */
[----:B------:R-:W-:-:S04]  /*54e0*/  SHF.R.U32.HI R3, RZ, 0x18, R2 ;  /* 0x00000018ff037819 */ /* 0x000fc80000011602 */
[----:B------:R-:W-:-:S05]  /*54f0*/  LOP3.LUT R3, R0, R3, RZ, 0xfc, !PT ;  /* 0x0000000300037212 */ /* 0x000fca00078efcff */
[----:B------:R0:W-:Y:S01]  /*5500*/  STG.E.U8 [R16.64], R3 ;  /* 0x0000000310007986 */ /* 0x0001e2000c101124 */
[----:B------:R-:W-:Y:S05]  /*5510*/  BRA `(.L_x_933) ;  /* 0x0000071000007947 */ /* 0x000fea0003800000 */
.L_x_943:
[----:B------:R-:W-:-:S05]  /*5520*/  HADD2.F32 R0, -RZ, R0.H0_H0 ;  /* 0x20000000ff007230 */ /* 0x000fca0000004100 */
[----:B------:R-:W-:-:S05]  /*5530*/  F2FP.BF16.PACK_AB R0, RZ, R0 ;  /* 0x00000000ff00723e */ /* 0x000fca00000010ff */
[----:B------:R0:W-:Y:S01]  /*5540*/  STG.E.U16 [R16.64], R0 ;  /* 0x0000000010007986 */ /* 0x0001e2000c101524 */
[----:B------:R-:W-:Y:S05]  /*5550*/  BRA `(.L_x_933) ;  /* 0x000006d000007947 */ /* 0x000fea0003800000 */
.L_x_940:
        /* <DEDUP_REMOVED lines=12> */
.L_x_952:
        /* <DEDUP_REMOVED lines=17> */
.L_x_955:
[----:B------:R-:W-:-:S04]  /*5730*/  LOP3.LUT R2, R3, 0x80000000, RZ, 0xc0, !PT ;  /* 0x8000000003027812 */ /* 0x000fc800078ec0ff */
[----:B------:R-:W-:-:S04]  /*5740*/  SHF.R.U32.HI R3, RZ, 0x18, R2 ;  /* 0x00000018ff037819 */ /* 0x000fc80000011602 */
[----:B------:R-:W-:-:S04]  /*5750*/  LOP3.LUT R0, R0, R3, RZ, 0xfc, !PT ;  /* 0x0000000300007212 */ /* 0x000fc800078efcff */
[----:B------:R-:W-:Y:S02]  /*5760*/  PRMT R8, R0, 0x7610, R8 ;  /* 0x0000761000087816 */ /* 0x000fe40000000008 */
.L_x_954:
[----:B------:R-:W-:Y:S05]  /*5770*/  BSYNC B0 ;  /* 0x0000000000007941 */ /* 0x000fea0003800000 */
.L_x_953:
[----:B------:R0:W-:Y:S01]  /*5780*/  STG.E.U8 [R16.64], R8 ;  /* 0x0000000810007986 */ /* 0x0001e2000c101124 */
[----:B------:R-:W-:Y:S05]  /*5790*/  BRA `(.L_x_933) ;  /* 0x0000049000007947 */ /* 0x000fea0003800000 */
.L_x_951:
        /* <DEDUP_REMOVED lines=17> */
.L_x_958:
[----:B------:R-:W-:-:S04]  /*58b0*/  LOP3.LUT R2, R3, 0x80000000, RZ, 0xc0, !PT ;  /* 0x8000000003027812 */ /* 0x000fc800078ec0ff */
[----:B------:R-:W-:-:S04]  /*58c0*/  SHF.R.U32.HI R3, RZ, 0x18, R2 ;  /* 0x00000018ff037819 */ /* 0x000fc80000011602 */
[----:B------:R-:W-:-:S04]  /*58d0*/  LOP3.LUT R0, R0, R3, RZ, 0xfc, !PT ;  /* 0x0000000300007212 */ /* 0x000fc800078efcff */
[----:B------:R-:W-:Y:S02]  /*58e0*/  PRMT R8, R0, 0x7610, R8 ;  /* 0x0000761000087816 */ /* 0x000fe40000000008 */
.L_x_957:
[----:B------:R-:W-:Y:S05]  /*58f0*/  BSYNC B0 ;  /* 0x0000000000007941 */ /* 0x000fea0003800000 */
.L_x_956:
[----:B------:R0:W-:Y:S01]  /*5900*/  STG.E.U8 [R16.64], R8 ;  /* 0x0000000810007986 */ /* 0x0001e2000c101124 */
[----:B------:R-:W-:Y:S05]  /*5910*/  BRA `(.L_x_933) ;  /* 0x0000031000007947 */ /* 0x000fea0003800000 */
.L_x_950:
        /* <DEDUP_REMOVED lines=22> */
.L_x_932:
        /* <DEDUP_REMOVED lines=20> */
.L_x_960:
[----:B------:R-:W-:-:S06]  /*5bc0*/  HADD2.F32 R2, -RZ, R0.H0_H0 ;  /* 0x20000000ff027230 */ /* 0x000fcc0000004100 */
[----:B------:R-:W0:Y:S02]  /*5bd0*/  F2I.U64.TRUNC R2, R2 ;  /* 0x0000000200027311 */ /* 0x000e24000020d800 */
[----:B0-----:R0:W-:Y:S01]  /*5be0*/  STG.E.64 [R16.64], R2 ;  /* 0x0000000210007986 */ /* 0x0011e2000c101b24 */
[----:B------:R-:W-:Y:S05]  /*5bf0*/  BRA `(.L_x_933) ;  /* 0x0000003000007947 */ /* 0x000fea0003800000 */
.L_x_959:
[----:B------:R-:W-:-:S04]  /*5c00*/  HADD2.F32 R0, -RZ, R0.H0_H0 ;  /* 0x20000000ff007230 */ /* 0x000fc80000004100 */
[----:B------:R-:W0:Y:S02]  /*5c10*/  F2I.FTZ.U32.TRUNC.NTZ R3, R0 ;  /* 0x0000000000037305 */ /* 0x000e24000021f000 */
[----:B0-----:R0:W-:Y:S02]  /*5c20*/  STG.E [R16.64], R3 ;  /* 0x0000000310007986 */ /* 0x0011e4000c101924 */
.L_x_933:
[----:B------:R-:W-:-:S04]  /*5c30*/  IADD3 R19, R19, 0x80, RZ ;  /* 0x0000008013137810 */ /* 0x000fc80007ffe0ff */
[----:B------:R-:W-:-:S13]  /*5c40*/  ISETP.GE.AND P0, PT, R19, c[0x0][0x160], PT ;  /* 0x0000580013007a0c */ /* 0x000fda0003f06270 */
        /* <DEDUP_REMOVED lines=229> */
.L_x_961:
        /* <DEDUP_REMOVED lines=20> */
.L_x_965:
[----:B------:R-:W2:Y:S02]  /*6be0*/  LDG.E.U8 R2, [R2.64] ;  /* 0x0000002402027981 */ /* 0x000ea4000c1e1100 */
[----:B--2---:R-:W0:Y:S02]  /*6bf0*/  I2F.U16 R0, R2 ;  /* 0x0000000200007306 */ /* 0x004e240000101000 */
[----:B0-----:R-:W-:Y:S01]  /*6c00*/  F2FP.PACK_AB R0, RZ, R0 ;  /* 0x00000000ff00723e */ /* 0x001fe200000000ff */
[----:B------:R-:W-:Y:S05]  /*6c10*/  BRA `(.L_x_967) ;  /* 0x00000e1000007947 */ /* 0x000fea0003800000 */
.L_x_964:
        /* <DEDUP_REMOVED lines=10> */
.L_x_969:
[----:B------:R-:W2:Y:S02]  /*6cc0*/  LDG.E R2, [R2.64] ;  /* 0x0000002402027981 */ /* 0x000ea4000c1e1900 */
[----:B--2---:R-:W0:Y:S02]  /*6cd0*/  I2F R0, R2 ;  /* 0x0000000200007306 */ /* 0x004e240000201400 */
[----:B0-----:R-:W-:Y:S01]  /*6ce0*/  F2FP.PACK_AB R0, RZ, R0 ;  /* 0x00000000ff00723e */ /* 0x001fe200000000ff */
[----:B------:R-:W-:Y:S05]  /*6cf0*/  BRA `(.L_x_967) ;  /* 0x00000d3000007947 */ /* 0x000fea0003800000 */
.L_x_968:
[----:B------:R-:W2:Y:S02]  /*6d00*/  LDG.E.U16 R2, [R2.64] ;  /* 0x0000002402027981 */ /* 0x000ea4000c1e1500 */
[----:B--2---:R-:W0:Y:S02]  /*6d10*/  I2F.S16 R0, R2 ;  /* 0x0000000200007306 */ /* 0x004e240000101400 */
[----:B0-----:R-:W-:Y:S01]  /*6d20*/  F2FP.PACK_AB R0, RZ, R0 ;  /* 0x00000000ff00723e */ /* 0x001fe200000000ff */
[----:B------:R-:W-:Y:S05]  /*6d30*/  BRA `(.L_x_967) ;  /* 0x00000cf000007947 */ /* 0x000fea0003800000 */
.L_x_963:
        /* <DEDUP_REMOVED lines=9> */
.L_x_971:
[----:B------:R0:W5:Y:S01]  /*6dd0*/  LDG.E.U16 R0, [R2.64] ;  /* 0x0000002402007981 */ /* 0x000162000c1e1500 */
[----:B------:R-:W-:Y:S05]  /*6de0*/  BRA `(.L_x_967) ;  /* 0x00000c4000007947 */ /* 0x000fea0003800000 */
.L_x_970:
        /* <DEDUP_REMOVED lines=9> */
.L_x_973:
[----:B------:R0:W5:Y:S01]  /*6e80*/  LDG.E.U16 R0, [R2.64] ;  /* 0x0000002402007981 */ /* 0x000162000c1e1500 */
[----:B------:R-:W-:Y:S05]  /*6e90*/  BRA `(.L_x_967) ;  /* 0x00000b9000007947 */ /* 0x000fea0003800000 */
.L_x_972:
[----:B------:R-:W2:Y:S02]  /*6ea0*/  LDG.E.64 R2, [R2.64] ;  /* 0x0000002402027981 */ /* 0x000ea4000c1e1b00 */
[----:B--2---:R-:W0:Y:S01]  /*6eb0*/  F2F.F32.F64 R0, R2 ;  /* 0x0000000200007310 */ /* 0x004e220000301000 */
[----:B------:R-:W0:-:S14]  /*6ec0*/  DSETP.GEU.AND P0, PT, |R2|, c[0x2][0x0], PT ;  /* 0x008000000200762a */ /* 0x000e1c0003f0e200 */
[----:B0-----:R-:W-:-:S05]  /*6ed0*/  @!P0 FMUL R0, R0, 1.175494350822287508e-38 ;  /* 0x0080000000008820 */ /* 0x001fca0000400000 */
[----:B------:R-:W-:Y:S01]  /*6ee0*/  F2FP.PACK_AB R0, RZ, R0 ;  /* 0x00000000ff00723e */ /* 0x000fe200000000ff */
[----:B------:R-:W-:Y:S05]  /*6ef0*/  BRA `(.L_x_967) ;  /* 0x00000b3000007947 */ /* 0x000fea0003800000 */
.L_x_962:
        /* <DEDUP_REMOVED lines=13> */
.L_x_976:
[----:B------:R-:W2:Y:S02]  /*6fd0*/  LDG.E.64 R2, [R2.64] ;  /* 0x0000002402027981 */ /* 0x000ea4000c1e1b00 */
[----:B--2---:R-:W0:Y:S01]  /*6fe0*/  F2F.F32.F64 R0, R2 ;  /* 0x0000000200007310 */ /* 0x004e220000301000 */
[----:B------:R-:W0:-:S14]  /*6ff0*/  DSETP.GEU.AND P0, PT, |R2|, c[0x2][0x0], PT ;  /* 0x008000000200762a */ /* 0x000e1c0003f0e200 */
[----:B0-----:R-:W-:-:S05]  /*7000*/  @!P0 FMUL R0, R0, 1.175494350822287508e-38 ;  /* 0x0080000000008820 */ /* 0x001fca0000400000 */
[----:B------:R-:W-:Y:S01]  /*7010*/  F2FP.PACK_AB R0, RZ, R0 ;  /* 0x00000000ff00723e */ /* 0x000fe200000000ff */
[----:B------:R-:W-:Y:S05]  /*7020*/  BRA `(.L_x_967) ;  /* 0x00000a0000007947 */ /* 0x000fea0003800000 */
.L_x_975:
        /* <DEDUP_REMOVED lines=28> */
.L_x_978:
        /* <DEDUP_REMOVED lines=15> */
.L_x_977:
[----:B------:R-:W2:Y:S02]  /*72e0*/  LDG.E.U16 R0, [R2.64] ;  /* 0x0000002402007981 */ /* 0x000ea4000c1e1500 */
[----:B--2---:R-:W-:-:S04]  /*72f0*/  PRMT R0, RZ, 0x5410, R0 ;  /* 0x00005410ff007816 */ /* 0x004fc80000000000 */
[----:B------:R-:W-:Y:S01]  /*7300*/  F2FP.PACK_AB R0, RZ, R0 ;  /* 0x00000000ff00723e */ /* 0x000fe200000000ff */
[----:B------:R-:W-:Y:S05]  /*7310*/  BRA `(.L_x_967) ;  /* 0x0000071000007947 */ /* 0x000fea0003800000 */
.L_x_974:
        /* <DEDUP_REMOVED lines=12> */
.L_x_981:
        /* <DEDUP_REMOVED lines=21> */
.L_x_985:
[----:B------:R-:W-:Y:S05]  /*7530*/  BSYNC B1 ;  /* 0x0000000000017941 */ /* 0x000fea0003800000 */
.L_x_984:
[----:B------:R-:W-:Y:S01]  /*7540*/  LEA R3, R0, 0x3b800000, 0x17 ;  /* 0x3b80000000037811 */ /* 0x000fe200078eb8ff */
[----:B------:R-:W-:-:S05]  /*7550*/  IMAD.SHL.U32 R0, R2, 0x100000, RZ ;  /* 0x0010000002007824 */ /* 0x000fca00078e00ff */
[----:B------:R-:W-:Y:S02]  /*7560*/  LOP3.LUT R0, R3, R0, R4, 0xfe, !PT ;  /* 0x0000000003007212 */ /* 0x000fe400078efe04 */
.L_x_983:
[----:B------:R-:W-:Y:S05]  /*7570*/  BSYNC B0 ;  /* 0x0000000000007941 */ /* 0x000fea0003800000 */
.L_x_982:
[----:B------:R-:W-:Y:S01]  /*7580*/  F2FP.PACK_AB R0, RZ, R0 ;  /* 0x00000000ff00723e */ /* 0x000fe200000000ff */
[----:B------:R-:W-:Y:S05]  /*7590*/  BRA `(.L_x_967) ;  /* 0x0000049000007947 */ /* 0x000fea0003800000 */
.L_x_980:
        /* <DEDUP_REMOVED lines=21> */
.L_x_989:
[----:B------:R-:W-:Y:S05]  /*76f0*/  BSYNC B1 ;  /* 0x0000000000017941 */ /* 0x000fea0003800000 */
.L_x_988:
[----:B------:R-:W-:Y:S01]  /*7700*/  LEA R3, R0, 0x37800000, 0x17 ;  /* 0x3780000000037811 */ /* 0x000fe200078eb8ff */
[----:B------:R-:W-:-:S05]  /*7710*/  IMAD.SHL.U32 R0, R2, 0x200000, RZ ;  /* 0x0020000002007824 */ /* 0x000fca00078e00ff */
[----:B------:R-:W-:Y:S02]  /*7720*/  LOP3.LUT R0, R3, R0, R4, 0xfe, !PT ;  /* 0x0000000003007212 */ /* 0x000fe400078efe04 */
.L_x_987:
[----:B------:R-:W-:Y:S05]  /*7730*/  BSYNC B0 ;  /* 0x0000000000007941 */ /* 0x000fea0003800000 */
.L_x_986:
[----:B------:R-:W-:Y:S01]  /*7740*/  F2FP.PACK_AB R0, RZ, R0 ;  /* 0x00000000ff00723e */ /* 0x000fe200000000ff */
[----:B------:R-:W-:Y:S05]  /*7750*/  BRA `(.L_x_967) ;  /* 0x000002d000007947 */ /* 0x000fea0003800000 */
.L_x_979:
        /* <DEDUP_REMOVED lines=14> */
.L_x_993:
[----:B------:R-:W-:Y:S05]  /*7840*/  BSYNC B0 ;  /* 0x0000000000007941 */ /* 0x000fea0003800000 */
.L_x_992:
[----:B------:R-:W-:Y:S01]  /*7850*/  F2FP.PACK_AB R0, RZ, R0 ;  /* 0x00000000ff00723e */ /* 0x000fe200000000ff */
[----:B------:R-:W-:Y:S05]  /*7860*/  BRA `(.L_x_967) ;  /* 0x000001c000007947 */ /* 0x000fea0003800000 */
.L_x_966:
        /* <DEDUP_REMOVED lines=21> */
.L_x_991:
[----:B------:R-:W2:Y:S02]  /*79c0*/  LDG.E.64 R2, [R2.64] ;  /* 0x0000002402027981 */ /* 0x000ea4000c1e1b00 */
[----:B--2---:R-:W0:Y:S02]  /*79d0*/  I2F.U64 R0, R2 ;  /* 0x0000000200007312 */ /* 0x004e240000301000 */
[----:B0-----:R-:W-:Y:S01]  /*79e0*/  F2FP.PACK_AB R0, RZ, R0 ;  /* 0x00000000ff00723e */ /* 0x001fe200000000ff */
[----:B------:R-:W-:Y:S05]  /*79f0*/  BRA `(.L_x_967) ;  /* 0x0000003000007947 */ /* 0x000fea0003800000 */
.L_x_990:
[----:B------:R-:W2:Y:S02]  /*7a00*/  LDG.E R2, [R2.64] ;  /* 0x0000002402027981 */ /* 0x000ea4000c1e1900 */
[----:B--2---:R-:W0:Y:S02]  /*7a10*/  I2F.U32 R0, R2 ;  /* 0x0000000200007306 */ /* 0x004e240000201000 */
[----:B0-----:R-:W-:-:S06]  /*7a20*/  F2FP.PACK_AB R0, RZ, R0 ;  /* 0x00000000ff00723e */ /* 0x001fcc00000000ff */
.L_x_967:
        /* <DEDUP_REMOVED lines=21> */
.L_x_997:
[----:B------:R-:W-:-:S06]  /*7b80*/  HADD2.F32 R3, -RZ, R0.H0_H0 ;  /* 0x20000000ff037230 */ /* 0x000fcc0000004100 */
[----:B------:R-:W0:Y:S02]  /*7b90*/  F2I.S64.TRUNC R2, R3 ;  /* 0x0000000300027311 */ /* 0x000e24000020d900 */
[----:B0-----:R0:W-:Y:S01]  /*7ba0*/  STG.E.U8 [R16.64], R2 ;  /* 0x0000000210007986 */ /* 0x0011e2000c101124 */
[----:B------:R-:W-:Y:S05]  /*7bb0*/  BRA `(.L_x_999) ;  /* 0x00000e4000007947 */ /* 0x000fea0003800000 */
.L_x_996:
        /* <DEDUP_REMOVED lines=10> */
.L_x_1001:
[----:B------:R-:W-:-:S04]  /*7c60*/  HADD2.F32 R0, -RZ, R0.H0_H0 ;  /* 0x20000000ff007230 */ /* 0x000fc80000004100 */
[----:B------:R-:W0:Y:S02]  /*7c70*/  F2I.FTZ.TRUNC.NTZ R3, R0 ;  /* 0x0000000000037305 */ /* 0x000e24000021f100 */
[----:B0-----:R0:W-:Y:S01]  /*7c80*/  STG.E [R16.64], R3 ;  /* 0x0000000310007986 */ /* 0x0011e2000c101924 */
[----:B------:R-:W-:Y:S05]  /*7c90*/  BRA `(.L_x_999) ;  /* 0x00000d6000007947 */ /* 0x000fea0003800000 */
.L_x_1000:
[----:B------:R-:W-:-:S04]  /*7ca0*/  HADD2.F32 R0, -RZ, R0.H0_H0 ;  /* 0x20000000ff007230 */ /* 0x000fc80000004100 */
[----:B------:R-:W0:Y:S02]  /*7cb0*/  F2I.FTZ.TRUNC.NTZ R3, R0 ;  /* 0x0000000000037305 */ /* 0x000e24000021f100 */
[----:B0-----:R0:W-:Y:S01]  /*7cc0*/  STG.E.U16 [R16.64], R3 ;  /* 0x0000000310007986 */ /* 0x0011e2000c101524 */
[----:B------:R-:W-:Y:S05]  /*7cd0*/  BRA `(.L_x_999) ;  /* 0x00000d2000007947 */ /* 0x000fea0003800000 */
.L_x_995:
        /* <DEDUP_REMOVED lines=9> */
.L_x_1003:
[----:B------:R0:W-:Y:S01]  /*7d70*/  STG.E.U16 [R16.64], R0 ;  /* 0x0000000010007986 */ /* 0x0001e2000c101524 */
[----:B------:R-:W-:Y:S05]  /*7d80*/  BRA `(.L_x_999) ;  /* 0x00000c7000007947 */ /* 0x000fea0003800000 */
.L_x_1002:
        /* <DEDUP_REMOVED lines=10> */
.L_x_1005:
[----:B------:R-:W-:-:S05]  /*7e30*/  HADD2.F32 R0, -RZ, R0.H0_H0 ;  /* 0x20000000ff007230 */ /* 0x000fca0000004100 */
[----:B------:R-:W-:-:S04]  /*7e40*/  F2FP.PACK_AB R0, RZ, R0 ;  /* 0x00000000ff00723e */ /* 0x000fc800000000ff */
[----:B------:R-:W-:-:S05]  /*7e50*/  PRMT R0, R0, 0x5410, RZ ;  /* 0x0000541000007816 */ /* 0x000fca00000000ff */
[----:B------:R0:W-:Y:S01]  /*7e60*/  STG.E [R16.64], R0 ;  /* 0x0000000010007986 */ /* 0x0001e2000c101924 */
[----:B------:R-:W-:Y:S05]  /*7e70*/  BRA `(.L_x_999) ;  /* 0x00000b8000007947 */ /* 0x000fea0003800000 */
.L_x_1004:
[----:B------:R-:W-:-:S05]  /*7e80*/  HADD2.F32 R2, -RZ, R0.H0_H0 ;  /* 0x20000000ff027230 */ /* 0x000fca0000004100 */
[----:B------:R-:W-:-:S06]  /*7e90*/  FMUL.FTZ R2, R2, 1 ;  /* 0x3f80000002027820 */ /* 0x000fcc0000410000 */
[----:B------:R-:W0:Y:S02]  /*7ea0*/  F2F.F64.F32 R2, R2 ;  /* 0x0000000200027310 */ /* 0x000e240000201800 */
[----:B0-----:R0:W-:Y:S01]  /*7eb0*/  STG.E.64 [R16.64], R2 ;  /* 0x0000000210007986 */ /* 0x0011e2000c101b24 */
[----:B------:R-:W-:Y:S05]  /*7ec0*/  BRA `(.L_x_999) ;  /* 0x00000b3000007947 */ /* 0x000fea0003800000 */
.L_x_994:
        /* <DEDUP_REMOVED lines=13> */
.L_x_1008:
[----:B------:R-:W-:Y:S01]  /*7fa0*/  HADD2.F32 R0, -RZ, R0.H0_H0 ;  /* 0x20000000ff007230 */ /* 0x000fe20000004100 */
[----:B------:R-:W-:-:S04]  /*7fb0*/  CS2R R6, SRZ ;  /* 0x0000000000067805 */ /* 0x000fc8000001ff00 */
[----:B------:R-:W-:-:S04]  /*7fc0*/  FMUL.FTZ R0, R0, 1 ;  /* 0x3f80000000007820 */ /* 0x000fc80000410000 */
[----:B------:R-:W0:Y:S02]  /*7fd0*/  F2F.F64.F32 R4, R0 ;  /* 0x0000000000047310 */ /* 0x000e240000201800 */
[----:B0-----:R0:W-:Y:S01]  /*7fe0*/  STG.E.128 [R16.64], R4 ;  /* 0x0000000410007986 */ /* 0x0011e2000c101d24 */
[----:B------:R-:W-:Y:S05]  /*7ff0*/  BRA `(.L_x_999) ;  /* 0x00000a0000007947 */ /* 0x000fea0003800000 */
.L_x_1007:
        /* <DEDUP_REMOVED lines=21> */
.L_x_1012:
[----:B------:R-:W-:Y:S05]  /*8150*/  BSYNC B0 ;  /* 0x0000000000007941 */ /* 0x000fea0003800000 */
.L_x_1011:
[----:B------:R-:W-:-:S05]  /*8160*/  LOP3.LUT R3, R0, R3, RZ, 0xfc, !PT ;  /* 0x0000000300037212 */ /* 0x000fca00078efcff */
[----:B------:R0:W-:Y:S01]  /*8170*/  STG.E.U8 [R16.64], R3 ;  /* 0x0000000310007986 */ /* 0x0001e2000c101124 */
[----:B------:R-:W-:Y:S05]  /*8180*/  BRA `(.L_x_999) ;  /* 0x0000087000007947 */ /* 0x000fea0003800000 */
.L_x_1010:
        /* <DEDUP_REMOVED lines=13> */
.L_x_1014:
[----:B------:R-:W-:Y:S01]  /*8260*/  IMAD.MOV.U32 R0, RZ, RZ, 0x7f ;  /* 0x0000007fff007424 */ /* 0x000fe200078e00ff */
[----:B------:R-:W-:-:S04]  /*8270*/  ISETP.GT.U32.AND P0, PT, R2, 0x7f800000, PT ;  /* 0x7f8000000200780c */ /* 0x000fc80003f04070 */
[----:B------:R-:W-:-:S04]  /*8280*/  SEL R0, R0, 0x7c, P0 ;  /* 0x0000007c00007807 */ /* 0x000fc80000000000 */
.L_x_1015:
[----:B------:R-:W-:Y:S05]  /*8290*/  BSYNC B0 ;  /* 0x0000000000007941 */ /* 0x000fea0003800000 */
.L_x_1013:
[----:B------:R-:W-:-:S04]  /*82a0*/  LOP3.LUT R2, R3, 0x80000000, RZ, 0xc0, !PT ;  /* 0x8000000003027812 */ /* 0x000fc800078ec0ff */
[----:B------:R-:W-:-:S04]  /*82b0*/  SHF.R.U32.HI R3, RZ, 0x18, R2 ;  /* 0x00000018ff037819 */ /* 0x000fc80000011602 */
[----:B------:R-:W-:-:S05]  /*82c0*/  LOP3.LUT R3, R0, R3, RZ, 0xfc, !PT ;  /* 0x0000000300037212 */ /* 0x000fca00078efcff */
[----:B------:R0:W-:Y:S01]  /*82d0*/  STG.E.U8 [R16.64], R3 ;  /* 0x0000000310007986 */ /* 0x0001e2000c101124 */
[----:B------:R-:W-:Y:S05]  /*82e0*/  BRA `(.L_x_999) ;  /* 0x0000071000007947 */ /* 0x000fea0003800000 */
.L_x_1009:
[----:B------:R-:W-:-:S05]  /*82f0*/  HADD2.F32 R0, -RZ, R0.H0_H0 ;  /* 0x20000000ff007230 */ /* 0x000fca0000004100 */
[----:B------:R-:W-:-:S05]  /*8300*/  F2FP.BF16.PACK_AB R0, RZ, R0 ;  /* 0x00000000ff00723e */ /* 0x000fca00000010ff */
[----:B------:R0:W-:Y:S01]  /*8310*/  STG.E.U16 [R16.64], R0 ;  /* 0x0000000010007986 */ /* 0x0001e2000c101524 */
[----:B------:R-:W-:Y:S05]  /*8320*/  BRA `(.L_x_999) ;  /* 0x000006d000007947 */ /* 0x000fea0003800000 */
.L_x_1006:
        /* <DEDUP_REMOVED lines=12> */
.L_x_1018:
        /* <DEDUP_REMOVED lines=17> */
.L_x_1021:
[----:B------:R-:W-:-:S04]  /*8500*/  LOP3.LUT R2, R3, 0x80000000, RZ, 0xc0, !PT ;  /* 0x8000000003027812 */ /* 0x000fc800078ec0ff */
[----:B------:R-:W-:-:S04]  /*8510*/  SHF.R.U32.HI R3, RZ, 0x18, R2 ;  /* 0x00000018ff037819 */ /* 0x000fc80000011602 */
[----:B------:R-:W-:-:S04]  /*8520*/  LOP3.LUT R0, R0, R3, RZ, 0xfc, !PT ;  /* 0x0000000300007212 */ /* 0x000fc800078efcff */
[----:B------:R-:W-:Y:S02]  /*8530*/  PRMT R8, R0, 0x7610, R8 ;  /* 0x0000761000087816 */ /* 0x000fe40000000008 */
.L_x_1020:
[----:B------:R-:W-:Y:S05]  /*8540*/  BSYNC B0 ;  /* 0x0000000000007941 */ /* 0x000fea0003800000 */
.L_x_1019:
[----:B------:R0:W-:Y:S01]  /*8550*/  STG.E.U8 [R16.64], R8 ;  /* 0x0000000810007986 */ /* 0x0001e2000c101124 */
[----:B------:R-:W-:Y:S05]  /*8560*/  BRA `(.L_x_999) ;  /* 0x0000049000007947 */ /* 0x000fea0003800000 */
.L_x_1017:
        /* <DEDUP_REMOVED lines=17> */
.L_x_1024:
[----:B------:R-:W-:-:S04]  /*8680*/  LOP3.LUT R2, R3, 0x80000000, RZ, 0xc0, !PT ;  /* 0x8000000003027812 */ /* 0x000fc800078ec0ff */
[----:B------:R-:W-:-:S04]  /*8690*/  SHF.R.U32.HI R3, RZ, 0x18, R2 ;  /* 0x00000018ff037819 */ /* 0x000fc80000011602 */
[----:B------:R-:W-:-:S04]  /*86a0*/  LOP3.LUT R0, R0, R3, RZ, 0xfc, !PT ;  /* 0x0000000300007212 */ /* 0x000fc800078efcff */
[----:B------:R-:W-:Y:S02]  /*86b0*/  PRMT R8, R0, 0x7610, R8 ;  /* 0x0000761000087816 */ /* 0x000fe40000000008 */
.L_x_1023:
[----:B------:R-:W-:Y:S05]  /*86c0*/  BSYNC B0 ;  /* 0x0000000000007941 */ /* 0x000fea0003800000 */
.L_x_1022:
[----:B------:R0:W-:Y:S01]  /*86d0*/  STG.E.U8 [R16.64], R8 ;  /* 0x0000000810007986 */ /* 0x0001e2000c101124 */
[----:B------:R-:W-:Y:S05]  /*86e0*/  BRA `(.L_x_999) ;  /* 0x0000031000007947 */ /* 0x000fea0003800000 */
.L_x_1016:
        /* <DEDUP_REMOVED lines=22> */
.L_x_998:
        /* <DEDUP_REMOVED lines=20> */
.L_x_1026:
[----:B------:R-:W-:-:S06]  /*8990*/  HADD2.F32 R2, -RZ, R0.H0_H0 ;  /* 0x20000000ff027230 */ /* 0x000fcc0000004100 */
[----:B------:R-:W0:Y:S02]  /*89a0*/  F2I.U64.TRUNC R2, R2 ;  /* 0x0000000200027311 */ /* 0x000e24000020d800 */
[----:B0-----:R0:W-:Y:S01]  /*89b0*/  STG.E.64 [R16.64], R2 ;  /* 0x0000000210007986 */ /* 0x0011e2000c101b24 */
[----:B------:R-:W-:Y:S05]  /*89c0*/  BRA `(.L_x_999) ;  /* 0x0000003000007947 */ /* 0x000fea0003800000 */
.L_x_1025:
[----:B------:R-:W-:-:S04]  /*89d0*/  HADD2.F32 R0, -RZ, R0.H0_H0 ;  /* 0x20000000ff007230 */ /* 0x000fc80000004100 */
[----:B------:R-:W0:Y:S02]  /*89e0*/  F2I.FTZ.U32.TRUNC.NTZ R3, R0 ;  /* 0x0000000000037305 */ /* 0x000e24000021f000 */
[----:B0-----:R0:W-:Y:S02]  /*89f0*/  STG.E [R16.64], R3 ;  /* 0x0000000310007986 */ /* 0x0011e4000c101924 */
.L_x_999:
[----:B------:R-:W-:Y:S02]  /*8a00*/  IADD3 R19, R19, 0x80, RZ ;  /* 0x0000008013137810 */ /* 0x000fe40007ffe0ff */
.L_x_894:
[----:B------:R-:W-:Y:S05]  /*8a10*/  BSYNC B6 ;  /* 0x0000000000067941 */ /* 0x000fea0003800000 */
.L_x_893:
[----:B------:R-:W-:-:S13]  /*8a20*/  ISETP.GE.AND P0, PT, R19, c[0x0][0x160], PT ;  /* 0x0000580013007a0c */ /* 0x000fda0003f06270 */
[----:B------:R-:W-:Y:S05]  /*8a30*/  @P0 EXIT ;  /* 0x000000000000094d */ /* 0x000fea0003800000 */
        /* <DEDUP_REMOVED lines=228> */
.L_x_1027:
        /* <DEDUP_REMOVED lines=20> */
.L_x_1031:
[----:B------:R-:W2:Y:S02]  /*99c0*/  LDG.E.U8 R2, [R2.64] ;  /* 0x0000002402027981 */ /* 0x000ea4000c1e1100 */
[----:B--2---:R-:W0:Y:S02]  /*99d0*/  I2F.U16 R0, R2 ;  /* 0x0000000200007306 */ /* 0x004e240000101000 */
[----:B0-----:R-:W-:Y:S01]  /*99e0*/  F2FP.PACK_AB R0, RZ, R0 ;  /* 0x00000000ff00723e */ /* 0x001fe200000000ff */
[----:B------:R-:W-:Y:S05]  /*99f0*/  BRA `(.L_x_1033) ;  /* 0x00000e1000007947 */ /* 0x000fea0003800000 */
.L_x_1030:
        /* <DEDUP_REMOVED lines=10> */
.L_x_1035:
[----:B------:R-:W2:Y:S02]  /*9aa0*/  LDG.E R2, [R2.64] ;  /* 0x0000002402027981 */ /* 0x000ea4000c1e1900 */
[----:B--2---:R-:W0:Y:S02]  /*9ab0*/  I2F R0, R2 ;  /* 0x0000000200007306 */ /* 0x004e240000201400 */
[----:B0-----:R-:W-:Y:S01]  /*9ac0*/  F2FP.PACK_AB R0, RZ, R0 ;  /* 0x00000000ff00723e */ /* 0x001fe200000000ff */
[----:B------:R-:W-:Y:S05]  /*9ad0*/  BRA `(.L_x_1033) ;  /* 0x00000d3000007947 */ /* 0x000fea0003800000 */
.L_x_1034:
[----:B------:R-:W2:Y:S02]  /*9ae0*/  LDG.E.U16 R2, [R2.64] ;  /* 0x0000002402027981 */ /* 0x000ea4000c1e1500 */
[----:B--2---:R-:W0:Y:S02]  /*9af0*/  I2F.S16 R0, R2 ;  /* 0x0000000200007306 */ /* 0x004e240000101400 */
[----:B0-----:R-:W-:Y:S01]  /*9b00*/  F2FP.PACK_AB R0, RZ, R0 ;  /* 0x00000000ff00723e */ /* 0x001fe200000000ff */
[----:B------:R-:W-:Y:S05]  /*9b10*/  BRA `(.L_x_1033) ;  /* 0x00000cf000007947 */ /* 0x000fea0003800000 */
.L_x_1029:
        /* <DEDUP_REMOVED lines=9> */
.L_x_1037:
[----:B------:R0:W5:Y:S01]  /*9bb0*/  LDG.E.U16 R0, [R2.64] ;  /* 0x0000002402007981 */ /* 0x000162000c1e1500 */
[----:B------:R-:W-:Y:S05]  /*9bc0*/  BRA `(.L_x_1033) ;  /* 0x00000c4000007947 */ /* 0x000fea0003800000 */
.L_x_1036:
        /* <DEDUP_REMOVED lines=9> */
.L_x_1039:
[----:B------:R0:W5:Y:S01]  /*9c60*/  LDG.E.U16 R0, [R2.64] ;  /* 0x0000002402007981 */ /* 0x000162000c1e1500 */
[----:B------:R-:W-:Y:S05]  /*9c70*/  BRA `(.L_x_1033) ;  /* 0x00000b9000007947 */ /* 0x000fea0003800000 */
.L_x_1038:
[----:B------:R-:W2:Y:S02]  /*9c80*/  LDG.E.64 R2, [R2.64] ;  /* 0x0000002402027981 */ /* 0x000ea4000c1e1b00 */
[----:B--2---:R-:W0:Y:S01]  /*9c90*/  F2F.F32.F64 R0, R2 ;  /* 0x0000000200007310 */ /* 0x004e220000301000 */
[----:B------:R-:W0:-:S14]  /*9ca0*/  DSETP.GEU.AND P0, PT, |R2|, c[0x2][0x0], PT ;  /* 0x008000000200762a */ /* 0x000e1c0003f0e200 */
[----:B0-----:R-:W-:-:S05]  /*9cb0*/  @!P0 FMUL R0, R0, 1.175494350822287508e-38 ;  /* 0x0080000000008820 */ /* 0x001fca0000400000 */
[----:B------:R-:W-:Y:S01]  /*9cc0*/  F2FP.PACK_AB R0, RZ, R0 ;  /* 0x00000000ff00723e */ /* 0x000fe200000000ff */
[----:B------:R-:W-:Y:S05]  /*9cd0*/  BRA `(.L_x_1033) ;  /* 0x00000b3000007947 */ /* 0x000fea0003800000 */
.L_x_1028:
        /* <DEDUP_REMOVED lines=13> */
.L_x_1042:
[----:B------:R-:W2:Y:S02]  /*9db0*/  LDG.E.64 R2, [R2.64] ;  /* 0x0000002402027981 */ /* 0x000ea4000c1e1b00 */
[----:B--2---:R-:W0:Y:S01]  /*9dc0*/  F2F.F32.F64 R0, R2 ;  /* 0x0000000200007310 */ /* 0x004e220000301000 */
[----:B------:R-:W0:-:S14]  /*9dd0*/  DSETP.GEU.AND P0, PT, |R2|, c[0x2][0x0], PT ;  /* 0x008000000200762a */ /* 0x000e1c0003f0e200 */
[----:B0-----:R-:W-:-:S05]  /*9de0*/  @!P0 FMUL R0, R0, 1.175494350822287508e-38 ;  /* 0x0080000000008820 */ /* 0x001fca0000400000 */
[----:B------:R-:W-:Y:S01]  /*9df0*/  F2FP.PACK_AB R0, RZ, R0 ;  /* 0x00000000ff00723e */ /* 0x000fe200000000ff */
[----:B------:R-:W-:Y:S05]  /*9e00*/  BRA `(.L_x_1033) ;  /* 0x00000a0000007947 */ /* 0x000fea0003800000 */
.L_x_1041:
        /* <DEDUP_REMOVED lines=28> */
.L_x_1044:
        /* <DEDUP_REMOVED lines=15> */
.L_x_1043:
[----:B------:R-:W2:Y:S02]  /*a0c0*/  LDG.E.U16 R0, [R2.64] ;  /* 0x0000002402007981 */ /* 0x000ea4000c1e1500 */
[----:B--2---:R-:W-:-:S04]  /*a0d0*/  PRMT R0, RZ, 0x5410, R0 ;  /* 0x00005410ff007816 */ /* 0x004fc80000000000 */
[----:B------:R-:W-:Y:S01]  /*a0e0*/  F2FP.PACK_AB R0, RZ, R0 ;  /* 0x00000000ff00723e */ /* 0x000fe200000000ff */
[----:B------:R-:W-:Y:S05]  /*a0f0*/  BRA `(.L_x_1033) ;  /* 0x0000071000007947 */ /* 0x000fea0003800000 */
.L_x_1040:
        /* <DEDUP_REMOVED lines=12> */
.L_x_1047:
        /* <DEDUP_REMOVED lines=21> */
.L_x_1051:
[----:B------:R-:W-:Y:S05]  /*a310*/  BSYNC B1 ;  /* 0x0000000000017941 */ /* 0x000fea0003800000 */
.L_x_1050:
[----:B------:R-:W-:Y:S01]  /*a320*/  LEA R3, R0, 0x3b800000, 0x17 ;  /* 0x3b80000000037811 */ /* 0x000fe200078eb8ff */
[----:B------:R-:W-:-:S05]  /*a330*/  IMAD.SHL.U32 R0, R2, 0x100000, RZ ;  /* 0x0010000002007824 */ /* 0x000fca00078e00ff */
[----:B------:R-:W-:Y:S02]  /*a340*/  LOP3.LUT R0, R3, R0, R4, 0xfe, !PT ;  /* 0x0000000003007212 */ /* 0x000fe400078efe04 */
.L_x_1049:
[----:B------:R-:W-:Y:S05]  /*a350*/  BSYNC B0 ;  /* 0x0000000000007941 */ /* 0x000fea0003800000 */
.L_x_1048:
[----:B------:R-:W-:Y:S01]  /*a360*/  F2FP.PACK_AB R0, RZ, R0 ;  /* 0x00000000ff00723e */ /* 0x000fe200000000ff */
[----:B------:R-:W-:Y:S05]  /*a370*/  BRA `(.L_x_1033) ;  /* 0x0000049000007947 */ /* 0x000fea0003800000 */
.L_x_1046:
        /* <DEDUP_REMOVED lines=21> */
.L_x_1055:
[----:B------:R-:W-:Y:S05]  /*a4d0*/  BSYNC B1 ;  /* 0x0000000000017941 */ /* 0x000fea0003800000 */
.L_x_1054:
[----:B------:R-:W-:Y:S01]  /*a4e0*/  LEA R3, R0, 0x37800000, 0x17 ;  /* 0x3780000000037811 */ /* 0x000fe200078eb8ff */
[----:B------:R-:W-:-:S05]  /*a4f0*/  IMAD.SHL.U32 R0, R2, 0x200000, RZ ;  /* 0x0020000002007824 */ /* 0x000fca00078e00ff */
[----:B------:R-:W-:Y:S02]  /*a500*/  LOP3.LUT R0, R3, R0, R4, 0xfe, !PT ;  /* 0x0000000003007212 */ /* 0x000fe400078efe04 */
.L_x_1053:
[----:B------:R-:W-:Y:S05]  /*a510*/  BSYNC B0 ;  /* 0x0000000000007941 */ /* 0x000fea0003800000 */
.L_x_1052:
[----:B------:R-:W-:Y:S01]  /*a520*/  F2FP.PACK_AB R0, RZ, R0 ;  /* 0x00000000ff00723e */ /* 0x000fe200000000ff */
[----:B------:R-:W-:Y:S05]  /*a530*/  BRA `(.L_x_1033) ;  /* 0x000002d000007947 */ /* 0x000fea0003800000 */
.L_x_1045:
        /* <DEDUP_REMOVED lines=14> */
.L_x_1059:
[----:B------:R-:W-:Y:S05]  /*a620*/  BSYNC B0 ;  /* 0x0000000000007941 */ /* 0x000fea0003800000 */
.L_x_1058:
[----:B------:R-:W-:Y:S01]  /*a630*/  F2FP.PACK_AB R0, RZ, R0 ;  /* 0x00000000ff00723e */ /* 0x000fe200000000ff */
[----:B------:R-:W-:Y:S05]  /*a640*/  BRA `(.L_x_1033) ;  /* 0x000001c000007947 */ /* 0x000fea0003800000 */
.L_x_1032:
        /* <DEDUP_REMOVED lines=21> */
.L_x_1057:
[----:B------:R-:W2:Y:S02]  /*a7a0*/  LDG.E.64 R2, [R2.64] ;  /* 0x0000002402027981 */ /* 0x000ea4000c1e1b00 */
[----:B--2---:R-:W0:Y:S02]  /*a7b0*/  I2F.U64 R0, R2 ;  /* 0x0000000200007312 */ /* 0x004e240000301000 */
[----:B0-----:R-:W-:Y:S01]  /*a7c0*/  F2FP.PACK_AB R0, RZ, R0 ;  /* 0x00000000ff00723e */ /* 0x001fe200000000ff */
[----:B------:R-:W-:Y:S05]  /*a7d0*/  BRA `(.L_x_1033) ;  /* 0x0000003000007947 */ /* 0x000fea0003800000 */
.L_x_1056:
[----:B------:R-:W2:Y:S02]  /*a7e0*/  LDG.E R2, [R2.64] ;  /* 0x0000002402027981 */ /* 0x000ea4000c1e1900 */
[----:B--2---:R-:W0:Y:S02]  /*a7f0*/  I2F.U32 R0, R2 ;  /* 0x0000000200007306 */ /* 0x004e240000201000 */
[----:B0-----:R-:W-:-:S06]  /*a800*/  F2FP.PACK_AB R0, RZ, R0 ;  /* 0x00000000ff00723e */ /* 0x001fcc00000000ff */
.L_x_1033:
        /* <DEDUP_REMOVED lines=21> */
.L_x_1063:
[----:B------:R-:W-:-:S06]  /*a960*/  HADD2.F32 R3, -RZ, R0.H0_H0 ;  /* 0x20000000ff037230 */ /* 0x000fcc0000004100 */
[----:B------:R-:W0:Y:S02]  /*a970*/  F2I.S64.TRUNC R2, R3 ;  /* 0x0000000300027311 */ /* 0x000e24000020d900 */
[----:B0-----:R-:W-:Y:S01]  /*a980*/  STG.E.U8 [R16.64], R2 ;  /* 0x0000000210007986 */ /* 0x001fe2000c101124 */
[----:B------:R-:W-:Y:S05]  /*a990*/  EXIT ;  /* 0x000000000000794d */ /* 0x000fea0003800000 */
.L_x_1062:
        /* <DEDUP_REMOVED lines=10> */
.L_x_1066:
[----:B------:R-:W-:-:S04]  /*aa40*/  HADD2.F32 R0, -RZ, R0.H0_H0 ;  /* 0x20000000ff007230 */ /* 0x000fc80000004100 */
[----:B------:R-:W0:Y:S02]  /*aa50*/  F2I.FTZ.TRUNC.NTZ R3, R0 ;  /* 0x0000000000037305 */ /* 0x000e24000021f100 */
[----:B0-----:R-:W-:Y:S01]  /*aa60*/  STG.E [R16.64], R3 ;  /* 0x0000000310007986 */ /* 0x001fe2000c101924 */
[----:B------:R-:W-:Y:S05]  /*aa70*/  EXIT ;  /* 0x000000000000794d */ /* 0x000fea0003800000 */
.L_x_1065:
[----:B------:R-:W-:-:S04]  /*aa80*/  HADD2.F32 R0, -RZ, R0.H0_H0 ;  /* 0x20000000ff007230 */ /* 0x000fc80000004100 */
[----:B------:R-:W0:Y:S02]  /*aa90*/  F2I.FTZ.TRUNC.NTZ R3, R0 ;  /* 0x0000000000037305 */ /* 0x000e24000021f100 */
[----:B0-----:R-:W-:Y:S01]  /*aaa0*/  STG.E.U16 [R16.64], R3 ;  /* 0x0000000310007986 */ /* 0x001fe2000c101524 */
[----:B------:R-:W-:Y:S05]  /*aab0*/  EXIT ;  /* 0x000000000000794d */ /* 0x000fea0003800000 */
.L_x_1061:
        /* <DEDUP_REMOVED lines=9> */
.L_x_1068:
[----:B------:R-:W-:Y:S01]  /*ab50*/  STG.E.U16 [R16.64], R0 ;  /* 0x0000000010007986 */ /* 0x000fe2000c101524 */
[----:B------:R-:W-:Y:S05]  /*ab60*/  EXIT ;  /* 0x000000000000794d */ /* 0x000fea0003800000 */
.L_x_1067:
        /* <DEDUP_REMOVED lines=10> */
.L_x_1070:
[----:B------:R-:W-:-:S05]  /*ac10*/  HADD2.F32 R0, -RZ, R0.H0_H0 ;  /* 0x20000000ff007230 */ /* 0x000fca0000004100 */
[----:B------:R-:W-:-:S04]  /*ac20*/  F2FP.PACK_AB R0, RZ, R0 ;  /* 0x00000000ff00723e */ /* 0x000fc800000000ff */
[----:B------:R-:W-:-:S05]  /*ac30*/  PRMT R0, R0, 0x5410, RZ ;  /* 0x0000541000007816 */ /* 0x000fca00000000ff */
[----:B------:R-:W-:Y:S01]  /*ac40*/  STG.E [R16.64], R0 ;  /* 0x0000000010007986 */ /* 0x000fe2000c101924 */
[----:B------:R-:W-:Y:S05]  /*ac50*/  EXIT ;  /* 0x000000000000794d */ /* 0x000fea0003800000 */
.L_x_1069:
[----:B------:R-:W-:-:S05]  /*ac60*/  HADD2.F32 R2, -RZ, R0.H0_H0 ;  /* 0x20000000ff027230 */ /* 0x000fca0000004100 */
[----:B------:R-:W-:-:S06]  /*ac70*/  FMUL.FTZ R2, R2, 1 ;  /* 0x3f80000002027820 */ /* 0x000fcc0000410000 */
[----:B------:R-:W0:Y:S02]  /*ac80*/  F2F.F64.F32 R2, R2 ;  /* 0x0000000200027310 */ /* 0x000e240000201800 */
[----:B0-----:R-:W-:Y:S01]  /*ac90*/  STG.E.64 [R16.64], R2 ;  /* 0x0000000210007986 */ /* 0x001fe2000c101b24 */
[----:B------:R-:W-:Y:S05]  /*aca0*/  EXIT ;  /* 0x000000000000794d */ /* 0x000fea0003800000 */
.L_x_1060:
        /* <DEDUP_REMOVED lines=13> */
.L_x_1073:
[----:B------:R-:W-:Y:S01]  /*ad80*/  HADD2.F32 R0, -RZ, R0.H0_H0 ;  /* 0x20000000ff007230 */ /* 0x000fe20000004100 */
[----:B------:R-:W-:-:S04]  /*ad90*/  CS2R R6, SRZ ;  /* 0x0000000000067805 */ /* 0x000fc8000001ff00 */
[----:B------:R-:W-:-:S04]  /*ada0*/  FMUL.FTZ R0, R0, 1 ;  /* 0x3f80000000007820 */ /* 0x000fc80000410000 */
[----:B------:R-:W0:Y:S02]  /*adb0*/  F2F.F64.F32 R4, R0 ;  /* 0x0000000000047310 */ /* 0x000e240000201800 */
[----:B0-----:R-:W-:Y:S01]  /*adc0*/  STG.E.128 [R16.64], R4 ;  /* 0x0000000410007986 */ /* 0x001fe2000c101d24 */
[----:B------:R-:W-:Y:S05]  /*add0*/  EXIT ;  /* 0x000000000000794d */ /* 0x000fea0003800000 */
.L_x_1072:
        /* <DEDUP_REMOVED lines=21> */
.L_x_1077:
[----:B------:R-:W-:Y:S05]  /*af30*/  BSYNC B0 ;  /* 0x0000000000007941 */ /* 0x000fea0003800000 */
.L_x_1076:
[----:B------:R-:W-:-:S05]  /*af40*/  LOP3.LUT R3, R0, R3, RZ, 0xfc, !PT ;  /* 0x0000000300037212 */ /* 0x000fca00078efcff */
[----:B------:R-:W-:Y:S01]  /*af50*/  STG.E.U8 [R16.64], R3 ;  /* 0x0000000310007986 */ /* 0x000fe2000c101124 */
[----:B------:R-:W-:Y:S05]  /*af60*/  EXIT ;  /* 0x000000000000794d */ /* 0x000fea0003800000 */
.L_x_1075:
        /* <DEDUP_REMOVED lines=13> */
.L_x_1079:
[----:B------:R-:W-:Y:S01]  /*b040*/  IMAD.MOV.U32 R0, RZ, RZ, 0x7f ;  /* 0x0000007fff007424 */ /* 0x000fe200078e00ff */
[----:B------:R-:W-:-:S04]  /*b050*/  ISETP.GT.U32.AND P0, PT, R2, 0x7f800000, PT ;  /* 0x7f8000000200780c */ /* 0x000fc80003f04070 */
[----:B------:R-:W-:-:S04]  /*b060*/  SEL R0, R0, 0x7c, P0 ;  /* 0x0000007c00007807 */ /* 0x000fc80000000000 */
.L_x_1080:
[----:B------:R-:W-:Y:S05]  /*b070*/  BSYNC B0 ;  /* 0x0000000000007941 */ /* 0x000fea0003800000 */
.L_x_1078:
[----:B------:R-:W-:-:S04]  /*b080*/  LOP3.LUT R2, R3, 0x80000000, RZ, 0xc0, !PT ;  /* 0x8000000003027812 */ /* 0x000fc800078ec0ff */
[----:B------:R-:W-:-:S04]  /*b090*/  SHF.R.U32.HI R3, RZ, 0x18, R2 ;  /* 0x00000018ff037819 */ /* 0x000fc80000011602 */
[----:B------:R-:W-:-:S05]  /*b0a0*/  LOP3.LUT R3, R0, R3, RZ, 0xfc, !PT ;  /* 0x0000000300037212 */ /* 0x000fca00078efcff */
[----:B------:R-:W-:Y:S01]  /*b0b0*/  STG.E.U8 [R16.64], R3 ;  /* 0x0000000310007986 */ /* 0x000fe2000c101124 */
[----:B------:R-:W-:Y:S05]  /*b0c0*/  EXIT ;  /* 0x000000000000794d */ /* 0x000fea0003800000 */
.L_x_1074:
[----:B------:R-:W-:-:S05]  /*b0d0*/  HADD2.F32 R0, -RZ, R0.H0_H0 ;  /* 0x20000000ff007230 */ /* 0x000fca0000004100 */
[----:B------:R-:W-:-:S05]  /*b0e0*/  F2FP.BF16.PACK_AB R0, RZ, R0 ;  /* 0x00000000ff00723e */ /* 0x000fca00000010ff */
[----:B------:R-:W-:Y:S01]  /*b0f0*/  STG.E.U16 [R16.64], R0 ;  /* 0x0000000010007986 */ /* 0x000fe2000c101524 */
[----:B------:R-:W-:Y:S05]  /*b100*/  EXIT ;  /* 0x000000000000794d */ /* 0x000fea0003800000 */
.L_x_1071:
        /* <DEDUP_REMOVED lines=12> */
.L_x_1083:
        /* <DEDUP_REMOVED lines=17> */
.L_x_1086:
[----:B------:R-:W-:-:S04]  /*b2e0*/  LOP3.LUT R2, R3, 0x80000000, RZ, 0xc0, !PT ;  /* 0x8000000003027812 */ /* 0x000fc800078ec0ff */
[----:B------:R-:W-:-:S04]  /*b2f0*/  SHF.R.U32.HI R3, RZ, 0x18, R2 ;  /* 0x00000018ff037819 */ /* 0x000fc80000011602 */
[----:B------:R-:W-:-:S04]  /*b300*/  LOP3.LUT R0, R0, R3, RZ, 0xfc, !PT ;  /* 0x0000000300007212 */ /* 0x000fc800078efcff */
[----:B------:R-:W-:Y:S02]  /*b310*/  PRMT R8, R0, 0x7610, R8 ;  /* 0x0000761000087816 */ /* 0x000fe40000000008 */
.L_x_1085:
[----:B------:R-:W-:Y:S05]  /*b320*/  BSYNC B0 ;  /* 0x0000000000007941 */ /* 0x000fea0003800000 */
.L_x_1084:
[----:B------:R-:W-:Y:S01]  /*b330*/  STG.E.U8 [R16.64], R8 ;  /* 0x0000000810007986 */ /* 0x000fe2000c101124 */
[----:B------:R-:W-:Y:S05]  /*b340*/  EXIT ;  /* 0x000000000000794d */ /* 0x000fea0003800000 */
.L_x_1082:
        /* <DEDUP_REMOVED lines=17> */
.L_x_1089:
[----:B------:R-:W-:-:S04]  /*b460*/  LOP3.LUT R2, R3, 0x80000000, RZ, 0xc0, !PT ;  /* 0x8000000003027812 */ /* 0x000fc800078ec0ff */
[----:B------:R-:W-:-:S04]  /*b470*/  SHF.R.U32.HI R3, RZ, 0x18, R2 ;  /* 0x00000018ff037819 */ /* 0x000fc80000011602 */
[----:B------:R-:W-:-:S04]  /*b480*/  LOP3.LUT R0, R0, R3, RZ, 0xfc, !PT ;  /* 0x0000000300007212 */ /* 0x000fc800078efcff */
[----:B------:R-:W-:Y:S02]  /*b490*/  PRMT R8, R0, 0x7610, R8 ;  /* 0x0000761000087816 */ /* 0x000fe40000000008 */
.L_x_1088:
[----:B------:R-:W-:Y:S05]  /*b4a0*/  BSYNC B0 ;  /* 0x0000000000007941 */ /* 0x000fea0003800000 */
.L_x_1087:
[----:B------:R-:W-:Y:S01]  /*b4b0*/  STG.E.U8 [R16.64], R8 ;  /* 0x0000000810007986 */ /* 0x000fe2000c101124 */
[----:B------:R-:W-:Y:S05]  /*b4c0*/  EXIT ;  /* 0x000000000000794d */ /* 0x000fea0003800000 */
.L_x_1081:
        /* <DEDUP_REMOVED lines=22> */
.L_x_1064:
        /* <DEDUP_REMOVED lines=20> */
.L_x_1091:
[----:B------:R-:W-:-:S06]  /*b770*/  HADD2.F32 R2, -RZ, R0.H0_H0 ;  /* 0x20000000ff027230 */ /* 0x000fcc0000004100 */
[----:B------:R-:W0:Y:S02]  /*b780*/  F2I.U64.TRUNC R2, R2 ;  /* 0x0000000200027311 */ /* 0x000e24000020d800 */
[----:B0-----:R-:W-:Y:S01]  /*b790*/  STG.E.64 [R16.64], R2 ;  /* 0x0000000210007986 */ /* 0x001fe2000c101b24 */
[----:B------:R-:W-:Y:S05]  /*b7a0*/  EXIT ;  /* 0x000000000000794d */ /* 0x000fea0003800000 */
.L_x_1090:
[----:B------:R-:W-:-:S04]  /*b7b0*/  HADD2.F32 R0, -RZ, R0.H0_H0 ;  /* 0x20000000ff007230 */ /* 0x000fc80000004100 */
[----:B------:R-:W0:Y:S02]  /*b7c0*/  F2I.FTZ.U32.TRUNC.NTZ R3, R0 ;  /* 0x0000000000037305 */ /* 0x000e24000021f000 */
[----:B0-----:R-:W-:Y:S01]  /*b7d0*/  STG.E [R16.64], R3 ;  /* 0x0000000310007986 */ /* 0x001fe2000c101924 */
[----:B------:R-:W-:Y:S05]  /*b7e0*/  EXIT ;  /* 0x000000000000794d */ /* 0x000fea0003800000 */
.L_x_1092:
        /* <DEDUP_REMOVED lines=9> */
.L_x_7672:


//--------------------- .text._ZN2at6native27unrolled_elementwise_kernelINS0_13BUnaryFunctorIN3c104HalfES4_S4_ZZZNS0_20copysign_kernel_cudaERNS_18TensorIteratorBaseEENKUlvE_clEvENKUlvE2_clEvEUlS4_S4_E_EESt5arrayIPcLm2EELi4E23TrivialOffsetCalculatorILi1EjESF_NS0_6memory12LoadWithCastILi1EEENSG_13StoreWithCastILi1EEEEEviT_T0_T2_T3_T4_T5_ --------------------------
	.section	.text._ZN2at6native27unrolled_elementwise_kernelINS0_13BUnaryFunctorIN3c104HalfES4_S4_ZZZNS0_20copysign_kernel_cudaERNS_18TensorIteratorBaseEENKUlvE_clEvENKUlvE2_clEvEUlS4_S4_E_EESt5arrayIPcLm2EELi4E23TrivialOffsetCalculatorILi1EjESF_NS0_6memory12LoadWithCastILi1EEENSG_13StoreWithCastILi1EEEEEviT_T0_T2_T3_T4_T5_,"ax",@progbits
	.sectioninfo	@"SHI_REGISTERS=29"
	.align	128
        .global         _ZN2at6native27unrolled_elementwise_kernelINS0_13BUnaryFunctorIN3c104HalfES4_S4_ZZZNS0_20copysign_kernel_cudaERNS_18TensorIteratorBaseEENKUlvE_clEvENKUlvE2_clEvEUlS4_S4_E_EESt5arrayIPcLm2EELi4E23TrivialOffsetCalculatorILi1EjESF_NS0_6memory12LoadWithCastILi1EEENSG_13StoreWithCastILi1EEEEEviT_T0_T2_T3_T4_T5_
        .type           _ZN2at6native27unrolled_elementwise_kernelINS0_13BUnaryFunctorIN3c104HalfES4_S4_ZZZNS0_20copysign_kernel_cudaERNS_18TensorIteratorBaseEENKUlvE_clEvENKUlvE2_clEvEUlS4_S4_E_EESt5arrayIPcLm2EELi4E23TrivialOffsetCalculatorILi1EjESF_NS0_6memory12LoadWithCastILi1EEENSG_13StoreWithCastILi1EEEEEviT_T0_T2_T3_T4_T5_,@function
        .size           _ZN2at6native27unrolled_elementwise_kernelINS0_13BUnaryFunctorIN3c104HalfES4_S4_ZZZNS0_20copysign_kernel_cudaERNS_18TensorIteratorBaseEENKUlvE_clEvENKUlvE2_clEvEUlS4_S4_E_EESt5arrayIPcLm2EELi4E23TrivialOffsetCalculatorILi1EjESF_NS0_6memory12LoadWithCastILi1EEENSG_13StoreWithCastILi1EEEEEviT_T0_T2_T3_T4_T5_,(.L_x_7673 - _ZN2at6native27unrolled_elementwise_kernelINS0_13BUnaryFunctorIN3c104HalfES4_S4_ZZZNS0_20copysign_kernel_cudaERNS_18TensorIteratorBaseEENKUlvE_clEvENKUlvE2_clEvEUlS4_S4_E_EESt5arrayIPcLm2EELi4E23TrivialOffsetCalculatorILi1EjESF_NS0_6memory12LoadWithCastILi1EEENSG_13StoreWithCastILi1EEEEEviT_T0_T2_T3_T4_T5_)
        .other          _ZN2at6native27unrolled_elementwise_kernelINS0_13BUnaryFunctorIN3c104HalfES4_S4_ZZZNS0_20copysign_kernel_cudaERNS_18TensorIteratorBaseEENKUlvE_clEvENKUlvE2_clEvEUlS4_S4_E_EESt5arrayIPcLm2EELi4E23TrivialOffsetCalculatorILi1EjESF_NS0_6memory12LoadWithCastILi1EEENSG_13StoreWithCastILi1EEEEEviT_T0_T2_T3_T4_T5_,@"STO_CUDA_ENTRY STV_DEFAULT"
_ZN2at6native27unrolled_elementwise_kernelINS0_13BUnaryFunctorIN3c104HalfES4_S4_ZZZNS0_20copysign_kernel_cudaERNS_18TensorIteratorBaseEENKUlvE_clEvENKUlvE2_clEvEUlS4_S4_E_EESt5arrayIPcLm2EELi4E23TrivialOffsetCalculatorILi1EjESF_NS0_6memory12LoadWithCastILi1EEENSG_13StoreWithCastILi1EEEEEviT_T0_T2_T3_T4_T5_:
.text._ZN2at6native27unrolled_elementwise_kernelINS0_13BUnaryFunctorIN3c104HalfES4_S4_ZZZNS0_20copysign_kernel_cudaERNS_18TensorIteratorBaseEENKUlvE_clEvENKUlvE2_clEvEUlS4_S4_E_EESt5arrayIPcLm2EELi4E23TrivialOffsetCalculatorILi1EjESF_NS0_6memory12LoadWithCastILi1EEENSG_13StoreWithCastILi1EEEEEviT_T0_T2_T3_T4_T5_:
        /* <DEDUP_REMOVED lines=8> */
[----:B------:R-:W-:Y:S01]  /*0080*/  PRMT R23, RZ, 0x7610, R23 ;  /* 0x00007610ff177816 */ /* 0x000fe20000000017 */
[----:B0-----:R-:W-:-:S05]  /*0090*/  IMAD R17, R16, R17, c[0x0][0x160] ;  /* 0x0000580010117624 */ /* 0x001fca00078e0211 */
[----:B--2---:R-:W-:-:S13]  /*00a0*/  ISETP.GE.AND P0, PT, R19, R17, PT ;  /* 0x000000111300720c */ /* 0x004fda0003f06270 */
[----:B------:R-:W-:Y:S05]  /*00b0*/  @P0 BRA `(.L_x_1094) ;  /* 0x0000109000000947 */ /* 0x000fea0003800000 */
[----:B-1----:R-:W-:Y:S01]  /*00c0*/  PRMT R0, R18, 0x9910, RZ ;  /* 0x0000991012007816 */ /* 0x002fe200000000ff */
        /* <DEDUP_REMOVED lines=19> */
.L_x_1098:
[----:B------:R-:W2:Y:S02]  /*0200*/  LDG.E.U8 R2, [R2.64] ;  /* 0x0000002402027981 */ /* 0x000ea4000c1e1100 */
[----:B--2---:R-:W0:Y:S02]  /*0210*/  I2F.U16 R0, R2 ;  /* 0x0000000200007306 */ /* 0x004e240000101000 */
[----:B0-----:R-:W-:-:S04]  /*0220*/  F2FP.PACK_AB R0, RZ, R0 ;  /* 0x00000000ff00723e */ /* 0x001fc800000000ff */
[----:B------:R-:W-:Y:S01]  /*0230*/  PRMT R23, R0, 0x7610, R23 ;  /* 0x0000761000177816 */ /* 0x000fe20000000017 */
[----:B------:R-:W-:Y:S05]  /*0240*/  BRA `(.L_x_1100) ;  /* 0x00000ee000007947 */ /* 0x000fea0003800000 */
.L_x_1097:
        /* <DEDUP_REMOVED lines=11> */
.L_x_1102:
[----:B------:R-:W2:Y:S02]  /*0300*/  LDG.E R2, [R2.64] ;  /* 0x0000002402027981 */ /* 0x000ea4000c1e1900 */
[----:B--2---:R-:W0:Y:S02]  /*0310*/  I2F R0, R2 ;  /* 0x0000000200007306 */ /* 0x004e240000201400 */
[----:B0-----:R-:W-:-:S04]  /*0320*/  F2FP.PACK_AB R0, RZ, R0 ;  /* 0x00000000ff00723e */ /* 0x001fc800000000ff */
[----:B------:R-:W-:Y:S01]  /*0330*/  PRMT R23, R0, 0x7610, R23 ;  /* 0x0000761000177816 */ /* 0x000fe20000000017 */
[----:B------:R-:W-:Y:S05]  /*0340*/  BRA `(.L_x_1100) ;  /* 0x00000de000007947 */ /* 0x000fea0003800000 */
.L_x_1101:
[----:B------:R-:W2:Y:S02]  /*0350*/  LDG.E.U16 R2, [R2.64] ;  /* 0x0000002402027981 */ /* 0x000ea4000c1e1500 */
[----:B--2---:R-:W0:Y:S02]  /*0360*/  I2F.S16 R0, R2 ;  /* 0x0000000200007306 */ /* 0x004e240000101400 */
[----:B0-----:R-:W-:-:S04]  /*0370*/  F2FP.PACK_AB R0, RZ, R0 ;  /* 0x00000000ff00723e */ /* 0x001fc800000000ff */
[----:B------:R-:W-:Y:S01]  /*0380*/  PRMT R23, R0, 0x7610, R23 ;  /* 0x0000761000177816 */ /* 0x000fe20000000017 */
[----:B------:R-:W-:Y:S05]  /*0390*/  BRA `(.L_x_1100) ;  /* 0x00000d9000007947 */ /* 0x000fea0003800000 */
.L_x_1096:
        /* <DEDUP_REMOVED lines=9> */
.L_x_1104:
[----:B------:R0:W5:Y:S01]  /*0430*/  LDG.E.U16 R23, [R2.64] ;  /* 0x0000002402177981 */ /* 0x000162000c1e1500 */
[----:B------:R-:W-:Y:S05]  /*0440*/  BRA `(.L_x_1100) ;  /* 0x00000ce000007947 */ /* 0x000fea0003800000 */
.L_x_1103:
        /* <DEDUP_REMOVED lines=9> */
.L_x_1106:
[----:B------:R0:W5:Y:S01]  /*04e0*/  LDG.E.U16 R23, [R2.64] ;  /* 0x0000002402177981 */ /* 0x000162000c1e1500 */
[----:B------:R-:W-:Y:S05]  /*04f0*/  BRA `(.L_x_1100) ;  /* 0x00000c3000007947 */ /* 0x000fea0003800000 */
.L_x_1105:
[----:B------:R-:W2:Y:S02]  /*0500*/  LDG.E.64 R2, [R2.64] ;  /* 0x0000002402027981 */ /* 0x000ea4000c1e1b00 */
[----:B--2---:R-:W0:Y:S01]  /*0510*/  F2F.F32.F64 R0, R2 ;  /* 0x0000000200007310 */ /* 0x004e220000301000 */
[----:B------:R-:W0:-:S14]  /*0520*/  DSETP.GEU.AND P0, PT, |R2|, c[0x2][0x0], PT ;  /* 0x008000000200762a */ /* 0x000e1c0003f0e200 */
[----:B0-----:R-:W-:-:S05]  /*0530*/  @!P0 FMUL R0, R0, 1.175494350822287508e-38 ;  /* 0x0080000000008820 */ /* 0x001fca0000400000 */
[----:B------:R-:W-:-:S04]  /*0540*/  F2FP.PACK_AB R0, RZ, R0 ;  /* 0x00000000ff00723e */ /* 0x000fc800000000ff */
[----:B------:R-:W-:Y:S01]  /*0550*/  PRMT R23, R0, 0x7610, R23 ;  /* 0x0000761000177816 */ /* 0x000fe20000000017 */
[----:B------:R-:W-:Y:S05]  /*0560*/  BRA `(.L_x_1100) ;  /* 0x00000bc000007947 */ /* 0x000fea0003800000 */
.L_x_1095:
        /* <DEDUP_REMOVED lines=14> */
.L_x_1109:
[----:B------:R-:W2:Y:S02]  /*0650*/  LDG.E.64 R2, [R2.64] ;  /* 0x0000002402027981 */ /* 0x000ea4000c1e1b00 */
[----:B--2---:R-:W0:Y:S01]  /*0660*/  F2F.F32.F64 R0, R2 ;  /* 0x0000000200007310 */ /* 0x004e220000301000 */
[----:B------:R-:W0:-:S14]  /*0670*/  DSETP.GEU.AND P0, PT, |R2|, c[0x2][0x0], PT ;  /* 0x008000000200762a */ /* 0x000e1c0003f0e200 */
[----:B0-----:R-:W-:-:S05]  /*0680*/  @!P0 FMUL R0, R0, 1.175494350822287508e-38 ;  /* 0x0080000000008820 */ /* 0x001fca0000400000 */
[----:B------:R-:W-:-:S04]  /*0690*/  F2FP.PACK_AB R0, RZ, R0 ;  /* 0x00000000ff00723e */ /* 0x000fc800000000ff */
[----:B------:R-:W-:Y:S01]  /*06a0*/  PRMT R23, R0, 0x7610, R23 ;  /* 0x0000761000177816 */ /* 0x000fe20000000017 */
[----:B------:R-:W-:Y:S05]  /*06b0*/  BRA `(.L_x_1100) ;  /* 0x00000a7000007947 */ /* 0x000fea0003800000 */
.L_x_1108:
        /* <DEDUP_REMOVED lines=28> */
.L_x_1111:
        /* <DEDUP_REMOVED lines=16> */
.L_x_1110:
[----:B------:R-:W2:Y:S02]  /*0980*/  LDG.E.U16 R0, [R2.64] ;  /* 0x0000002402007981 */ /* 0x000ea4000c1e1500 */
[----:B--2---:R-:W-:-:S04]  /*0990*/  PRMT R0, RZ, 0x5410, R0 ;  /* 0x00005410ff007816 */ /* 0x004fc80000000000 */
[----:B------:R-:W-:-:S04]  /*09a0*/  F2FP.PACK_AB R0, RZ, R0 ;  /* 0x00000000ff00723e */ /* 0x000fc800000000ff */
[----:B------:R-:W-:Y:S01]  /*09b0*/  PRMT R23, R0, 0x7610, R23 ;  /* 0x0000761000177816 */ /* 0x000fe20000000017 */
[----:B------:R-:W-:Y:S05]  /*09c0*/  BRA `(.L_x_1100) ;  /* 0x0000076000007947 */ /* 0x000fea0003800000 */
.L_x_1107:
        /* <DEDUP_REMOVED lines=12> */
.L_x_1114:
        /* <DEDUP_REMOVED lines=21> */
.L_x_1118:
[----:B------:R-:W-:Y:S05]  /*0be0*/  BSYNC B1 ;  /* 0x0000000000017941 */ /* 0x000fea0003800000 */
.L_x_1117:
[----:B------:R-:W-:Y:S01]  /*0bf0*/  LEA R3, R0, 0x3b800000, 0x17 ;  /* 0x3b80000000037811 */ /* 0x000fe200078eb8ff */
[----:B------:R-:W-:-:S05]  /*0c00*/  IMAD.SHL.U32 R0, R2, 0x100000, RZ ;  /* 0x0010000002007824 */ /* 0x000fca00078e00ff */
[----:B------:R-:W-:Y:S02]  /*0c10*/  LOP3.LUT R0, R3, R0, R4, 0xfe, !PT ;  /* 0x0000000003007212 */ /* 0x000fe400078efe04 */
.L_x_1116:
[----:B------:R-:W-:Y:S05]  /*0c20*/  BSYNC B0 ;  /* 0x0000000000007941 */ /* 0x000fea0003800000 */
.L_x_1115:
[----:B------:R-:W-:-:S04]  /*0c30*/  F2FP.PACK_AB R0, RZ, R0 ;  /* 0x00000000ff00723e */ /* 0x000fc800000000ff */
[----:B------:R-:W-:Y:S01]  /*0c40*/  PRMT R23, R0, 0x7610, R23 ;  /* 0x0000761000177816 */ /* 0x000fe20000000017 */
[----:B------:R-:W-:Y:S05]  /*0c50*/  BRA `(.L_x_1100) ;  /* 0x000004d000007947 */ /* 0x000fea0003800000 */
.L_x_1113:
        /* <DEDUP_REMOVED lines=21> */
.L_x_1122:
[----:B------:R-:W-:Y:S05]  /*0db0*/  BSYNC B1 ;  /* 0x0000000000017941 */ /* 0x000fea0003800000 */
.L_x_1121:
[----:B------:R-:W-:Y:S01]  /*0dc0*/  LEA R3, R0, 0x37800000, 0x17 ;  /* 0x3780000000037811 */ /* 0x000fe200078eb8ff */
[----:B------:R-:W-:-:S05]  /*0dd0*/  IMAD.SHL.U32 R0, R2, 0x200000, RZ ;  /* 0x0020000002007824 */ /* 0x000fca00078e00ff */
[----:B------:R-:W-:Y:S02]  /*0de0*/  LOP3.LUT R0, R3, R0, R4, 0xfe, !PT ;  /* 0x0000000003007212 */ /* 0x000fe400078efe04 */
.L_x_1120:
[----:B------:R-:W-:Y:S05]  /*0df0*/  BSYNC B0 ;  /* 0x0000000000007941 */ /* 0x000fea0003800000 */
.L_x_1119:
[----:B------:R-:W-:-:S04]  /*0e00*/  F2FP.PACK_AB R0, RZ, R0 ;  /* 0x00000000ff00723e */ /* 0x000fc800000000ff */
[----:B------:R-:W-:Y:S01]  /*0e10*/  PRMT R23, R0, 0x7610, R23 ;  /* 0x0000761000177816 */ /* 0x000fe20000000017 */
[----:B------:R-:W-:Y:S05]  /*0e20*/  BRA `(.L_x_1100) ;  /* 0x0000030000007947 */ /* 0x000fea0003800000 */
.L_x_1112:
        /* <DEDUP_REMOVED lines=14> */
.L_x_1126:
[----:B------:R-:W-:Y:S05]  /*0f10*/  BSYNC B0 ;  /* 0x0000000000007941 */ /* 0x000fea0003800000 */
.L_x_1125:
[----:B------:R-:W-:-:S04]  /*0f20*/  F2FP.PACK_AB R0, RZ, R0 ;  /* 0x00000000ff00723e */ /* 0x000fc800000000ff */
[----:B------:R-:W-:Y:S01]  /*0f30*/  PRMT R23, R0, 0x7610, R23 ;  /* 0x0000761000177816 */ /* 0x000fe20000000017 */
[----:B------:R-:W-:Y:S05]  /*0f40*/  BRA `(.L_x_1100) ;  /* 0x000001e000007947 */ /* 0x000fea0003800000 */
.L_x_1099:
        /* <DEDUP_REMOVED lines=21> */
.L_x_1124:
[----:B------:R-:W2:Y:S02]  /*10a0*/  LDG.E.64 R2, [R2.64] ;  /* 0x0000002402027981 */ /* 0x000ea4000c1e1b00 */
[----:B--2---:R-:W0:Y:S02]  /*10b0*/  I2F.U64 R0, R2 ;  /* 0x0000000200007312 */ /* 0x004e240000301000 */
[----:B0-----:R-:W-:-:S04]  /*10c0*/  F2FP.PACK_AB R0, RZ, R0 ;  /* 0x00000000ff00723e */ /* 0x001fc800000000ff */
[----:B------:R-:W-:Y:S01]  /*10d0*/  PRMT R23, R0, 0x7610, R23 ;  /* 0x0000761000177816 */ /* 0x000fe20000000017 */
[----:B------:R-:W-:Y:S05]  /*10e0*/  BRA `(.L_x_1100) ;  /* 0x0000004000007947 */ /* 0x000fea0003800000 */
.L_x_1123:
[----:B------:R-:W2:Y:S02]  /*10f0*/  LDG.E R2, [R2.64] ;  /* 0x0000002402027981 */ /* 0x000ea4000c1e1900 */
[----:B--2---:R-:W0:Y:S02]  /*1100*/  I2F.U32 R0, R2 ;  /* 0x0000000200007306 */ /* 0x004e240000201000 */
[----:B0-----:R-:W-:-:S04]  /*1110*/  F2FP.PACK_AB R0, RZ, R0 ;  /* 0x00000000ff00723e */ /* 0x001fc800000000ff */
[----:B------:R-:W-:Y:S02]  /*1120*/  PRMT R23, R0, 0x7610, R23 ;  /* 0x0000761000177816 */ /* 0x000fe40000000017 */
.L_x_1100:
[----:B------:R-:W1:Y:S02]  /*1130*/  S2R R19, SR_TID.X ;  /* 0x0000000000137919 */ /* 0x000e640000002100 */
[----:B-1----:R-:W-:-:S03]  /*1140*/  IADD3 R19, R19, 0x80, RZ ;  /* 0x0000008013137810 */ /* 0x002fc60007ffe0ff */
.L_x_1094:
[----:B-1----:R-:W-:Y:S05]  /*1150*/  BSYNC B6 ;  /* 0x0000000000067941 */ /* 0x002fea0003800000 */
.L_x_1093:
[----:B------:R-:W-:Y:S01]  /*1160*/  ISETP.GE.AND P0, PT, R19, R17, PT ;  /* 0x000000111300720c */ /* 0x000fe20003f06270 */
[----:B------:R-:W-:-:S12]  /*1170*/  BSSY B6, `(.L_x_1127) ;  /* 0x000010a000067945 */ /* 0x000fd80003800000 */
[----:B------:R-:W-:Y:S05]  /*1180*/  @P0 BRA `(.L_x_1128) ;  /* 0x0000108000000947 */ /* 0x000fea0003800000 */
[----:B------:R-:W-:Y:S01]  /*1190*/  IMAD R0, R16, 0x200, R19 ;  /* 0x0000020010007824 */ /* 0x000fe200078e0213 */
[----:B0-----:R-:W-:-:S03]  /*11a0*/  PRMT R3, R18, 0x9910, RZ ;  /* 0x0000991012037816 */ /* 0x001fc600000000ff */
        /* <DEDUP_REMOVED lines=19> */
.L_x_1132:
[----:B------:R-:W2:Y:S02]  /*12e0*/  LDG.E.U8 R2, [R2.64] ;  /* 0x0000002402027981 */ /* 0x000ea4000c1e1100 */
[----:B--2---:R-:W0:Y:S02]  /*12f0*/  I2F.U16 R0, R2 ;  /* 0x0000000200007306 */ /* 0x004e240000101000 */
[----:B0-----:R-:W-:-:S04]  /*1300*/  F2FP.PACK_AB R0, RZ, R0 ;  /* 0x00000000ff00723e */ /* 0x001fc800000000ff */
[----:B------:R-:W-:Y:S01]  /*1310*/  PRMT R22, R0, 0x7610, R22 ;  /* 0x0000761000167816 */ /* 0x000fe20000000016 */
[----:B------:R-:W-:Y:S05]  /*1320*/  BRA `(.L_x_1134) ;  /* 0x00000ed000007947 */ /* 0x000fea0003800000 */
.L_x_1131:
        /* <DEDUP_REMOVED lines=11> */
.L_x_1136:
[----:B------:R-:W2:Y:S02]  /*13e0*/  LDG.E R2, [R2.64] ;  /* 0x0000002402027981 */ /* 0x000ea4000c1e1900 */
[----:B--2---:R-:W0:Y:S02]  /*13f0*/  I2F R0, R2 ;  /* 0x0000000200007306 */ /* 0x004e240000201400 */
[----:B0-----:R-:W-:-:S04]  /*1400*/  F2FP.PACK_AB R0, RZ, R0 ;  /* 0x00000000ff00723e */ /* 0x001fc800000000ff */
[----:B------:R-:W-:Y:S01]  /*1410*/  PRMT R22, R0, 0x7610, R22 ;  /* 0x0000761000167816 */ /* 0x000fe20000000016 */
[----:B------:R-:W-:Y:S05]  /*1420*/  BRA `(.L_x_1134) ;  /* 0x00000dd000007947 */ /* 0x000fea0003800000 */
.L_x_1135:
[----:B------:R-:W2:Y:S02]  /*1430*/  LDG.E.U16 R2, [R2.64] ;  /* 0x0000002402027981 */ /* 0x000ea4000c1e1500 */
[----:B--2---:R-:W0:Y:S02]  /*1440*/  I2F.S16 R0, R2 ;  /* 0x0000000200007306 */ /* 0x004e240000101400 */
[----:B0-----:R-:W-:-:S04]  /*1450*/  F2FP.PACK_AB R0, RZ, R0 ;  /* 0x00000000ff00723e */ /* 0x001fc800000000ff */
[----:B------:R-:W-:Y:S01]  /*1460*/  PRMT R22, R0, 0x7610, R22 ;  /* 0x0000761000167816 */ /* 0x000fe20000000016 */
[----:B------:R-:W-:Y:S05]  /*1470*/  BRA `(.L_x_1134) ;  /* 0x00000d8000007947 */ /* 0x000fea0003800000 */
.L_x_1130:
        /* <DEDUP_REMOVED lines=9> */
.L_x_1138:
[----:B------:R0:W5:Y:S01]  /*1510*/  LDG.E.U16 R22, [R2.64] ;  /* 0x0000002402167981 */ /* 0x000162000c1e1500 */
[----:B------:R-:W-:Y:S05]  /*1520*/  BRA `(.L_x_1134) ;  /* 0x00000cd000007947 */ /* 0x000fea0003800000 */
.L_x_1137:
        /* <DEDUP_REMOVED lines=9> */
.L_x_1140:
[----:B------:R0:W5:Y:S01]  /*15c0*/  LDG.E.U16 R22, [R2.64] ;  /* 0x0000002402167981 */ /* 0x000162000c1e1500 */
[----:B------:R-:W-:Y:S05]  /*15d0*/  BRA `(.L_x_1134) ;  /* 0x00000c2000007947 */ /* 0x000fea0003800000 */
.L_x_1139:
[----:B------:R-:W2:Y:S02]  /*15e0*/  LDG.E.64 R2, [R2.64] ;  /* 0x0000002402027981 */ /* 0x000ea4000c1e1b00 */
[----:B--2---:R-:W0:Y:S01]  /*15f0*/  F2F.F32.F64 R0, R2 ;  /* 0x0000000200007310 */ /* 0x004e220000301000 */
[----:B------:R-:W0:-:S14]  /*1600*/  DSETP.GEU.AND P0, PT, |R2|, c[0x2][0x0], PT ;  /* 0x008000000200762a */ /* 0x000e1c0003f0e200 */
[----:B0-----:R-:W-:-:S05]  /*1610*/  @!P0 FMUL R0, R0, 1.175494350822287508e-38 ;  /* 0x0080000000008820 */ /* 0x001fca0000400000 */
[----:B------:R-:W-:-:S04]  /*1620*/  F2FP.PACK_AB R0, RZ, R0 ;  /* 0x00000000ff00723e */ /* 0x000fc800000000ff */
[----:B------:R-:W-:Y:S01]  /*1630*/  PRMT R22, R0, 0x7610, R22 ;  /* 0x0000761000167816 */ /* 0x000fe20000000016 */
[----:B------:R-:W-:Y:S05]  /*1640*/  BRA `(.L_x_1134) ;  /* 0x00000bb000007947 */ /* 0x000fea0003800000 */
.L_x_1129:
        /* <DEDUP_REMOVED lines=14> */
.L_x_1143:
[----:B------:R-:W2:Y:S02]  /*1730*/  LDG.E.64 R2, [R2.64] ;  /* 0x0000002402027981 */ /* 0x000ea4000c1e1b00 */
[----:B--2---:R-:W0:Y:S01]  /*1740*/  F2F.F32.F64 R0, R2 ;  /* 0x0000000200007310 */ /* 0x004e220000301000 */
[----:B------:R-:W0:-:S14]  /*1750*/  DSETP.GEU.AND P0, PT, |R2|, c[0x2][0x0], PT ;  /* 0x008000000200762a */ /* 0x000e1c0003f0e200 */
[----:B0-----:R-:W-:-:S05]  /*1760*/  @!P0 FMUL R0, R0, 1.175494350822287508e-38 ;  /* 0x0080000000008820 */ /* 0x001fca0000400000 */
[----:B------:R-:W-:-:S04]  /*1770*/  F2FP.PACK_AB R0, RZ, R0 ;  /* 0x00000000ff00723e */ /* 0x000fc800000000ff */
[----:B------:R-:W-:Y:S01]  /*1780*/  PRMT R22, R0, 0x7610, R22 ;  /* 0x0000761000167816 */ /* 0x000fe20000000016 */
[----:B------:R-:W-:Y:S05]  /*1790*/  BRA `(.L_x_1134) ;  /* 0x00000a6000007947 */ /* 0x000fea0003800000 */
.L_x_1142:
        /* <DEDUP_REMOVED lines=28> */
.L_x_1145:
        /* <DEDUP_REMOVED lines=15> */
.L_x_1144:
[----:B------:R-:W2:Y:S02]  /*1a50*/  LDG.E.U16 R0, [R2.64] ;  /* 0x0000002402007981 */ /* 0x000ea4000c1e1500 */
[----:B--2---:R-:W-:-:S04]  /*1a60*/  PRMT R0, RZ, 0x5410, R0 ;  /* 0x00005410ff007816 */ /* 0x004fc80000000000 */
[----:B------:R-:W-:-:S04]  /*1a70*/  F2FP.PACK_AB R0, RZ, R0 ;  /* 0x00000000ff00723e */ /* 0x000fc800000000ff */
[----:B------:R-:W-:Y:S01]  /*1a80*/  PRMT R22, R0, 0x7610, R22 ;  /* 0x0000761000167816 */ /* 0x000fe20000000016 */
[----:B------:R-:W-:Y:S05]  /*1a90*/  BRA `(.L_x_1134) ;  /* 0x0000076000007947 */ /* 0x000fea0003800000 */
.L_x_1141:
        /* <DEDUP_REMOVED lines=12> */
.L_x_1148:
        /* <DEDUP_REMOVED lines=21> */
.L_x_1152:
[----:B------:R-:W-:Y:S05]  /*1cb0*/  BSYNC B1 ;  /* 0x0000000000017941 */ /* 0x000fea0003800000 */
.L_x_1151:
[----:B------:R-:W-:Y:S01]  /*1cc0*/  LEA R3, R0, 0x3b800000, 0x17 ;  /* 0x3b80000000037811 */ /* 0x000fe200078eb8ff */
[----:B------:R-:W-:-:S05]  /*1cd0*/  IMAD.SHL.U32 R0, R2, 0x100000, RZ ;  /* 0x0010000002007824 */ /* 0x000fca00078e00ff */
[----:B------:R-:W-:Y:S02]  /*1ce0*/  LOP3.LUT R0, R3, R0, R4, 0xfe, !PT ;  /* 0x0000000003007212 */ /* 0x000fe400078efe04 */
.L_x_1150:
[----:B------:R-:W-:Y:S05]  /*1cf0*/  BSYNC B0 ;  /* 0x0000000000007941 */ /* 0x000fea0003800000 */
.L_x_1149:
[----:B------:R-:W-:-:S04]  /*1d00*/  F2FP.PACK_AB R0, RZ, R0 ;  /* 0x00000000ff00723e */ /* 0x000fc800000000ff */
[----:B------:R-:W-:Y:S01]  /*1d10*/  PRMT R22, R0, 0x7610, R22 ;  /* 0x0000761000167816 */ /* 0x000fe20000000016 */
[----:B------:R-:W-:Y:S05]  /*1d20*/  BRA `(.L_x_1134) ;  /* 0x000004d000007947 */ /* 0x000fea0003800000 */
.L_x_1147:
        /* <DEDUP_REMOVED lines=21> */
.L_x_1156:
[----:B------:R-:W-:Y:S05]  /*1e80*/  BSYNC B1 ;  /* 0x0000000000017941 */ /* 0x000fea0003800000 */
.L_x_1155:
[----:B------:R-:W-:Y:S01]  /*1e90*/  LEA R3, R0, 0x37800000, 0x17 ;  /* 0x3780000000037811 */ /* 0x000fe200078eb8ff */
[----:B------:R-:W-:-:S05]  /*1ea0*/  IMAD.SHL.U32 R0, R2, 0x200000, RZ ;  /* 0x0020000002007824 */ /* 0x000fca00078e00ff */
[----:B------:R-:W-:Y:S02]  /*1eb0*/  LOP3.LUT R0, R3, R0, R4, 0xfe, !PT ;  /* 0x0000000003007212 */ /* 0x000fe400078efe04 */
.L_x_1154:
[----:B------:R-:W-:Y:S05]  /*1ec0*/  BSYNC B0 ;  /* 0x0000000000007941 */ /* 0x000fea0003800000 */
.L_x_1153:
[----:B------:R-:W-:-:S04]  /*1ed0*/  F2FP.PACK_AB R0, RZ, R0 ;  /* 0x00000000ff00723e */ /* 0x000fc800000000ff */
[----:B------:R-:W-:Y:S01]  /*1ee0*/  PRMT R22, R0, 0x7610, R22 ;  /* 0x0000761000167816 */ /* 0x000fe20000000016 */
[----:B------:R-:W-:Y:S05]  /*1ef0*/  BRA `(.L_x_1134) ;  /* 0x0000030000007947 */ /* 0x000fea0003800000 */
.L_x_1146:
        /* <DEDUP_REMOVED lines=14> */
.L_x_1160:
[----:B------:R-:W-:Y:S05]  /*1fe0*/  BSYNC B0 ;  /* 0x0000000000007941 */ /* 0x000fea0003800000 */
.L_x_1159:
[----:B------:R-:W-:-:S04]  /*1ff0*/  F2FP.PACK_AB R0, RZ, R0 ;  /* 0x00000000ff00723e */ /* 0x000fc800000000ff */
[----:B------:R-:W-:Y:S01]  /*2000*/  PRMT R22, R0, 0x7610, R22 ;  /* 0x0000761000167816 */ /* 0x000fe20000000016 */
[----:B------:R-:W-:Y:S05]  /*2010*/  BRA `(.L_x_1134) ;  /* 0x000001e000007947 */ /* 0x000fea0003800000 */
.L_x_1133:
        /* <DEDUP_REMOVED lines=21> */
.L_x_1158:
[----:B------:R-:W2:Y:S02]  /*2170*/  LDG.E.64 R2, [R2.64] ;  /* 0x0000002402027981 */ /* 0x000ea4000c1e1b00 */
[----:B--2---:R-:W0:Y:S02]  /*2180*/  I2F.U64 R0, R2 ;  /* 0x0000000200007312 */ /* 0x004e240000301000 */
[----:B0-----:R-:W-:-:S04]  /*2190*/  F2FP.PACK_AB R0, RZ, R0 ;  /* 0x00000000ff00723e */ /* 0x001fc800000000ff */
[----:B------:R-:W-:Y:S01]  /*21a0*/  PRMT R22, R0, 0x7610, R22 ;  /* 0x0000761000167816 */ /* 0x000fe20000000016 */
[----:B------:R-:W-:Y:S05]  /*21b0*/  BRA `(.L_x_1134) ;  /* 0x0000004000007947 */ /* 0x000fea0003800000 */
.L_x_1157:
[----:B------:R-:W2:Y:S02]  /*21c0*/  LDG.E R2, [R2.64] ;  /* 0x0000002402027981 */ /* 0x000ea4000c1e1900 */
[----:B--2---:R-:W0:Y:S02]  /*21d0*/  I2F.U32 R0, R2 ;  /* 0x0000000200007306 */ /* 0x004e240000201000 */
[----:B0-----:R-:W-:-:S04]  /*21e0*/  F2FP.PACK_AB R0, RZ, R0 ;  /* 0x00000000ff00723e */ /* 0x001fc800000000ff */
[----:B------:R-:W-:Y:S02]  /*21f0*/  PRMT R22, R0, 0x7610, R22 ;  /* 0x0000761000167816 */ /* 0x000fe40000000016 */
.L_x_1134:
[----:B------:R-:W-:-:S05]  /*2200*/  IADD3 R19, R19, 0x80, RZ ;  /* 0x0000008013137810 */ /* 0x000fca0007ffe0ff */
.L_x_1128:
[----:B------:R-:W-:Y:S05]  /*2210*/  BSYNC B6 ;  /* 0x0000000000067941 */ /* 0x000fea0003800000 */
.L_x_1127:
[----:B------:R-:W-:Y:S01]  /*2220*/  ISETP.GE.AND P0, PT, R19, R17, PT ;  /* 0x000000111300720c */ /* 0x000fe20003f06270 */
[----:B------:R-:W-:Y:S01]  /*2230*/  BSSY B6, `(.L_x_1161) ;  /* 0x000010c000067945 */ /* 0x000fe20003800000 */
[----:B------:R-:W-:Y:S02]  /*2240*/  PRMT R25, RZ, 0x7610, R25 ;  /* 0x00007610ff197816 */ /* 0x000fe40000000019 */
[----:B------:R-:W-:-:S09]  /*2250*/  PRMT R26, RZ, 0x7610, R26 ;  /* 0x00007610ff1a7816 */ /* 0x000fd2000000001a */
        /* <DEDUP_REMOVED lines=22> */
.L_x_1166:
[----:B------:R-:W2:Y:S02]  /*23c0*/  LDG.E.U8 R2, [R2.64] ;  /* 0x0000002402027981 */ /* 0x000ea4000c1e1100 */
[----:B--2---:R-:W0:Y:S02]  /*23d0*/  I2F.U16 R0, R2 ;  /* 0x0000000200007306 */ /* 0x004e240000101000 */
[----:B0-----:R-:W-:-:S04]  /*23e0*/  F2FP.PACK_AB R0, RZ, R0 ;  /* 0x00000000ff00723e */ /* 0x001fc800000000ff */
[----:B------:R-:W-:Y:S01]  /*23f0*/  PRMT R26, R0, 0x7610, R26 ;  /* 0x00007610001a7816 */ /* 0x000fe2000000001a */
[----:B------:R-:W-:Y:S05]  /*2400*/  BRA `(.L_x_1168) ;  /* 0x00000ed000007947 */ /* 0x000fea0003800000 */
.L_x_1165:
        /* <DEDUP_REMOVED lines=11> */
.L_x_1170:
[----:B------:R-:W2:Y:S02]  /*24c0*/  LDG.E R2, [R2.64] ;  /* 0x0000002402027981 */ /* 0x000ea4000c1e1900 */
[----:B--2---:R-:W0:Y:S02]  /*24d0*/  I2F R0, R2 ;  /* 0x0000000200007306 */ /* 0x004e240000201400 */
[----:B0-----:R-:W-:-:S04]  /*24e0*/  F2FP.PACK_AB R0, RZ, R0 ;  /* 0x00000000ff00723e */ /* 0x001fc800000000ff */
[----:B------:R-:W-:Y:S01]  /*24f0*/  PRMT R26, R0, 0x7610, R26 ;  /* 0x00007610001a7816 */ /* 0x000fe2000000001a */
[----:B------:R-:W-:Y:S05]  /*2500*/  BRA `(.L_x_1168) ;  /* 0x00000dd000007947 */ /* 0x000fea0003800000 */
.L_x_1169:
[----:B------:R-:W2:Y:S02]  /*2510*/  LDG.E.U16 R2, [R2.64] ;  /* 0x0000002402027981 */ /* 0x000ea4000c1e1500 */
[----:B--2---:R-:W0:Y:S02]  /*2520*/  I2F.S16 R0, R2 ;  /* 0x0000000200007306 */ /* 0x004e240000101400 */
[----:B0-----:R-:W-:-:S04]  /*2530*/  F2FP.PACK_AB R0, RZ, R0 ;  /* 0x00000000ff00723e */ /* 0x001fc800000000ff */
[----:B------:R-:W-:Y:S01]  /*2540*/  PRMT R26, R0, 0x7610, R26 ;  /* 0x00007610001a7816 */ /* 0x000fe2000000001a */
[----:B------:R-:W-:Y:S05]  /*2550*/  BRA `(.L_x_1168) ;  /* 0x00000d8000007947 */ /* 0x000fea0003800000 */
.L_x_1164:
        /* <DEDUP_REMOVED lines=9> */
.L_x_1172:
[----:B------:R0:W5:Y:S01]  /*25f0*/  LDG.E.U16 R26, [R2.64] ;  /* 0x00000024021a7981 */ /* 0x000162000c1e1500 */
[----:B------:R-:W-:Y:S05]  /*2600*/  BRA `(.L_x_1168) ;  /* 0x00000cd000007947 */ /* 0x000fea0003800000 */
.L_x_1171:
        /* <DEDUP_REMOVED lines=9> */
.L_x_1174:
[----:B------:R0:W5:Y:S01]  /*26a0*/  LDG.E.U16 R26, [R2.64] ;  /* 0x00000024021a7981 */ /* 0x000162000c1e1500 */
[----:B------:R-:W-:Y:S05]  /*26b0*/  BRA `(.L_x_1168) ;  /* 0x00000c2000007947 */ /* 0x000fea0003800000 */
.L_x_1173:
[----:B------:R-:W2:Y:S02]  /*26c0*/  LDG.E.64 R2, [R2.64] ;  /* 0x0000002402027981 */ /* 0x000ea4000c1e1b00 */
[----:B--2---:R-:W0:Y:S01]  /*26d0*/  F2F.F32.F64 R0, R2 ;  /* 0x0000000200007310 */ /* 0x004e220000301000 */
[----:B------:R-:W0:-:S14]  /*26e0*/  DSETP.GEU.AND P0, PT, |R2|, c[0x2][0x0], PT ;  /* 0x008000000200762a */ /* 0x000e1c0003f0e200 */
[----:B0-----:R-:W-:-:S05]  /*26f0*/  @!P0 FMUL R0, R0, 1.175494350822287508e-38 ;  /* 0x0080000000008820 */ /* 0x001fca0000400000 */
[----:B------:R-:W-:-:S04]  /*2700*/  F2FP.PACK_AB R0, RZ, R0 ;  /* 0x00000000ff00723e */ /* 0x000fc800000000ff */
[----:B------:R-:W-:Y:S01]  /*2710*/  PRMT R26, R0, 0x7610, R26 ;  /* 0x00007610001a7816 */ /* 0x000fe2000000001a */
[----:B------:R-:W-:Y:S05]  /*2720*/  BRA `(.L_x_1168) ;  /* 0x00000bb000007947 */ /* 0x000fea0003800000 */
.L_x_1163:
        /* <DEDUP_REMOVED lines=14> */
.L_x_1177:
[----:B------:R-:W2:Y:S02]  /*2810*/  LDG.E.64 R2, [R2.64] ;  /* 0x0000002402027981 */ /* 0x000ea4000c1e1b00 */
[----:B--2---:R-:W0:Y:S01]  /*2820*/  F2F.F32.F64 R0, R2 ;  /* 0x0000000200007310 */ /* 0x004e220000301000 */
[----:B------:R-:W0:-:S14]  /*2830*/  DSETP.GEU.AND P0, PT, |R2|, c[0x2][0x0], PT ;  /* 0x008000000200762a */ /* 0x000e1c0003f0e200 */
[----:B0-----:R-:W-:-:S05]  /*2840*/  @!P0 FMUL R0, R0, 1.175494350822287508e-38 ;  /* 0x0080000000008820 */ /* 0x001fca0000400000 */
[----:B------:R-:W-:-:S04]  /*2850*/  F2FP.PACK_AB R0, RZ, R0 ;  /* 0x00000000ff00723e */ /* 0x000fc800000000ff */
[----:B------:R-:W-:Y:S01]  /*2860*/  PRMT R26, R0, 0x7610, R26 ;  /* 0x00007610001a7816 */ /* 0x000fe2000000001a */
[----:B------:R-:W-:Y:S05]  /*2870*/  BRA `(.L_x_1168) ;  /* 0x00000a6000007947 */ /* 0x000fea0003800000 */
.L_x_1176:
        /* <DEDUP_REMOVED lines=28> */
.L_x_1179:
        /* <DEDUP_REMOVED lines=15> */
.L_x_1178:
[----:B------:R-:W2:Y:S02]  /*2b30*/  LDG.E.U16 R0, [R2.64] ;  /* 0x0000002402007981 */ /* 0x000ea4000c1e1500 */
[----:B--2---:R-:W-:-:S04]  /*2b40*/  PRMT R0, RZ, 0x5410, R0 ;  /* 0x00005410ff007816 */ /* 0x004fc80000000000 */
[----:B------:R-:W-:-:S04]  /*2b50*/  F2FP.PACK_AB R0, RZ, R0 ;  /* 0x00000000ff00723e */ /* 0x000fc800000000ff */
[----:B------:R-:W-:Y:S01]  /*2b60*/  PRMT R26, R0, 0x7610, R26 ;  /* 0x00007610001a7816 */ /* 0x000fe2000000001a */
[----:B------:R-:W-:Y:S05]  /*2b70*/  BRA `(.L_x_1168) ;  /* 0x0000076000007947 */ /* 0x000fea0003800000 */
.L_x_1175:
        /* <DEDUP_REMOVED lines=12> */
.L_x_1182:
        /* <DEDUP_REMOVED lines=21> */
.L_x_1186:
[----:B------:R-:W-:Y:S05]  /*2d90*/  BSYNC B1 ;  /* 0x0000000000017941 */ /* 0x000fea0003800000 */
.L_x_1185:
[----:B------:R-:W-:Y:S01]  /*2da0*/  LEA R3, R0, 0x3b800000, 0x17 ;  /* 0x3b80000000037811 */ /* 0x000fe200078eb8ff */
[----:B------:R-:W-:-:S05]  /*2db0*/  IMAD.SHL.U32 R0, R2, 0x100000, RZ ;  /* 0x0010000002007824 */ /* 0x000fca00078e00ff */
[----:B------:R-:W-:Y:S02]  /*2dc0*/  LOP3.LUT R0, R3, R0, R4, 0xfe, !PT ;  /* 0x0000000003007212 */ /* 0x000fe400078efe04 */
.L_x_1184:
[----:B------:R-:W-:Y:S05]  /*2dd0*/  BSYNC B0 ;  /* 0x0000000000007941 */ /* 0x000fea0003800000 */
.L_x_1183:
[----:B------:R-:W-:-:S04]  /*2de0*/  F2FP.PACK_AB R0, RZ, R0 ;  /* 0x00000000ff00723e */ /* 0x000fc800000000ff */
[----:B------:R-:W-:Y:S01]  /*2df0*/  PRMT R26, R0, 0x7610, R26 ;  /* 0x00007610001a7816 */ /* 0x000fe2000000001a */
[----:B------:R-:W-:Y:S05]  /*2e00*/  BRA `(.L_x_1168) ;  /* 0x000004d000007947 */ /* 0x000fea0003800000 */
.L_x_1181:
        /* <DEDUP_REMOVED lines=21> */
.L_x_1190:
[----:B------:R-:W-:Y:S05]  /*2f60*/  BSYNC B1 ;  /* 0x0000000000017941 */ /* 0x000fea0003800000 */
.L_x_1189:
[----:B------:R-:W-:Y:S01]  /*2f70*/  LEA R3, R0, 0x37800000, 0x17 ;  /* 0x3780000000037811 */ /* 0x000fe200078eb8ff */
[----:B------:R-:W-:-:S05]  /*2f80*/  IMAD.SHL.U32 R0, R2, 0x200000, RZ ;  /* 0x0020000002007824 */ /* 0x000fca00078e00ff */
[----:B------:R-:W-:Y:S02]  /*2f90*/  LOP3.LUT R0, R3, R0, R4, 0xfe, !PT ;  /* 0x0000000003007212 */ /* 0x000fe400078efe04 */
.L_x_1188:
[----:B------:R-:W-:Y:S05]  /*2fa0*/  BSYNC B0 ;  /* 0x0000000000007941 */ /* 0x000fea0003800000 */
.L_x_1187:
[----:B------:R-:W-:-:S04]  /*2fb0*/  F2FP.PACK_AB R0, RZ, R0 ;  /* 0x00000000ff00723e */ /* 0x000fc800000000ff */
[----:B------:R-:W-:Y:S01]  /*2fc0*/  PRMT R26, R0, 0x7610, R26 ;  /* 0x00007610001a7816 */ /* 0x000fe2000000001a */
[----:B------:R-:W-:Y:S05]  /*2fd0*/  BRA `(.L_x_1168) ;  /* 0x0000030000007947 */ /* 0x000fea0003800000 */
.L_x_1180:
        /* <DEDUP_REMOVED lines=14> */
.L_x_1194:
[----:B------:R-:W-:Y:S05]  /*30c0*/  BSYNC B0 ;  /* 0x0000000000007941 */ /* 0x000fea0003800000 */
.L_x_1193:
[----:B------:R-:W-:-:S04]  /*30d0*/  F2FP.PACK_AB R0, RZ, R0 ;  /* 0x00000000ff00723e */ /* 0x000fc800000000ff */
[----:B------:R-:W-:Y:S01]  /*30e0*/  PRMT R26, R0, 0x7610, R26 ;  /* 0x00007610001a7816 */ /* 0x000fe2000000001a */
[----:B------:R-:W-:Y:S05]  /*30f0*/  BRA `(.L_x_1168) ;  /* 0x000001e000007947 */ /* 0x000fea0003800000 */
.L_x_1167:
        /* <DEDUP_REMOVED lines=21> */
.L_x_1192:
[----:B------:R-:W2:Y:S02]  /*3250*/  LDG.E.64 R2, [R2.64] ;  /* 0x0000002402027981 */ /* 0x000ea4000c1e1b00 */
[----:B--2---:R-:W0:Y:S02]  /*3260*/  I2F.U64 R0, R2 ;  /* 0x0000000200007312 */ /* 0x004e240000301000 */
[----:B0-----:R-:W-:-:S04]  /*3270*/  F2FP.PACK_AB R0, RZ, R0 ;  /* 0x00000000ff00723e */ /* 0x001fc800000000ff */
[----:B------:R-:W-:Y:S01]  /*3280*/  PRMT R26, R0, 0x7610, R26 ;  /* 0x00007610001a7816 */ /* 0x000fe2000000001a */
[----:B------:R-:W-:Y:S05]  /*3290*/  BRA `(.L_x_1168) ;  /* 0x0000004000007947 */ /* 0x000fea0003800000 */
.L_x_1191:
[----:B------:R-:W2:Y:S02]  /*32a0*/  LDG.E R2, [R2.64] ;  /* 0x0000002402027981 */ /* 0x000ea4000c1e1900 */
[----:B--2---:R-:W0:Y:S02]  /*32b0*/  I2F.U32 R0, R2 ;  /* 0x0000000200007306 */ /* 0x004e240000201000 */
[----:B0-----:R-:W-:-:S04]  /*32c0*/  F2FP.PACK_AB R0, RZ, R0 ;  /* 0x00000000ff00723e */ /* 0x001fc800000000ff */
[----:B------:R-:W-:Y:S02]  /*32d0*/  PRMT R26, R0, 0x7610, R26 ;  /* 0x00007610001a7816 */ /* 0x000fe4000000001a */
.L_x_1168:
[----:B------:R-:W-:-:S05]  /*32e0*/  IADD3 R19, R19, 0x80, RZ ;  /* 0x0000008013137810 */ /* 0x000fca0007ffe0ff */
.L_x_1162:
[----:B------:R-:W-:Y:S05]  /*32f0*/  BSYNC B6 ;  /* 0x0000000000067941 */ /* 0x000fea0003800000 */
.L_x_1161:
[----:B------:R-:W-:Y:S01]  /*3300*/  ISETP.GE.AND P0, PT, R19, R17, PT ;  /* 0x000000111300720c */ /* 0x000fe20003f06270 */
[----:B------:R-:W-:-:S12]  /*3310*/  BSSY B6, `(.L_x_1195) ;  /* 0x0000108000067945 */ /* 0x000fd80003800000 */
[----:B------:R-:W-:Y:S05]  /*3320*/  @P0 BRA `(.L_x_1196) ;  /* 0x0000106000000947 */ /* 0x000fea0003800000 */
[----:B------:R-:W-:Y:S01]  /*3330*/  PRMT R0, R18, 0x9910, RZ ;  /* 0x0000991012007816 */ /* 0x000fe200000000ff */
[----:B------:R-:W-:-:S03]  /*3340*/  IMAD R19, R16, 0x200, R19 ;  /* 0x0000020010137824 */ /* 0x000fc600078e0213 */
[----:B------:R-:W-:Y:S01]  /*3350*/  ISETP.GT.AND P1, PT, R0, 0x9, PT ;  /* 0x000000090000780c */ /* 0x000fe20003f24270 */
[----:B------:R-:W-:-:S05]  /*3360*/  IMAD R19, R19, c[0x0][0x180], RZ ;  /* 0x0000600013137a24 */ /* 0x000fca00078e02ff */
[----:B0-----:R-:W-:-:S05]  /*3370*/  IADD3 R2, P0, R19, c[0x0][0x170], RZ ;  /* 0x00005c0013027a10 */ /* 0x001fca0007f1e0ff */
        /* <DEDUP_REMOVED lines=15> */
.L_x_1200:
[----:B------:R-:W2:Y:S02]  /*3470*/  LDG.E.U8 R2, [R2.64] ;  /* 0x0000002402027981 */ /* 0x000ea4000c1e1100 */
[----:B--2---:R-:W0:Y:S02]  /*3480*/  I2F.U16 R0, R2 ;  /* 0x0000000200007306 */ /* 0x004e240000101000 */
[----:B0-----:R-:W-:-:S04]  /*3490*/  F2FP.PACK_AB R0, RZ, R0 ;  /* 0x00000000ff00723e */ /* 0x001fc800000000ff */
[----:B------:R-:W-:Y:S01]  /*34a0*/  PRMT R25, R0, 0x7610, R25 ;  /* 0x0000761000197816 */ /* 0x000fe20000000019 */
[----:B------:R-:W-:Y:S05]  /*34b0*/  BRA `(.L_x_1196) ;  /* 0x00000ed000007947 */ /* 0x000fea0003800000 */
.L_x_1199:
        /* <DEDUP_REMOVED lines=11> */
.L_x_1203:
[----:B------:R-:W2:Y:S02]  /*3570*/  LDG.E R2, [R2.64] ;  /* 0x0000002402027981 */ /* 0x000ea4000c1e1900 */
[----:B--2---:R-:W0:Y:S02]  /*3580*/  I2F R0, R2 ;  /* 0x0000000200007306 */ /* 0x004e240000201400 */
[----:B0-----:R-:W-:-:S04]  /*3590*/  F2FP.PACK_AB R0, RZ, R0 ;  /* 0x00000000ff00723e */ /* 0x001fc800000000ff */
[----:B------:R-:W-:Y:S01]  /*35a0*/  PRMT R25, R0, 0x7610, R25 ;  /* 0x0000761000197816 */ /* 0x000fe20000000019 */
[----:B------:R-:W-:Y:S05]  /*35b0*/  BRA `(.L_x_1196) ;  /* 0x00000dd000007947 */ /* 0x000fea0003800000 */
.L_x_1202:
[----:B------:R-:W2:Y:S02]  /*35c0*/  LDG.E.U16 R2, [R2.64] ;  /* 0x0000002402027981 */ /* 0x000ea4000c1e1500 */
[----:B--2---:R-:W0:Y:S02]  /*35d0*/  I2F.S16 R0, R2 ;  /* 0x0000000200007306 */ /* 0x004e240000101400 */
[----:B0-----:R-:W-:-:S04]  /*35e0*/  F2FP.PACK_AB R0, RZ, R0 ;  /* 0x00000000ff00723e */ /* 0x001fc800000000ff */
[----:B------:R-:W-:Y:S01]  /*35f0*/  PRMT R25, R0, 0x7610, R25 ;  /* 0x0000761000197816 */ /* 0x000fe20000000019 */
[----:B------:R-:W-:Y:S05]  /*3600*/  BRA `(.L_x_1196) ;  /* 0x00000d8000007947 */ /* 0x000fea0003800000 */
.L_x_1198:
        /* <DEDUP_REMOVED lines=9> */
.L_x_1205:
[----:B------:R0:W5:Y:S01]  /*36a0*/  LDG.E.U16 R25, [R2.64] ;  /* 0x0000002402197981 */ /* 0x000162000c1e1500 */
[----:B------:R-:W-:Y:S05]  /*36b0*/  BRA `(.L_x_1196) ;  /* 0x00000cd000007947 */ /* 0x000fea0003800000 */
.L_x_1204:
        /* <DEDUP_REMOVED lines=9> */
.L_x_1207:
[----:B------:R0:W5:Y:S01]  /*3750*/  LDG.E.U16 R25, [R2.64] ;  /* 0x0000002402197981 */ /* 0x000162000c1e1500 */
[----:B------:R-:W-:Y:S05]  /*3760*/  BRA `(.L_x_1196) ;  /* 0x00000c2000007947 */ /* 0x000fea0003800000 */
.L_x_1206:
[----:B------:R-:W2:Y:S02]  /*3770*/  LDG.E.64 R2, [R2.64] ;  /* 0x0000002402027981 */ /* 0x000ea4000c1e1b00 */
[----:B--2---:R-:W0:Y:S01]  /*3780*/  F2F.F32.F64 R0, R2 ;  /* 0x0000000200007310 */ /* 0x004e220000301000 */
[----:B------:R-:W0:-:S14]  /*3790*/  DSETP.GEU.AND P0, PT, |R2|, c[0x2][0x0], PT ;  /* 0x008000000200762a */ /* 0x000e1c0003f0e200 */
[----:B0-----:R-:W-:-:S05]  /*37a0*/  @!P0 FMUL R0, R0, 1.175494350822287508e-38 ;  /* 0x0080000000008820 */ /* 0x001fca0000400000 */
[----:B------:R-:W-:-:S04]  /*37b0*/  F2FP.PACK_AB R0, RZ, R0 ;  /* 0x00000000ff00723e */ /* 0x000fc800000000ff */
[----:B------:R-:W-:Y:S01]  /*37c0*/  PRMT R25, R0, 0x7610, R25 ;  /* 0x0000761000197816 */ /* 0x000fe20000000019 */
[----:B------:R-:W-:Y:S05]  /*37d0*/  BRA `(.L_x_1196) ;  /* 0x00000bb000007947 */ /* 0x000fea0003800000 */
.L_x_1197:
        /* <DEDUP_REMOVED lines=14> */
.L_x_1210:
[----:B------:R-:W2:Y:S02]  /*38c0*/  LDG.E.64 R2, [R2.64] ;  /* 0x0000002402027981 */ /* 0x000ea4000c1e1b00 */
[----:B--2---:R-:W0:Y:S01]  /*38d0*/  F2F.F32.F64 R0, R2 ;  /* 0x0000000200007310 */ /* 0x004e220000301000 */
[----:B------:R-:W0:-:S14]  /*38e0*/  DSETP.GEU.AND P0, PT, |R2|, c[0x2][0x0], PT ;  /* 0x008000000200762a */ /* 0x000e1c0003f0e200 */
[----:B0-----:R-:W-:-:S05]  /*38f0*/  @!P0 FMUL R0, R0, 1.175494350822287508e-38 ;  /* 0x0080000000008820 */ /* 0x001fca0000400000 */
[----:B------:R-:W-:-:S04]  /*3900*/  F2FP.PACK_AB R0, RZ, R0 ;  /* 0x00000000ff00723e */ /* 0x000fc800000000ff */
[----:B------:R-:W-:Y:S01]  /*3910*/  PRMT R25, R0, 0x7610, R25 ;  /* 0x0000761000197816 */ /* 0x000fe20000000019 */
[----:B------:R-:W-:Y:S05]  /*3920*/  BRA `(.L_x_1196) ;  /* 0x00000a6000007947 */ /* 0x000fea0003800000 */
.L_x_1209:
        /* <DEDUP_REMOVED lines=28> */
.L_x_1212:
        /* <DEDUP_REMOVED lines=15> */
.L_x_1211:
[----:B------:R-:W2:Y:S02]  /*3be0*/  LDG.E.U16 R0, [R2.64] ;  /* 0x0000002402007981 */ /* 0x000ea4000c1e1500 */
[----:B--2---:R-:W-:-:S04]  /*3bf0*/  PRMT R0, RZ, 0x5410, R0 ;  /* 0x00005410ff007816 */ /* 0x004fc80000000000 */
[----:B------:R-:W-:-:S04]  /*3c00*/  F2FP.PACK_AB R0, RZ, R0 ;  /* 0x00000000ff00723e */ /* 0x000fc800000000ff */
[----:B------:R-:W-:Y:S01]  /*3c10*/  PRMT R25, R0, 0x7610, R25 ;  /* 0x0000761000197816 */ /* 0x000fe20000000019 */
[----:B------:R-:W-:Y:S05]  /*3c20*/  BRA `(.L_x_1196) ;  /* 0x0000076000007947 */ /* 0x000fea0003800000 */
.L_x_1208:
        /* <DEDUP_REMOVED lines=12> */
.L_x_1215:
        /* <DEDUP_REMOVED lines=21> */
.L_x_1219:
[----:B------:R-:W-:Y:S05]  /*3e40*/  BSYNC B1 ;  /* 0x0000000000017941 */ /* 0x000fea0003800000 */
.L_x_1218:
[----:B------:R-:W-:Y:S01]  /*3e50*/  LEA R3, R0, 0x3b800000, 0x17 ;  /* 0x3b80000000037811 */ /* 0x000fe200078eb8ff */
[----:B------:R-:W-:-:S05]  /*3e60*/  IMAD.SHL.U32 R0, R2, 0x100000, RZ ;  /* 0x0010000002007824 */ /* 0x000fca00078e00ff */
[----:B------:R-:W-:Y:S02]  /*3e70*/  LOP3.LUT R0, R3, R0, R4, 0xfe, !PT ;  /* 0x0000000003007212 */ /* 0x000fe400078efe04 */
.L_x_1217:
[----:B------:R-:W-:Y:S05]  /*3e80*/  BSYNC B0 ;  /* 0x0000000000007941 */ /* 0x000fea0003800000 */
.L_x_1216:
[----:B------:R-:W-:-:S04]  /*3e90*/  F2FP.PACK_AB R0, RZ, R0 ;  /* 0x00000000ff00723e */ /* 0x000fc800000000ff */
[----:B------:R-:W-:Y:S01]  /*3ea0*/  PRMT R25, R0, 0x7610, R25 ;  /* 0x0000761000197816 */ /* 0x000fe20000000019 */
[----:B------:R-:W-:Y:S05]  /*3eb0*/  BRA `(.L_x_1196) ;  /* 0x000004d000007947 */ /* 0x000fea0003800000 */
.L_x_1214:
        /* <DEDUP_REMOVED lines=21> */
.L_x_1223:
[----:B------:R-:W-:Y:S05]  /*4010*/  BSYNC B1 ;  /* 0x0000000000017941 */ /* 0x000fea0003800000 */
.L_x_1222:
[----:B------:R-:W-:Y:S01]  /*4020*/  LEA R3, R0, 0x37800000, 0x17 ;  /* 0x3780000000037811 */ /* 0x000fe200078eb8ff */
[----:B------:R-:W-:-:S05]  /*4030*/  IMAD.SHL.U32 R0, R2, 0x200000, RZ ;  /* 0x0020000002007824 */ /* 0x000fca00078e00ff */
[----:B------:R-:W-:Y:S02]  /*4040*/  LOP3.LUT R0, R3, R0, R4, 0xfe, !PT ;  /* 0x0000000003007212 */ /* 0x000fe400078efe04 */
.L_x_1221:
[----:B------:R-:W-:Y:S05]  /*4050*/  BSYNC B0 ;  /* 0x0000000000007941 */ /* 0x000fea0003800000 */
.L_x_1220:
[----:B------:R-:W-:-:S04]  /*4060*/  F2FP.PACK_AB R0, RZ, R0 ;  /* 0x00000000ff00723e */ /* 0x000fc800000000ff */
[----:B------:R-:W-:Y:S01]  /*4070*/  PRMT R25, R0, 0x7610, R25 ;  /* 0x0000761000197816 */ /* 0x000fe20000000019 */
[----:B------:R-:W-:Y:S05]  /*4080*/  BRA `(.L_x_1196) ;  /* 0x0000030000007947 */ /* 0x000fea0003800000 */
.L_x_1213:
        /* <DEDUP_REMOVED lines=14> */
.L_x_1227:
[----:B------:R-:W-:Y:S05]  /*4170*/  BSYNC B0 ;  /* 0x0000000000007941 */ /* 0x000fea0003800000 */
.L_x_1226:
[----:B------:R-:W-:-:S04]  /*4180*/  F2FP.PACK_AB R0, RZ, R0 ;  /* 0x00000000ff00723e */ /* 0x000fc800000000ff */
[----:B------:R-:W-:Y:S01]  /*4190*/  PRMT R25, R0, 0x7610, R25 ;  /* 0x0000761000197816 */ /* 0x000fe20000000019 */
[----:B------:R-:W-:Y:S05]  /*41a0*/  BRA `(.L_x_1196) ;  /* 0x000001e000007947 */ /* 0x000fea0003800000 */
.L_x_1201:
        /* <DEDUP_REMOVED lines=21> */
.L_x_1225:
[----:B------:R-:W2:Y:S02]  /*4300*/  LDG.E.64 R2, [R2.64] ;  /* 0x0000002402027981 */ /* 0x000ea4000c1e1b00 */
[----:B--2---:R-:W0:Y:S02]  /*4310*/  I2F.U64 R0, R2 ;  /* 0x0000000200007312 */ /* 0x004e240000301000 */
[----:B0-----:R-:W-:-:S04]  /*4320*/  F2FP.PACK_AB R0, RZ, R0 ;  /* 0x00000000ff00723e */ /* 0x001fc800000000ff */
[----:B------:R-:W-:Y:S01]  /*4330*/  PRMT R25, R0, 0x7610, R25 ;  /* 0x0000761000197816 */ /* 0x000fe20000000019 */
[----:B------:R-:W-:Y:S05]  /*4340*/  BRA `(.L_x_1196) ;  /* 0x0000004000007947 */ /* 0x000fea0003800000 */
.L_x_1224:
[----:B------:R-:W2:Y:S02]  /*4350*/  LDG.E R2, [R2.64] ;  /* 0x0000002402027981 */ /* 0x000ea4000c1e1900 */
[----:B--2---:R-:W0:Y:S02]  /*4360*/  I2F.U32 R0, R2 ;  /* 0x0000000200007306 */ /* 0x004e240000201000 */
[----:B0-----:R-:W-:-:S04]  /*4370*/  F2FP.PACK_AB R0, RZ, R0 ;  /* 0x00000000ff00723e */ /* 0x001fc800000000ff */
[----:B------:R-:W-:Y:S02]  /*4380*/  PRMT R25, R0, 0x7610, R25 ;  /* 0x0000761000197816 */ /* 0x000fe40000000019 */
.L_x_1196:
[----:B------:R-:W-:Y:S05]  /*4390*/  BSYNC B6 ;  /* 0x0000000000067941 */ /* 0x000fea0003800000 */
.L_x_1195:
[----:B------:R-:W1:Y:S01]  /*43a0*/  S2R R19, SR_TID.X ;  /* 0x0000000000137919 */ /* 0x000e620000002100 */
[----:B------:R-:W2:Y:S01]  /*43b0*/  LDC.U8 R18, c[0x0][0x184] ;  /* 0x00006100ff127b82 */ /* 0x000ea20000000000 */
[----:B------:R-:W-:Y:S01]  /*43c0*/  BSSY B6, `(.L_x_1228) ;  /* 0x000012e000067945 */ /* 0x000fe20003800000 */
[C---:B-1----:R-:W-:Y:S02]  /*43d0*/  IADD3 R24, R19.reuse, 0x80, RZ ;  /* 0x0000008013187810 */ /* 0x042fe40007ffe0ff */
[C---:B------:R-:W-:Y:S02]  /*43e0*/  IADD3 R0, R19.reuse, 0x100, RZ ;  /* 0x0000010013007810 */ /* 0x040fe40007ffe0ff */
[C---:B0-----:R-:W-:Y:S02]  /*43f0*/  IADD3 R2, R19.reuse, 0x180, RZ ;  /* 0x0000018013027810 */ /* 0x041fe40007ffe0ff */
[-C--:B------:R-:W-:Y:S02]  /*4400*/  ISETP.GE.AND P3, PT, R19, R17.reuse, PT ;  /* 0x000000111300720c */ /* 0x080fe40003f66270 */
[----:B------:R-:W-:-:S02]  /*4410*/  ISETP.GE.AND P0, PT, R24, R17, PT ;  /* 0x000000111800720c */ /* 0x000fc40003f06270 */
[-C--:B------:R-:W-:Y:S02]  /*4420*/  ISETP.GE.AND P1, PT, R0, R17.reuse, PT ;  /* 0x000000110000720c */ /* 0x080fe40003f26270 */
[----:B------:R-:W-:-:S07]  /*4430*/  ISETP.GE.AND P2, PT, R2, R17, PT ;  /* 0x000000110200720c */ /* 0x000fce0003f46270 */
[----:B------:R-:W0:Y:S01]  /*4440*/  @!P3 LDC.U16 R0, c[0x0][0x166] ;  /* 0x00005980ff00bb82 */ /* 0x000e220000000400 */
[----:B-----5:R-:W-:Y:S02]  /*4450*/  @!P3 HADD2.F32 R23, -RZ, R23.H0_H0 ;  /* 0x20000017ff17b230 */ /* 0x020fe40000004100 */
[----:B------:R-:W-:Y:S02]  /*4460*/  @!P0 HADD2.F32 R22, -RZ, R22.H0_H0 ;  /* 0x20000016ff168230 */ /* 0x000fe40000004100 */
[----:B------:R-:W-:Y:S02]  /*4470*/  @!P1 HADD2.F32 R26, -RZ, R26.H0_H0 ;  /* 0x2000001aff1a9230 */ /* 0x000fe40000004100 */
[----:B------:R-:W-:Y:S01]  /*4480*/  @!P2 HADD2.F32 R2, -RZ, R25.H0_H0 ;  /* 0x20000019ff02a230 */ /* 0x000fe20000004100 */
[----:B------:R-:W1:Y:S08]  /*4490*/  @!P0 LDC.U16 R3, c[0x0][0x166] ;  /* 0x00005980ff038b82 */ /* 0x000e700000000400 */
[----:B------:R-:W3:Y:S08]  /*44a0*/  @!P1 LDC.U16 R4, c[0x0][0x166] ;  /* 0x00005980ff049b82 */ /* 0x000ef00000000400 */
[----:B------:R-:W4:Y:S01]  /*44b0*/  @!P2 LDC.U16 R6, c[0x0][0x166] ;  /* 0x00005980ff06ab82 */ /* 0x000f220000000400 */
[----:B0-----:R-:W-:-:S05]  /*44c0*/  @!P3 HADD2.F32 R0, -RZ, R0.H0_H0 ;  /* 0x20000000ff00b230 */ /* 0x001fca0000004100 */
[----:B------:R-:W-:Y:S01]  /*44d0*/  @!P3 LOP3.LUT R0, R23, 0x80000000, R0, 0xb8, !PT ;  /* 0x800000001700b812 */ /* 0x000fe200078eb800 */
[----:B-1----:R-:W-:-:S05]  /*44e0*/  @!P0 HADD2.F32 R3, -RZ, R3.H0_H0 ;  /* 0x20000003ff038230 */ /* 0x002fca0000004100 */
[----:B------:R-:W-:Y:S01]  /*44f0*/  @!P0 LOP3.LUT R25, R22, 0x80000000, R3, 0xb8, !PT ;  /* 0x8000000016198812 */ /* 0x000fe200078eb803 */
[----:B---3--:R-:W-:Y:S01]  /*4500*/  @!P1 HADD2.F32 R5, -RZ, R4.H0_H0 ;  /* 0x20000004ff059230 */ /* 0x008fe20000004100 */
[----:B------:R-:W-:Y:S02]  /*4510*/  @!P3 F2FP.PACK_AB R4, RZ, R0 ;  /* 0x00000000ff04b23e */ /* 0x000fe400000000ff */
[----:B------:R-:W-:Y:S02]  /*4520*/  @!P0 F2FP.PACK_AB R25, RZ, R25 ;  /* 0x00000019ff19823e */ /* 0x000fe400000000ff */
[----:B------:R-:W-:Y:S01]  /*4530*/  @!P1 LOP3.LUT R22, R26, 0x80000000, R5, 0xb8, !PT ;  /* 0x800000001a169812 */ /* 0x000fe200078eb805 */
[----:B----4-:R-:W-:-:S03]  /*4540*/  @!P2 HADD2.F32 R7, -RZ, R6.H0_H0 ;  /* 0x20000006ff07a230 */ /* 0x010fc60000004100 */
[----:B------:R-:W-:Y:S02]  /*4550*/  @!P1 F2FP.PACK_AB R22, RZ, R22 ;  /* 0x00000016ff16923e */ /* 0x000fe400000000ff */
[----:B------:R-:W-:-:S04]  /*4560*/  @!P2 LOP3.LUT R23, R2, 0x80000000, R7, 0xb8, !PT ;  /* 0x800000000217a812 */ /* 0x000fc800078eb807 */
        /* <DEDUP_REMOVED lines=22> */
.L_x_1233:
[----:B------:R-:W-:Y:S01]  /*46d0*/  HADD2.F32 R5, -RZ, R4.H0_H0 ;  /* 0x20000004ff057230 */ /* 0x000fe20000004100 */
[----:B------:R-:W-:-:S05]  /*46e0*/  IMAD.MOV.U32 R19, RZ, RZ, R24 ;  /* 0x000000ffff137224 */ /* 0x000fca00078e0018 */
[----:B------:R-:W0:Y:S02]  /*46f0*/  F2I.S64.TRUNC R4, R5 ;  /* 0x0000000500047311 */ /* 0x000e24000020d900 */
[----:B0-----:R0:W-:Y:S01]  /*4700*/  STG.E.U8 [R2.64], R4 ;  /* 0x0000000402007986 */ /* 0x0011e2000c101124 */
[----:B------:R-:W-:Y:S05]  /*4710*/  BRA `(.L_x_1229) ;  /* 0x00000f8000007947 */ /* 0x000fea0003800000 */
.L_x_1232:
        /* <DEDUP_REMOVED lines=11> */
.L_x_1236:
[----:B------:R-:W-:Y:S01]  /*47d0*/  HADD2.F32 R4, -RZ, R4.H0_H0 ;  /* 0x20000004ff047230 */ /* 0x000fe20000004100 */
[----:B------:R-:W-:-:S03]  /*47e0*/  IMAD.MOV.U32 R19, RZ, RZ, R24 ;  /* 0x000000ffff137224 */ /* 0x000fc600078e0018 */
[----:B------:R-:W0:Y:S02]  /*47f0*/  F2I.FTZ.TRUNC.NTZ R5, R4 ;  /* 0x0000000400057305 */ /* 0x000e24000021f100 */
[----:B0-----:R0:W-:Y:S01]  /*4800*/  STG.E [R2.64], R5 ;  /* 0x0000000502007986 */ /* 0x0011e2000c101924 */
[----:B------:R-:W-:Y:S05]  /*4810*/  BRA `(.L_x_1229) ;  /* 0x00000e8000007947 */ /* 0x000fea0003800000 */
.L_x_1235:
[----:B------:R-:W-:Y:S01]  /*4820*/  HADD2.F32 R4, -RZ, R4.H0_H0 ;  /* 0x20000004ff047230 */ /* 0x000fe20000004100 */
[----:B------:R-:W-:-:S03]  /*4830*/  IMAD.MOV.U32 R19, RZ, RZ, R24 ;  /* 0x000000ffff137224 */ /* 0x000fc600078e0018 */
[----:B------:R-:W0:Y:S02]  /*4840*/  F2I.FTZ.TRUNC.NTZ R5, R4 ;  /* 0x0000000400057305 */ /* 0x000e24000021f100 */
[----:B0-----:R0:W-:Y:S01]  /*4850*/  STG.E.U16 [R2.64], R5 ;  /* 0x0000000502007986 */ /* 0x0011e2000c101524 */
[----:B------:R-:W-:Y:S05]  /*4860*/  BRA `(.L_x_1229) ;  /* 0x00000e3000007947 */ /* 0x000fea0003800000 */
.L_x_1231:
        /* <DEDUP_REMOVED lines=10> */
.L_x_1238:
[----:B------:R0:W-:Y:S01]  /*4910*/  STG.E.U16 [R2.64], R4 ;  /* 0x0000000402007986 */ /* 0x0001e2000c101524 */
[----:B------:R-:W-:Y:S01]  /*4920*/  IMAD.MOV.U32 R19, RZ, RZ, R24 ;  /* 0x000000ffff137224 */ /* 0x000fe200078e0018 */
[----:B------:R-:W-:Y:S05]  /*4930*/  BRA `(.L_x_1229) ;  /* 0x00000d6000007947 */ /* 0x000fea0003800000 */
.L_x_1237:
        /* <DEDUP_REMOVED lines=11> */
.L_x_1240:
[----:B------:R-:W-:Y:S01]  /*49f0*/  HADD2.F32 R0, -RZ, R4.H0_H0 ;  /* 0x20000004ff007230 */ /* 0x000fe20000004100 */
[----:B------:R-:W-:-:S04]  /*4a00*/  IMAD.MOV.U32 R19, RZ, RZ, R24 ;  /* 0x000000ffff137224 */ /* 0x000fc800078e0018 */
[----:B------:R-:W-:-:S04]  /*4a10*/  F2FP.PACK_AB R0, RZ, R0 ;  /* 0x00000000ff00723e */ /* 0x000fc800000000ff */
[----:B------:R-:W-:-:S05]  /*4a20*/  PRMT R0, R0, 0x5410, RZ ;  /* 0x0000541000007816 */ /* 0x000fca00000000ff */
[----:B------:R0:W-:Y:S01]  /*4a30*/  STG.E [R2.64], R0 ;  /* 0x0000000002007986 */ /* 0x0001e2000c101924 */
[----:B------:R-:W-:Y:S05]  /*4a40*/  BRA `(.L_x_1229) ;  /* 0x00000c5000007947 */ /* 0x000fea0003800000 */
.L_x_1239:
[----:B------:R-:W-:Y:S01]  /*4a50*/  HADD2.F32 R4, -RZ, R4.H0_H0 ;  /* 0x20000004ff047230 */ /* 0x000fe20000004100 */
[----:B------:R-:W-:-:S04]  /*4a60*/  IMAD.MOV.U32 R19, RZ, RZ, R24 ;  /* 0x000000ffff137224 */ /* 0x000fc800078e0018 */
[----:B------:R-:W-:-:S06]  /*4a70*/  FMUL.FTZ R4, R4, 1 ;  /* 0x3f80000004047820 */ /* 0x000fcc0000410000 */
[----:B------:R-:W0:Y:S02]  /*4a80*/  F2F.F64.F32 R4, R4 ;  /* 0x0000000400047310 */ /* 0x000e240000201800 */
[----:B0-----:R0:W-:Y:S01]  /*4a90*/  STG.E.64 [R2.64], R4 ;  /* 0x0000000402007986 */ /* 0x0011e2000c101b24 */
[----:B------:R-:W-:Y:S05]  /*4aa0*/  BRA `(.L_x_1229) ;  /* 0x00000bf000007947 */ /* 0x000fea0003800000 */
.L_x_1230:
        /* <DEDUP_REMOVED lines=14> */
.L_x_1243:
[----:B------:R-:W-:Y:S01]  /*4b90*/  HADD2.F32 R4, -RZ, R4.H0_H0 ;  /* 0x20000004ff047230 */ /* 0x000fe20000004100 */
[----:B------:R-:W-:Y:S01]  /*4ba0*/  CS2R R6, SRZ ;  /* 0x0000000000067805 */ /* 0x000fe2000001ff00 */
[----:B------:R-:W-:-:S03]  /*4bb0*/  IMAD.MOV.U32 R19, RZ, RZ, R24 ;  /* 0x000000ffff137224 */ /* 0x000fc600078e0018 */
[----:B------:R-:W-:-:S06]  /*4bc0*/  FMUL.FTZ R4, R4, 1 ;  /* 0x3f80000004047820 */ /* 0x000fcc0000410000 */
[----:B------:R-:W0:Y:S02]  /*4bd0*/  F2F.F64.F32 R4, R4 ;  /* 0x0000000400047310 */ /* 0x000e240000201800 */
[----:B0-----:R0:W-:Y:S01]  /*4be0*/  STG.E.128 [R2.64], R4 ;  /* 0x0000000402007986 */ /* 0x0011e2000c101d24 */
[----:B------:R-:W-:Y:S05]  /*4bf0*/  BRA `(.L_x_1229) ;  /* 0x00000aa000007947 */ /* 0x000fea0003800000 */
.L_x_1242:
        /* <DEDUP_REMOVED lines=21> */
.L_x_1247:
[----:B------:R-:W-:Y:S05]  /*4d50*/  BSYNC B0 ;  /* 0x0000000000007941 */ /* 0x000fea0003800000 */
.L_x_1246:
[----:B------:R-:W-:Y:S01]  /*4d60*/  LOP3.LUT R5, R0, R5, RZ, 0xfc, !PT ;  /* 0x0000000500057212 */ /* 0x000fe200078efcff */
[----:B------:R-:W-:-:S04]  /*4d70*/  IMAD.MOV.U32 R19, RZ, RZ, R24 ;  /* 0x000000ffff137224 */ /* 0x000fc800078e0018 */
[----:B------:R0:W-:Y:S01]  /*4d80*/  STG.E.U8 [R2.64], R5 ;  /* 0x0000000502007986 */ /* 0x0001e2000c101124 */
[----:B------:R-:W-:Y:S05]  /*4d90*/  BRA `(.L_x_1229) ;  /* 0x0000090000007947 */ /* 0x000fea0003800000 */
.L_x_1245:
        /* <DEDUP_REMOVED lines=13> */
.L_x_1249:
[----:B------:R-:W-:Y:S01]  /*4e70*/  IMAD.MOV.U32 R0, RZ, RZ, 0x7f ;  /* 0x0000007fff007424 */ /* 0x000fe200078e00ff */
[----:B------:R-:W-:-:S04]  /*4e80*/  ISETP.GT.U32.AND P0, PT, R4, 0x7f800000, PT ;  /* 0x7f8000000400780c */ /* 0x000fc80003f04070 */
[----:B------:R-:W-:-:S04]  /*4e90*/  SEL R0, R0, 0x7c, P0 ;  /* 0x0000007c00007807 */ /* 0x000fc80000000000 */
.L_x_1250:
[----:B------:R-:W-:Y:S05]  /*4ea0*/  BSYNC B0 ;  /* 0x0000000000007941 */ /* 0x000fea0003800000 */
.L_x_1248:
[----:B------:R-:W-:Y:S01]  /*4eb0*/  LOP3.LUT R4, R5, 0x80000000, RZ, 0xc0, !PT ;  /* 0x8000000005047812 */ /* 0x000fe200078ec0ff */
[----:B------:R-:W-:-:S03]  /*4ec0*/  IMAD.MOV.U32 R19, RZ, RZ, R24 ;  /* 0x000000ffff137224 */ /* 0x000fc600078e0018 */
[----:B------:R-:W-:-:S04]  /*4ed0*/  SHF.R.U32.HI R5, RZ, 0x18, R4 ;  /* 0x00000018ff057819 */ /* 0x000fc80000011604 */
[----:B------:R-:W-:-:S05]  /*4ee0*/  LOP3.LUT R5, R0, R5, RZ, 0xfc, !PT ;  /* 0x0000000500057212 */ /* 0x000fca00078efcff */
[----:B------:R0:W-:Y:S01]  /*4ef0*/  STG.E.U8 [R2.64], R5 ;  /* 0x0000000502007986 */ /* 0x0001e2000c101124 */
[----:B------:R-:W-:Y:S05]  /*4f00*/  BRA `(.L_x_1229) ;  /* 0x0000079000007947 */ /* 0x000fea0003800000 */
.L_x_1244:
[----:B------:R-:W-:Y:S01]  /*4f10*/  HADD2.F32 R0, -RZ, R4.H0_H0 ;  /* 0x20000004ff007230 */ /* 0x000fe20000004100 */
[----:B------:R-:W-:-:S04]  /*4f20*/  IMAD.MOV.U32 R19, RZ, RZ, R24 ;  /* 0x000000ffff137224 */ /* 0x000fc800078e0018 */
[----:B------:R-:W-:-:S05]  /*4f30*/  F2FP.BF16.PACK_AB R0, RZ, R0 ;  /* 0x00000000ff00723e */ /* 0x000fca00000010ff */
[----:B------:R0:W-:Y:S01]  /*4f40*/  STG.E.U16 [R2.64], R0 ;  /* 0x0000000002007986 */ /* 0x0001e2000c101524 */
[----:B------:R-:W-:Y:S05]  /*4f50*/  BRA `(.L_x_1229) ;  /* 0x0000074000007947 */ /* 0x000fea0003800000 */
.L_x_1241:
        /* <DEDUP_REMOVED lines=13> */
.L_x_1253:
        /* <DEDUP_REMOVED lines=17> */
.L_x_1256:
[----:B------:R-:W-:-:S04]  /*5140*/  LOP3.LUT R0, R7, 0x80000000, RZ, 0xc0, !PT ;  /* 0x8000000007007812 */ /* 0x000fc800078ec0ff */
[----:B------:R-:W-:-:S04]  /*5150*/  SHF.R.U32.HI R5, RZ, 0x18, R0 ;  /* 0x00000018ff057819 */ /* 0x000fc80000011600 */
[----:B------:R-:W-:-:S04]  /*5160*/  LOP3.LUT R4, R4, R5, RZ, 0xfc, !PT ;  /* 0x0000000504047212 */ /* 0x000fc800078efcff */
[----:B------:R-:W-:Y:S02]  /*5170*/  PRMT R0, R4, 0x7610, R0 ;  /* 0x0000761004007816 */ /* 0x000fe40000000000 */
.L_x_1255:
[----:B------:R-:W-:Y:S05]  /*5180*/  BSYNC B0 ;  /* 0x0000000000007941 */ /* 0x000fea0003800000 */
.L_x_1254:
[----:B------:R0:W-:Y:S01]  /*5190*/  STG.E.U8 [R2.64], R0 ;  /* 0x0000000002007986 */ /* 0x0001e2000c101124 */
[----:B------:R-:W-:Y:S01]  /*51a0*/  IMAD.MOV.U32 R19, RZ, RZ, R24 ;  /* 0x000000ffff137224 */ /* 0x000fe200078e0018 */
[----:B------:R-:W-:Y:S05]  /*51b0*/  BRA `(.L_x_1229) ;  /* 0x000004e000007947 */ /* 0x000fea0003800000 */
.L_x_1252:
        /* <DEDUP_REMOVED lines=17> */
.L_x_1259:
[----:B------:R-:W-:-:S04]  /*52d0*/  LOP3.LUT R0, R7, 0x80000000, RZ, 0xc0, !PT ;  /* 0x8000000007007812 */ /* 0x000fc800078ec0ff */
[----:B------:R-:W-:-:S04]  /*52e0*/  SHF.R.U32.HI R5, RZ, 0x18, R0 ;  /* 0x00000018ff057819 */ /* 0x000fc80000011600 */
[----:B------:R-:W-:-:S04]  /*52f0*/  LOP3.LUT R4, R4, R5, RZ, 0xfc, !PT ;  /* 0x0000000504047212 */ /* 0x000fc800078efcff */
[----:B------:R-:W-:Y:S02]  /*5300*/  PRMT R0, R4, 0x7610, R0 ;  /* 0x0000761004007816 */ /* 0x000fe40000000000 */
.L_x_1258:
[----:B------:R-:W-:Y:S05]  /*5310*/  BSYNC B0 ;  /* 0x0000000000007941 */ /* 0x000fea0003800000 */
.L_x_1257:
[----:B------:R0:W-:Y:S01]  /*5320*/  STG.E.U8 [R2.64], R0 ;  /* 0x0000000002007986 */ /* 0x0001e2000c101124 */
[----:B------:R-:W-:Y:S01]  /*5330*/  IMAD.MOV.U32 R19, RZ, RZ, R24 ;  /* 0x000000ffff137224 */ /* 0x000fe200078e0018 */
[----:B------:R-:W-:Y:S05]  /*5340*/  BRA `(.L_x_1229) ;  /* 0x0000035000007947 */ /* 0x000fea0003800000 */
.L_x_1251:
        /* <DEDUP_REMOVED lines=23> */
.L_x_1234:
        /* <DEDUP_REMOVED lines=21> */
.L_x_1261:
[----:B------:R-:W-:Y:S01]  /*5610*/  HADD2.F32 R4, -RZ, R4.H0_H0 ;  /* 0x20000004ff047230 */ /* 0x000fe20000004100 */
[----:B------:R-:W-:-:S05]  /*5620*/  IMAD.MOV.U32 R19, RZ, RZ, R24 ;  /* 0x000000ffff137224 */ /* 0x000fca00078e0018 */
[----:B------:R-:W0:Y:S02]  /*5630*/  F2I.U64.TRUNC R4, R4 ;  /* 0x0000000400047311 */ /* 0x000e24000020d800 */
[----:B0-----:R0:W-:Y:S01]  /*5640*/  STG.E.64 [R2.64], R4 ;  /* 0x0000000402007986 */ /* 0x0011e2000c101b24 */
[----:B------:R-:W-:Y:S05]  /*5650*/  BRA `(.L_x_1229) ;  /* 0x0000004000007947 */ /* 0x000fea0003800000 */
.L_x_1260:
[----:B------:R-:W-:Y:S01]  /*5660*/  HADD2.F32 R4, -RZ, R4.H0_H0 ;  /* 0x20000004ff047230 */ /* 0x000fe20000004100 */
[----:B------:R-:W-:-:S03]  /*5670*/  IMAD.MOV.U32 R19, RZ, RZ, R24 ;  /* 0x000000ffff137224 */ /* 0x000fc600078e0018 */
[----:B------:R-:W0:Y:S02]  /*5680*/  F2I.FTZ.U32.TRUNC.NTZ R5, R4 ;  /* 0x0000000400057305 */ /* 0x000e24000021f000 */
[----:B0-----:R0:W-:Y:S02]  /*5690*/  STG.E [R2.64], R5 ;  /* 0x0000000502007986 */ /* 0x0011e4000c101924 */
.L_x_1229:
[----:B--2---:R-:W-:Y:S05]  /*56a0*/  BSYNC B6 ;  /* 0x0000000000067941 */ /* 0x004fea0003800000 */
.L_x_1228:
        /* <DEDUP_REMOVED lines=23> */
.L_x_1267:
[----:B------:R-:W-:-:S06]  /*5820*/  HADD2.F32 R5, -RZ, R25.H0_H0 ;  /* 0x20000019ff057230 */ /* 0x000fcc0000004100 */
[----:B------:R-:W0:Y:S02]  /*5830*/  F2I.S64.TRUNC R4, R5 ;  /* 0x0000000500047311 */ /* 0x000e24000020d900 */
[----:B0-----:R0:W-:Y:S01]  /*5840*/  STG.E.U8 [R2.64], R4 ;  /* 0x0000000402007986 */ /* 0x0011e2000c101124 */
[----:B------:R-:W-:Y:S05]  /*5850*/  BRA `(.L_x_1269) ;  /* 0x00000e4000007947 */ /* 0x000fea0003800000 */
.L_x_1266:
        /* <DEDUP_REMOVED lines=10> */
.L_x_1271:
[----:B------:R-:W-:-:S06]  /*5900*/  HADD2.F32 R25, -RZ, R25.H0_H0 ;  /* 0x20000019ff197230 */ /* 0x000fcc0000004100 */
[----:B------:R-:W0:Y:S02]  /*5910*/  F2I.FTZ.TRUNC.NTZ R25, R25 ;  /* 0x0000001900197305 */ /* 0x000e24000021f100 */
[----:B0-----:R0:W-:Y:S01]  /*5920*/  STG.E [R2.64], R25 ;  /* 0x0000001902007986 */ /* 0x0011e2000c101924 */
[----:B------:R-:W-:Y:S05]  /*5930*/  BRA `(.L_x_1269) ;  /* 0x00000d6000007947 */ /* 0x000fea0003800000 */
.L_x_1270:
[----:B------:R-:W-:-:S06]  /*5940*/  HADD2.F32 R25, -RZ, R25.H0_H0 ;  /* 0x20000019ff197230 */ /* 0x000fcc0000004100 */
[----:B------:R-:W0:Y:S02]  /*5950*/  F2I.FTZ.TRUNC.NTZ R25, R25 ;  /* 0x0000001900197305 */ /* 0x000e24000021f100 */
[----:B0-----:R0:W-:Y:S01]  /*5960*/  STG.E.U16 [R2.64], R25 ;  /* 0x0000001902007986 */ /* 0x0011e2000c101524 */
[----:B------:R-:W-:Y:S05]  /*5970*/  BRA `(.L_x_1269) ;  /* 0x00000d2000007947 */ /* 0x000fea0003800000 */
.L_x_1265:
        /* <DEDUP_REMOVED lines=9> */
.L_x_1273:
[----:B------:R0:W-:Y:S01]  /*5a10*/  STG.E.U16 [R2.64], R25 ;  /* 0x0000001902007986 */ /* 0x0001e2000c101524 */
[----:B------:R-:W-:Y:S05]  /*5a20*/  BRA `(.L_x_1269) ;  /* 0x00000c7000007947 */ /* 0x000fea0003800000 */
.L_x_1272:
        /* <DEDUP_REMOVED lines=10> */
.L_x_1275:
[----:B------:R-:W-:-:S05]  /*5ad0*/  HADD2.F32 R0, -RZ, R25.H0_H0 ;  /* 0x20000019ff007230 */ /* 0x000fca0000004100 */
[----:B------:R-:W-:-:S04]  /*5ae0*/  F2FP.PACK_AB R0, RZ, R0 ;  /* 0x00000000ff00723e */ /* 0x000fc800000000ff */
[----:B------:R-:W-:-:S05]  /*5af0*/  PRMT R0, R0, 0x5410, RZ ;  /* 0x0000541000007816 */ /* 0x000fca00000000ff */
[----:B------:R0:W-:Y:S01]  /*5b00*/  STG.E [R2.64], R0 ;  /* 0x0000000002007986 */ /* 0x0001e2000c101924 */
[----:B------:R-:W-:Y:S05]  /*5b10*/  BRA `(.L_x_1269) ;  /* 0x00000b8000007947 */ /* 0x000fea0003800000 */
.L_x_1274:
[----:B------:R-:W-:-:S05]  /*5b20*/  HADD2.F32 R4, -RZ, R25.H0_H0 ;  /* 0x20000019ff047230 */ /* 0x000fca0000004100 */
[----:B------:R-:W-:-:S06]  /*5b30*/  FMUL.FTZ R4, R4, 1 ;  /* 0x3f80000004047820 */ /* 0x000fcc0000410000 */
[----:B------:R-:W0:Y:S02]  /*5b40*/  F2F.F64.F32 R4, R4 ;  /* 0x0000000400047310 */ /* 0x000e240000201800 */
[----:B0-----:R0:W-:Y:S01]  /*5b50*/  STG.E.64 [R2.64], R4 ;  /* 0x0000000402007986 */ /* 0x0011e2000c101b24 */
[----:B------:R-:W-:Y:S05]  /*5b60*/  BRA `(.L_x_1269) ;  /* 0x00000b3000007947 */ /* 0x000fea0003800000 */
.L_x_1264:
        /* <DEDUP_REMOVED lines=13> */
.L_x_1278:
[----:B------:R-:W-:Y:S01]  /*5c40*/  HADD2.F32 R25, -RZ, R25.H0_H0 ;  /* 0x20000019ff197230 */ /* 0x000fe20000004100 */
[----:B------:R-:W-:-:S04]  /*5c50*/  CS2R R6, SRZ ;  /* 0x0000000000067805 */ /* 0x000fc8000001ff00 */
[----:B------:R-:W-:-:S06]  /*5c60*/  FMUL.FTZ R4, R25, 1 ;  /* 0x3f80000019047820 */ /* 0x000fcc0000410000 */
[----:B------:R-:W0:Y:S02]  /*5c70*/  F2F.F64.F32 R4, R4 ;  /* 0x0000000400047310 */ /* 0x000e240000201800 */
[----:B0-----:R0:W-:Y:S01]  /*5c80*/  STG.E.128 [R2.64], R4 ;  /* 0x0000000402007986 */ /* 0x0011e2000c101d24 */
[----:B------:R-:W-:Y:S05]  /*5c90*/  BRA `(.L_x_1269) ;  /* 0x00000a0000007947 */ /* 0x000fea0003800000 */
.L_x_1277:
        /* <DEDUP_REMOVED lines=21> */
.L_x_1282:
[----:B------:R-:W-:Y:S05]  /*5df0*/  BSYNC B0 ;  /* 0x0000000000007941 */ /* 0x000fea0003800000 */
.L_x_1281:
[----:B------:R-:W-:-:S05]  /*5e00*/  LOP3.LUT R5, R0, R5, RZ, 0xfc, !PT ;  /* 0x0000000500057212 */ /* 0x000fca00078efcff */
[----:B------:R0:W-:Y:S01]  /*5e10*/  STG.E.U8 [R2.64], R5 ;  /* 0x0000000502007986 */ /* 0x0001e2000c101124 */
[----:B------:R-:W-:Y:S05]  /*5e20*/  BRA `(.L_x_1269) ;  /* 0x0000087000007947 */ /* 0x000fea0003800000 */
.L_x_1280:
        /* <DEDUP_REMOVED lines=13> */
.L_x_1284:
[----:B------:R-:W-:Y:S01]  /*5f00*/  IMAD.MOV.U32 R0, RZ, RZ, 0x7f ;  /* 0x0000007fff007424 */ /* 0x000fe200078e00ff */
[----:B------:R-:W-:-:S04]  /*5f10*/  ISETP.GT.U32.AND P0, PT, R4, 0x7f800000, PT ;  /* 0x7f8000000400780c */ /* 0x000fc80003f04070 */
[----:B------:R-:W-:-:S04]  /*5f20*/  SEL R0, R0, 0x7c, P0 ;  /* 0x0000007c00007807 */ /* 0x000fc80000000000 */
.L_x_1285:
[----:B------:R-:W-:Y:S05]  /*5f30*/  BSYNC B0 ;  /* 0x0000000000007941 */ /* 0x000fea0003800000 */
.L_x_1283:
[----:B------:R-:W-:-:S04]  /*5f40*/  LOP3.LUT R4, R25, 0x80000000, RZ, 0xc0, !PT ;  /* 0x8000000019047812 */ /* 0x000fc800078ec0ff */
[----:B------:R-:W-:-:S04]  /*5f50*/  SHF.R.U32.HI R5, RZ, 0x18, R4 ;  /* 0x00000018ff057819 */ /* 0x000fc80000011604 */
[----:B------:R-:W-:-:S05]  /*5f60*/  LOP3.LUT R5, R0, R5, RZ, 0xfc, !PT ;  /* 0x0000000500057212 */ /* 0x000fca00078efcff */
[----:B------:R0:W-:Y:S01]  /*5f70*/  STG.E.U8 [R2.64], R5 ;  /* 0x0000000502007986 */ /* 0x0001e2000c101124 */
[----:B------:R-:W-:Y:S05]  /*5f80*/  BRA `(.L_x_1269) ;  /* 0x0000071000007947 */ /* 0x000fea0003800000 */
.L_x_1279:
[----:B------:R-:W-:-:S05]  /*5f90*/  HADD2.F32 R0, -RZ, R25.H0_H0 ;  /* 0x20000019ff007230 */ /* 0x000fca0000004100 */
[----:B------:R-:W-:-:S05]  /*5fa0*/  F2FP.BF16.PACK_AB R0, RZ, R0 ;  /* 0x00000000ff00723e */ /* 0x000fca00000010ff */
[----:B------:R0:W-:Y:S01]  /*5fb0*/  STG.E.U16 [R2.64], R0 ;  /* 0x0000000002007986 */ /* 0x0001e2000c101524 */
[----:B------:R-:W-:Y:S05]  /*5fc0*/  BRA `(.L_x_1269) ;  /* 0x000006d000007947 */ /* 0x000fea0003800000 */
.L_x_1276:
        /* <DEDUP_REMOVED lines=12> */
.L_x_1288:
        /* <DEDUP_REMOVED lines=17> */
.L_x_1291:
[----:B------:R-:W-:-:S04]  /*61a0*/  LOP3.LUT R0, R25, 0x80000000, RZ, 0xc0, !PT ;  /* 0x8000000019007812 */ /* 0x000fc800078ec0ff */
[----:B------:R-:W-:-:S04]  /*61b0*/  SHF.R.U32.HI R5, RZ, 0x18, R0 ;  /* 0x00000018ff057819 */ /* 0x000fc80000011600 */
[----:B------:R-:W-:-:S04]  /*61c0*/  LOP3.LUT R4, R4, R5, RZ, 0xfc, !PT ;  /* 0x0000000504047212 */ /* 0x000fc800078efcff */
[----:B------:R-:W-:Y:S02]  /*61d0*/  PRMT R0, R4, 0x7610, R0 ;  /* 0x0000761004007816 */ /* 0x000fe40000000000 */
.L_x_1290:
[----:B------:R-:W-:Y:S05]  /*61e0*/  BSYNC B0 ;  /* 0x0000000000007941 */ /* 0x000fea0003800000 */
.L_x_1289:
[----:B------:R0:W-:Y:S01]  /*61f0*/  STG.E.U8 [R2.64], R0 ;  /* 0x0000000002007986 */ /* 0x0001e2000c101124 */
[----:B------:R-:W-:Y:S05]  /*6200*/  BRA `(.L_x_1269) ;  /* 0x0000049000007947 */ /* 0x000fea0003800000 */
.L_x_1287:
        /* <DEDUP_REMOVED lines=17> */
.L_x_1294:
[----:B------:R-:W-:-:S04]  /*6320*/  LOP3.LUT R0, R25, 0x80000000, RZ, 0xc0, !PT ;  /* 0x8000000019007812 */ /* 0x000fc800078ec0ff */
[----:B------:R-:W-:-:S04]  /*6330*/  SHF.R.U32.HI R5, RZ, 0x18, R0 ;  /* 0x00000018ff057819 */ /* 0x000fc80000011600 */
[----:B------:R-:W-:-:S04]  /*6340*/  LOP3.LUT R4, R4, R5, RZ, 0xfc, !PT ;  /* 0x0000000504047212 */ /* 0x000fc800078efcff */
[----:B------:R-:W-:Y:S02]  /*6350*/  PRMT R0, R4, 0x7610, R0 ;  /* 0x0000761004007816 */ /* 0x000fe40000000000 */
.L_x_1293:
[----:B------:R-:W-:Y:S05]  /*6360*/  BSYNC B0 ;  /* 0x0000000000007941 */ /* 0x000fea0003800000 */
.L_x_1292:
[----:B------:R0:W-:Y:S01]  /*6370*/  STG.E.U8 [R2.64], R0 ;  /* 0x0000000002007986 */ /* 0x0001e2000c101124 */
[----:B------:R-:W-:Y:S05]  /*6380*/  BRA `(.L_x_1269) ;  /* 0x0000031000007947 */ /* 0x000fea0003800000 */
.L_x_1286:
        /* <DEDUP_REMOVED lines=22> */
.L_x_1268:
        /* <DEDUP_REMOVED lines=20> */
.L_x_1296:
[----:B------:R-:W-:-:S06]  /*6630*/  HADD2.F32 R4, -RZ, R25.H0_H0 ;  /* 0x20000019ff047230 */ /* 0x000fcc0000004100 */
[----:B------:R-:W0:Y:S02]  /*6640*/  F2I.U64.TRUNC R4, R4 ;  /* 0x0000000400047311 */ /* 0x000e24000020d800 */
[----:B0-----:R0:W-:Y:S01]  /*6650*/  STG.E.64 [R2.64], R4 ;  /* 0x0000000402007986 */ /* 0x0011e2000c101b24 */
[----:B------:R-:W-:Y:S05]  /*6660*/  BRA `(.L_x_1269) ;  /* 0x0000003000007947 */ /* 0x000fea0003800000 */
.L_x_1295:
[----:B------:R-:W-:-:S06]  /*6670*/  HADD2.F32 R25, -RZ, R25.H0_H0 ;  /* 0x20000019ff197230 */ /* 0x000fcc0000004100 */
[----:B------:R-:W0:Y:S02]  /*6680*/  F2I.FTZ.U32.TRUNC.NTZ R25, R25 ;  /* 0x0000001900197305 */ /* 0x000e24000021f000 */
[----:B0-----:R0:W-:Y:S02]  /*6690*/  STG.E [R2.64], R25 ;  /* 0x0000001902007986 */ /* 0x0011e4000c101924 */
.L_x_1269:
        /* <DEDUP_REMOVED lines=23> */
.L_x_1300:
[----:B------:R-:W-:-:S06]  /*6810*/  HADD2.F32 R5, -RZ, R22.H0_H0 ;  /* 0x20000016ff057230 */ /* 0x000fcc0000004100 */
[----:B------:R-:W0:Y:S02]  /*6820*/  F2I.S64.TRUNC R4, R5 ;  /* 0x0000000500047311 */ /* 0x000e24000020d900 */
[----:B0-----:R0:W-:Y:S01]  /*6830*/  STG.E.U8 [R2.64], R4 ;  /* 0x0000000402007986 */ /* 0x0011e2000c101124 */
[----:B------:R-:W-:Y:S05]  /*6840*/  BRA `(.L_x_1302) ;  /* 0x00000e4000007947 */ /* 0x000fea0003800000 */
.L_x_1299:
        /* <DEDUP_REMOVED lines=10> */
.L_x_1304:
[----:B------:R-:W-:-:S04]  /*68f0*/  HADD2.F32 R22, -RZ, R22.H0_H0 ;  /* 0x20000016ff167230 */ /* 0x000fc80000004100 */
[----:B------:R-:W0:Y:S02]  /*6900*/  F2I.FTZ.TRUNC.NTZ R5, R22 ;  /* 0x0000001600057305 */ /* 0x000e24000021f100 */
[----:B0-----:R0:W-:Y:S01]  /*6910*/  STG.E [R2.64], R5 ;  /* 0x0000000502007986 */ /* 0x0011e2000c101924 */
[----:B------:R-:W-:Y:S05]  /*6920*/  BRA `(.L_x_1302) ;  /* 0x00000d6000007947 */ /* 0x000fea0003800000 */
.L_x_1303:
[----:B------:R-:W-:-:S04]  /*6930*/  HADD2.F32 R22, -RZ, R22.H0_H0 ;  /* 0x20000016ff167230 */ /* 0x000fc80000004100 */
[----:B------:R-:W0:Y:S02]  /*6940*/  F2I.FTZ.TRUNC.NTZ R5, R22 ;  /* 0x0000001600057305 */ /* 0x000e24000021f100 */
[----:B0-----:R0:W-:Y:S01]  /*6950*/  STG.E.U16 [R2.64], R5 ;  /* 0x0000000502007986 */ /* 0x0011e2000c101524 */
[----:B------:R-:W-:Y:S05]  /*6960*/  BRA `(.L_x_1302) ;  /* 0x00000d2000007947 */ /* 0x000fea0003800000 */
.L_x_1298:
        /* <DEDUP_REMOVED lines=9> */
.L_x_1306:
[----:B------:R0:W-:Y:S01]  /*6a00*/  STG.E.U16 [R2.64], R22 ;  /* 0x0000001602007986 */ /* 0x0001e2000c101524 */
[----:B------:R-:W-:Y:S05]  /*6a10*/  BRA `(.L_x_1302) ;  /* 0x00000c7000007947 */ /* 0x000fea0003800000 */
.L_x_1305:
        /* <DEDUP_REMOVED lines=10> */
.L_x_1308:
[----:B------:R-:W-:-:S05]  /*6ac0*/  HADD2.F32 R0, -RZ, R22.H0_H0 ;  /* 0x20000016ff007230 */ /* 0x000fca0000004100 */
[----:B------:R-:W-:-:S04]  /*6ad0*/  F2FP.PACK_AB R0, RZ, R0 ;  /* 0x00000000ff00723e */ /* 0x000fc800000000ff */
[----:B------:R-:W-:-:S05]  /*6ae0*/  PRMT R0, R0, 0x5410, RZ ;  /* 0x0000541000007816 */ /* 0x000fca00000000ff */
[----:B------:R0:W-:Y:S01]  /*6af0*/  STG.E [R2.64], R0 ;  /* 0x0000000002007986 */ /* 0x0001e2000c101924 */
[----:B------:R-:W-:Y:S05]  /*6b00*/  BRA `(.L_x_1302) ;  /* 0x00000b8000007947 */ /* 0x000fea0003800000 */
.L_x_1307:
[----:B------:R-:W-:-:S05]  /*6b10*/  HADD2.F32 R4, -RZ, R22.H0_H0 ;  /* 0x20000016ff047230 */ /* 0x000fca0000004100 */
[----:B------:R-:W-:-:S06]  /*6b20*/  FMUL.FTZ R4, R4, 1 ;  /* 0x3f80000004047820 */ /* 0x000fcc0000410000 */
[----:B------:R-:W0:Y:S02]  /*6b30*/  F2F.F64.F32 R4, R4 ;  /* 0x0000000400047310 */ /* 0x000e240000201800 */
[----:B0-----:R0:W-:Y:S01]  /*6b40*/  STG.E.64 [R2.64], R4 ;  /* 0x0000000402007986 */ /* 0x0011e2000c101b24 */
[----:B------:R-:W-:Y:S05]  /*6b50*/  BRA `(.L_x_1302) ;  /* 0x00000b3000007947 */ /* 0x000fea0003800000 */
.L_x_1297:
        /* <DEDUP_REMOVED lines=13> */
.L_x_1311:
[----:B------:R-:W-:Y:S01]  /*6c30*/  HADD2.F32 R22, -RZ, R22.H0_H0 ;  /* 0x20000016ff167230 */ /* 0x000fe20000004100 */
[----:B------:R-:W-:-:S04]  /*6c40*/  CS2R R6, SRZ ;  /* 0x0000000000067805 */ /* 0x000fc8000001ff00 */
[----:B------:R-:W-:-:S06]  /*6c50*/  FMUL.FTZ R4, R22, 1 ;  /* 0x3f80000016047820 */ /* 0x000fcc0000410000 */
[----:B------:R-:W0:Y:S02]  /*6c60*/  F2F.F64.F32 R4, R4 ;  /* 0x0000000400047310 */ /* 0x000e240000201800 */
[----:B0-----:R0:W-:Y:S01]  /*6c70*/  STG.E.128 [R2.64], R4 ;  /* 0x0000000402007986 */ /* 0x0011e2000c101d24 */
[----:B------:R-:W-:Y:S05]  /*6c80*/  BRA `(.L_x_1302) ;  /* 0x00000a0000007947 */ /* 0x000fea0003800000 */
.L_x_1310:
        /* <DEDUP_REMOVED lines=21> */
.L_x_1315:
[----:B------:R-:W-:Y:S05]  /*6de0*/  BSYNC B0 ;  /* 0x0000000000007941 */ /* 0x000fea0003800000 */
.L_x_1314:
[----:B------:R-:W-:-:S05]  /*6df0*/  LOP3.LUT R5, R0, R5, RZ, 0xfc, !PT ;  /* 0x0000000500057212 */ /* 0x000fca00078efcff */
[----:B------:R0:W-:Y:S01]  /*6e00*/  STG.E.U8 [R2.64], R5 ;  /* 0x0000000502007986 */ /* 0x0001e2000c101124 */
[----:B------:R-:W-:Y:S05]  /*6e10*/  BRA `(.L_x_1302) ;  /* 0x0000087000007947 */ /* 0x000fea0003800000 */
.L_x_1313:
        /* <DEDUP_REMOVED lines=13> */
.L_x_1317:
[----:B------:R-:W-:Y:S01]  /*6ef0*/  IMAD.MOV.U32 R0, RZ, RZ, 0x7f ;  /* 0x0000007fff007424 */ /* 0x000fe200078e00ff */
[----:B------:R-:W-:-:S04]  /*6f00*/  ISETP.GT.U32.AND P0, PT, R4, 0x7f800000, PT ;  /* 0x7f8000000400780c */ /* 0x000fc80003f04070 */
[----:B------:R-:W-:-:S04]  /*6f10*/  SEL R0, R0, 0x7c, P0 ;  /* 0x0000007c00007807 */ /* 0x000fc80000000000 */
.L_x_1318:
[----:B------:R-:W-:Y:S05]  /*6f20*/  BSYNC B0 ;  /* 0x0000000000007941 */ /* 0x000fea0003800000 */
.L_x_1316:
[----:B------:R-:W-:-:S04]  /*6f30*/  LOP3.LUT R4, R5, 0x80000000, RZ, 0xc0, !PT ;  /* 0x8000000005047812 */ /* 0x000fc800078ec0ff */
[----:B------:R-:W-:-:S04]  /*6f40*/  SHF.R.U32.HI R5, RZ, 0x18, R4 ;  /* 0x00000018ff057819 */ /* 0x000fc80000011604 */
[----:B------:R-:W-:-:S05]  /*6f50*/  LOP3.LUT R5, R0, R5, RZ, 0xfc, !PT ;  /* 0x0000000500057212 */ /* 0x000fca00078efcff */
[----:B------:R0:W-:Y:S01]  /*6f60*/  STG.E.U8 [R2.64], R5 ;  /* 0x0000000502007986 */ /* 0x0001e2000c101124 */
[----:B------:R-:W-:Y:S05]  /*6f70*/  BRA `(.L_x_1302) ;  /* 0x0000071000007947 */ /* 0x000fea0003800000 */
.L_x_1312:
[----:B------:R-:W-:-:S05]  /*6f80*/  HADD2.F32 R0, -RZ, R22.H0_H0 ;  /* 0x20000016ff007230 */ /* 0x000fca0000004100 */
[----:B------:R-:W-:-:S05]  /*6f90*/  F2FP.BF16.PACK_AB R0, RZ, R0 ;  /* 0x00000000ff00723e */ /* 0x000fca00000010ff */
[----:B------:R0:W-:Y:S01]  /*6fa0*/  STG.E.U16 [R2.64], R0 ;  /* 0x0000000002007986 */ /* 0x0001e2000c101524 */
[----:B------:R-:W-:Y:S05]  /*6fb0*/  BRA `(.L_x_1302) ;  /* 0x000006d000007947 */ /* 0x000fea0003800000 */
.L_x_1309:
        /* <DEDUP_REMOVED lines=12> */
.L_x_1321:
        /* <DEDUP_REMOVED lines=17> */
.L_x_1324:
[----:B------:R-:W-:-:S04]  /*7190*/  LOP3.LUT R0, R7, 0x80000000, RZ, 0xc0, !PT ;  /* 0x8000000007007812 */ /* 0x000fc800078ec0ff */
[----:B------:R-:W-:-:S04]  /*71a0*/  SHF.R.U32.HI R5, RZ, 0x18, R0 ;  /* 0x00000018ff057819 */ /* 0x000fc80000011600 */
[----:B------:R-:W-:-:S04]  /*71b0*/  LOP3.LUT R4, R4, R5, RZ, 0xfc, !PT ;  /* 0x0000000504047212 */ /* 0x000fc800078efcff */
[----:B------:R-:W-:Y:S02]  /*71c0*/  PRMT R0, R4, 0x7610, R0 ;  /* 0x0000761004007816 */ /* 0x000fe40000000000 */
.L_x_1323:
[----:B------:R-:W-:Y:S05]  /*71d0*/  BSYNC B0 ;  /* 0x0000000000007941 */ /* 0x000fea0003800000 */
.L_x_1322:
[----:B------:R0:W-:Y:S01]  /*71e0*/  STG.E.U8 [R2.64], R0 ;  /* 0x0000000002007986 */ /* 0x0001e2000c101124 */
[----:B------:R-:W-:Y:S05]  /*71f0*/  BRA `(.L_x_1302) ;  /* 0x0000049000007947 */ /* 0x000fea0003800000 */
.L_x_1320:
        /* <DEDUP_REMOVED lines=17> */
.L_x_1327:
[----:B------:R-:W-:-:S04]  /*7310*/  LOP3.LUT R0, R7, 0x80000000, RZ, 0xc0, !PT ;  /* 0x8000000007007812 */ /* 0x000fc800078ec0ff */
[----:B------:R-:W-:-:S04]  /*7320*/  SHF.R.U32.HI R5, RZ, 0x18, R0 ;  /* 0x00000018ff057819 */ /* 0x000fc80000011600 */
[----:B------:R-:W-:-:S04]  /*7330*/  LOP3.LUT R4, R4, R5, RZ, 0xfc, !PT ;  /* 0x0000000504047212 */ /* 0x000fc800078efcff */
[----:B------:R-:W-:Y:S02]  /*7340*/  PRMT R0, R4, 0x7610, R0 ;  /* 0x0000761004007816 */ /* 0x000fe40000000000 */
.L_x_1326:
[----:B------:R-:W-:Y:S05]  /*7350*/  BSYNC B0 ;  /* 0x0000000000007941 */ /* 0x000fea0003800000 */
.L_x_1325:
[----:B------:R0:W-:Y:S01]  /*7360*/  STG.E.U8 [R2.64], R0 ;  /* 0x0000000002007986 */ /* 0x0001e2000c101124 */
[----:B------:R-:W-:Y:S05]  /*7370*/  BRA `(.L_x_1302) ;  /* 0x0000031000007947 */ /* 0x000fea0003800000 */
.L_x_1319:
        /* <DEDUP_REMOVED lines=22> */
.L_x_1301:
        /* <DEDUP_REMOVED lines=20> */
.L_x_1329:
[----:B------:R-:W-:-:S06]  /*7620*/  HADD2.F32 R4, -RZ, R22.H0_H0 ;  /* 0x20000016ff047230 */ /* 0x000fcc0000004100 */
[----:B------:R-:W0:Y:S02]  /*7630*/  F2I.U64.TRUNC R4, R4 ;  /* 0x0000000400047311 */ /* 0x000e24000020d800 */
[----:B0-----:R0:W-:Y:S01]  /*7640*/  STG.E.64 [R2.64], R4 ;  /* 0x0000000402007986 */ /* 0x0011e2000c101b24 */
[----:B------:R-:W-:Y:S05]  /*7650*/  BRA `(.L_x_1302) ;  /* 0x0000003000007947 */ /* 0x000fea0003800000 */
.L_x_1328:
[----:B------:R-:W-:-:S04]  /*7660*/  HADD2.F32 R22, -RZ, R22.H0_H0 ;  /* 0x20000016ff167230 */ /* 0x000fc80000004100 */
[----:B------:R-:W0:Y:S02]  /*7670*/  F2I.FTZ.U32.TRUNC.NTZ R5, R22 ;  /* 0x0000001600057305 */ /* 0x000e24000021f000 */
[----:B0-----:R0:W-:Y:S02]  /*7680*/  STG.E [R2.64], R5 ;  /* 0x0000000502007986 */ /* 0x0011e4000c101924 */
.L_x_1302:
[----:B------:R-:W-:Y:S02]  /*7690*/  IADD3 R19, R19, 0x80, RZ ;  /* 0x0000008013137810 */ /* 0x000fe40007ffe0ff */
.L_x_1263:
[----:B------:R-:W-:Y:S05]  /*76a0*/  BSYNC B6 ;  /* 0x0000000000067941 */ /* 0x000fea0003800000 */
.L_x_1262:
        /* <DEDUP_REMOVED lines=21> */
.L_x_1333:
[----:B------:R-:W-:-:S06]  /*7800*/  HADD2.F32 R5, -RZ, R23.H0_H0 ;  /* 0x20000017ff057230 */ /* 0x000fcc0000004100 */
[----:B------:R-:W0:Y:S02]  /*7810*/  F2I.S64.TRUNC R4, R5 ;  /* 0x0000000500047311 */ /* 0x000e24000020d900 */
[----:B0-----:R-:W-:Y:S01]  /*7820*/  STG.E.U8 [R2.64], R4 ;  /* 0x0000000402007986 */ /* 0x001fe2000c101124 */
[----:B------:R-:W-:Y:S05]  /*7830*/  EXIT ;  /* 0x000000000000794d */ /* 0x000fea0003800000 */
.L_x_1332:
        /* <DEDUP_REMOVED lines=10> */
.L_x_1336:
[----:B------:R-:W-:-:S06]  /*78e0*/  HADD2.F32 R23, -RZ, R23.H0_H0 ;  /* 0x20000017ff177230 */ /* 0x000fcc0000004100 */
[----:B------:R-:W0:Y:S02]  /*78f0*/  F2I.FTZ.TRUNC.NTZ R23, R23 ;  /* 0x0000001700177305 */ /* 0x000e24000021f100 */
[----:B0-----:R-:W-:Y:S01]  /*7900*/  STG.E [R2.64], R23 ;  /* 0x0000001702007986 */ /* 0x001fe2000c101924 */
[----:B------:R-:W-:Y:S05]  /*7910*/  EXIT ;  /* 0x000000000000794d */ /* 0x000fea0003800000 */
.L_x_1335:
[----:B------:R-:W-:-:S06]  /*7920*/  HADD2.F32 R23, -RZ, R23.H0_H0 ;  /* 0x20000017ff177230 */ /* 0x000fcc0000004100 */
[----:B------:R-:W0:Y:S02]  /*7930*/  F2I.FTZ.TRUNC.NTZ R23, R23 ;  /* 0x0000001700177305 */ /* 0x000e24000021f100 */
[----:B0-----:R-:W-:Y:S01]  /*7940*/  STG.E.U16 [R2.64], R23 ;  /* 0x0000001702007986 */ /* 0x001fe2000c101524 */
[----:B------:R-:W-:Y:S05]  /*7950*/  EXIT ;  /* 0x000000000000794d */ /* 0x000fea0003800000 */
.L_x_1331:
        /* <DEDUP_REMOVED lines=9> */
.L_x_1338:
[----:B------:R-:W-:Y:S01]  /*79f0*/  STG.E.U16 [R2.64], R23 ;  /* 0x0000001702007986 */ /* 0x000fe2000c101524 */
[----:B------:R-:W-:Y:S05]  /*7a00*/  EXIT ;  /* 0x000000000000794d */ /* 0x000fea0003800000 */
.L_x_1337:
        /* <DEDUP_REMOVED lines=10> */
.L_x_1340:
[----:B------:R-:W-:-:S05]  /*7ab0*/  HADD2.F32 R0, -RZ, R23.H0_H0 ;  /* 0x20000017ff007230 */ /* 0x000fca0000004100 */
[----:B------:R-:W-:-:S04]  /*7ac0*/  F2FP.PACK_AB R0, RZ, R0 ;  /* 0x00000000ff00723e */ /* 0x000fc800000000ff */
[----:B------:R-:W-:-:S05]  /*7ad0*/  PRMT R0, R0, 0x5410, RZ ;  /* 0x0000541000007816 */ /* 0x000fca00000000ff */
[----:B------:R-:W-:Y:S01]  /*7ae0*/  STG.E [R2.64], R0 ;  /* 0x0000000002007986 */ /* 0x000fe2000c101924 */
[----:B------:R-:W-:Y:S05]  /*7af0*/  EXIT ;  /* 0x000000000000794d */ /* 0x000fea0003800000 */
.L_x_1339:
[----:B------:R-:W-:-:S05]  /*7b00*/  HADD2.F32 R4, -RZ, R23.H0_H0 ;  /* 0x20000017ff047230 */ /* 0x000fca0000004100 */
[----:B------:R-:W-:-:S06]  /*7b10*/  FMUL.FTZ R4, R4, 1 ;  /* 0x3f80000004047820 */ /* 0x000fcc0000410000 */
[----:B------:R-:W0:Y:S02]  /*7b20*/  F2F.F64.F32 R4, R4 ;  /* 0x0000000400047310 */ /* 0x000e240000201800 */
[----:B0-----:R-:W-:Y:S01]  /*7b30*/  STG.E.64 [R2.64], R4 ;  /* 0x0000000402007986 */ /* 0x001fe2000c101b24 */
[----:B------:R-:W-:Y:S05]  /*7b40*/  EXIT ;  /* 0x000000000000794d */ /* 0x000fea0003800000 */
.L_x_1330:
        /* <DEDUP_REMOVED lines=13> */
.L_x_1343:
[----:B------:R-:W-:Y:S01]  /*7c20*/  HADD2.F32 R23, -RZ, R23.H0_H0 ;  /* 0x20000017ff177230 */ /* 0x000fe20000004100 */
[----:B------:R-:W-:-:S04]  /*7c30*/  CS2R R6, SRZ ;  /* 0x0000000000067805 */ /* 0x000fc8000001ff00 */
[----:B------:R-:W-:-:S06]  /*7c40*/  FMUL.FTZ R4, R23, 1 ;  /* 0x3f80000017047820 */ /* 0x000fcc0000410000 */
[----:B------:R-:W0:Y:S02]  /*7c50*/  F2F.F64.F32 R4, R4 ;  /* 0x0000000400047310 */ /* 0x000e240000201800 */
[----:B0-----:R-:W-:Y:S01]  /*7c60*/  STG.E.128 [R2.64], R4 ;  /* 0x0000000402007986 */ /* 0x001fe2000c101d24 */
[----:B------:R-:W-:Y:S05]  /*7c70*/  EXIT ;  /* 0x000000000000794d */ /* 0x000fea0003800000 */
.L_x_1342:
        /* <DEDUP_REMOVED lines=21> */
.L_x_1347:
[----:B------:R-:W-:Y:S05]  /*7dd0*/  BSYNC B0 ;  /* 0x0000000000007941 */ /* 0x000fea0003800000 */
.L_x_1346:
[----:B------:R-:W-:-:S05]  /*7de0*/  LOP3.LUT R5, R0, R5, RZ, 0xfc, !PT ;  /* 0x0000000500057212 */ /* 0x000fca00078efcff */
[----:B------:R-:W-:Y:S01]  /*7df0*/  STG.E.U8 [R2.64], R5 ;  /* 0x0000000502007986 */ /* 0x000fe2000c101124 */
[----:B------:R-:W-:Y:S05]  /*7e00*/  EXIT ;  /* 0x000000000000794d */ /* 0x000fea0003800000 */
.L_x_1345:
        /* <DEDUP_REMOVED lines=13> */
.L_x_1349:
[----:B------:R-:W-:Y:S01]  /*7ee0*/  IMAD.MOV.U32 R0, RZ, RZ, 0x7f ;  /* 0x0000007fff007424 */ /* 0x000fe200078e00ff */
[----:B------:R-:W-:-:S04]  /*7ef0*/  ISETP.GT.U32.AND P0, PT, R4, 0x7f800000, PT ;  /* 0x7f8000000400780c */ /* 0x000fc80003f04070 */
[----:B------:R-:W-:-:S04]  /*7f00*/  SEL R0, R0, 0x7c, P0 ;  /* 0x0000007c00007807 */ /* 0x000fc80000000000 */
.L_x_1350:
[----:B------:R-:W-:Y:S05]  /*7f10*/  BSYNC B0 ;  /* 0x0000000000007941 */ /* 0x000fea0003800000 */
.L_x_1348:
[----:B------:R-:W-:-:S04]  /*7f20*/  LOP3.LUT R4, R23, 0x80000000, RZ, 0xc0, !PT ;  /* 0x8000000017047812 */ /* 0x000fc800078ec0ff */
[----:B------:R-:W-:-:S04]  /*7f30*/  SHF.R.U32.HI R5, RZ, 0x18, R4 ;  /* 0x00000018ff057819 */ /* 0x000fc80000011604 */
[----:B------:R-:W-:-:S05]  /*7f40*/  LOP3.LUT R5, R0, R5, RZ, 0xfc, !PT ;  /* 0x0000000500057212 */ /* 0x000fca00078efcff */
[----:B------:R-:W-:Y:S01]  /*7f50*/  STG.E.U8 [R2.64], R5 ;  /* 0x0000000502007986 */ /* 0x000fe2000c101124 */
[----:B------:R-:W-:Y:S05]  /*7f60*/  EXIT ;  /* 0x000000000000794d */ /* 0x000fea0003800000 */
.L_x_1344:
[----:B------:R-:W-:-:S05]  /*7f70*/  HADD2.F32 R0, -RZ, R23.H0_H0 ;  /* 0x20000017ff007230 */ /* 0x000fca0000004100 */
[----:B------:R-:W-:-:S05]  /*7f80*/  F2FP.BF16.PACK_AB R0, RZ, R0 ;  /* 0x00000000ff00723e */ /* 0x000fca00000010ff */
[----:B------:R-:W-:Y:S01]  /*7f90*/  STG.E.U16 [R2.64], R0 ;  /* 0x0000000002007986 */ /* 0x000fe2000c101524 */
[----:B------:R-:W-:Y:S05]  /*7fa0*/  EXIT ;  /* 0x000000000000794d */ /* 0x000fea0003800000 */
.L_x_1341:
        /* <DEDUP_REMOVED lines=12> */
.L_x_1353:
        /* <DEDUP_REMOVED lines=17> */
.L_x_1356:
[----:B------:R-:W-:-:S04]  /*8180*/  LOP3.LUT R0, R23, 0x80000000, RZ, 0xc0, !PT ;  /* 0x8000000017007812 */ /* 0x000fc800078ec0ff */
[----:B------:R-:W-:-:S04]  /*8190*/  SHF.R.U32.HI R5, RZ, 0x18, R0 ;  /* 0x00000018ff057819 */ /* 0x000fc80000011600 */
[----:B------:R-:W-:-:S04]  /*81a0*/  LOP3.LUT R4, R4, R5, RZ, 0xfc, !PT ;  /* 0x0000000504047212 */ /* 0x000fc800078efcff */
[----:B------:R-:W-:Y:S02]  /*81b0*/  PRMT R0, R4, 0x7610, R0 ;  /* 0x0000761004007816 */ /* 0x000fe40000000000 */
.L_x_1355:
[----:B------:R-:W-:Y:S05]  /*81c0*/  BSYNC B0 ;  /* 0x0000000000007941 */ /* 0x000fea0003800000 */
.L_x_1354:
[----:B------:R-:W-:Y:S01]  /*81d0*/  STG.E.U8 [R2.64], R0 ;  /* 0x0000000002007986 */ /* 0x000fe2000c101124 */
[----:B------:R-:W-:Y:S05]  /*81e0*/  EXIT ;  /* 0x000000000000794d */ /* 0x000fea0003800000 */
.L_x_1352:
        /* <DEDUP_REMOVED lines=17> */
.L_x_1359:
[----:B------:R-:W-:-:S04]  /*8300*/  LOP3.LUT R0, R23, 0x80000000, RZ, 0xc0, !PT ;  /* 0x8000000017007812 */ /* 0x000fc800078ec0ff */
[----:B------:R-:W-:-:S04]  /*8310*/  SHF.R.U32.HI R5, RZ, 0x18, R0 ;  /* 0x00000018ff057819 */ /* 0x000fc80000011600 */
[----:B------:R-:W-:-:S04]  /*8320*/  LOP3.LUT R4, R4, R5, RZ, 0xfc, !PT ;  /* 0x0000000504047212 */ /* 0x000fc800078efcff */
[----:B------:R-:W-:Y:S02]  /*8330*/  PRMT R0, R4, 0x7610, R0 ;  /* 0x0000761004007816 */ /* 0x000fe40000000000 */
.L_x_1358:
[----:B------:R-:W-:Y:S05]  /*8340*/  BSYNC B0 ;  /* 0x0000000000007941 */ /* 0x000fea0003800000 */
.L_x_1357:
[----:B------:R-:W-:Y:S01]  /*8350*/  STG.E.U8 [R2.64], R0 ;  /* 0x0000000002007986 */ /* 0x000fe2000c101124 */
[----:B------:R-:W-:Y:S05]  /*8360*/  EXIT ;  /* 0x000000000000794d */ /* 0x000fea0003800000 */
.L_x_1351:
        /* <DEDUP_REMOVED lines=22> */
.L_x_1334:
        /* <DEDUP_REMOVED lines=20> */
.L_x_1361:
[----:B------:R-:W-:-:S06]  /*8610*/  HADD2.F32 R4, -RZ, R23.H0_H0 ;  /* 0x20000017ff047230 */ /* 0x000fcc0000004100 */
[----:B------:R-:W0:Y:S02]  /*8620*/  F2I.U64.TRUNC R4, R4 ;  /* 0x0000000400047311 */ /* 0x000e24000020d800 */
[----:B0-----:R-:W-:Y:S01]  /*8630*/  STG.E.64 [R2.64], R4 ;  /* 0x0000000402007986 */ /* 0x001fe2000c101b24 */
[----:B------:R-:W-:Y:S05]  /*8640*/  EXIT ;  /* 0x000000000000794d */ /* 0x000fea0003800000 */
.L_x_1360:
[----:B------:R-:W-:-:S06]  /*8650*/  HADD2.F32 R23, -RZ, R23.H0_H0 ;  /* 0x20000017ff177230 */ /* 0x000fcc0000004100 */
[----:B------:R-:W0:Y:S02]  /*8660*/  F2I.FTZ.U32.TRUNC.NTZ R23, R23 ;  /* 0x0000001700177305 */ /* 0x000e24000021f000 */
[----:B0-----:R-:W-:Y:S01]  /*8670*/  STG.E [R2.64], R23 ;  /* 0x0000001702007986 */ /* 0x001fe2000c101924 */
[----:B------:R-:W-:Y:S05]  /*8680*/  EXIT ;  /* 0x000000000000794d */ /* 0x000fea0003800000 */
.L_x_1362:
        /* <DEDUP_REMOVED lines=15> */
.L_x_7673:


//--------------------- .text._ZN2at6native18elementwise_kernelILi128ELi4EZNS0_22gpu_kernel_impl_nocastINS0_13BUnaryFunctorIN3c104HalfES5_S5_ZZZNS0_20copysign_kernel_cudaERNS_18TensorIteratorBaseEENKUlvE_clEvENKUlvE2_clEvEUlS5_S5_E_EEEEvS7_RKT_EUliE_EEviT1_ --------------------------
	.section	.text._ZN2at6native18elementwise_kernelILi128ELi4EZNS0_22gpu_kernel_impl_nocastINS0_13BUnaryFunctorIN3c104HalfES5_S5_ZZZNS0_20copysign_kernel_cudaERNS_18TensorIteratorBaseEENKUlvE_clEvENKUlvE2_clEvEUlS5_S5_E_EEEEvS7_RKT_EUliE_EEviT1_,"ax",@progbits
	.sectioninfo	@"SHI_REGISTERS=12"
	.align	128
        .global         _ZN2at6native18elementwise_kernelILi128ELi4EZNS0_22gpu_kernel_impl_nocastINS0_13BUnaryFunctorIN3c104HalfES5_S5_ZZZNS0_20copysign_kernel_cudaERNS_18TensorIteratorBaseEENKUlvE_clEvENKUlvE2_clEvEUlS5_S5_E_EEEEvS7_RKT_EUliE_EEviT1_
        .type           _ZN2at6native18elementwise_kernelILi128ELi4EZNS0_22gpu_kernel_impl_nocastINS0_13BUnaryFunctorIN3c104HalfES5_S5_ZZZNS0_20copysign_kernel_cudaERNS_18TensorIteratorBaseEENKUlvE_clEvENKUlvE2_clEvEUlS5_S5_E_EEEEvS7_RKT_EUliE_EEviT1_,@function
        .size           _ZN2at6native18elementwise_kernelILi128ELi4EZNS0_22gpu_kernel_impl_nocastINS0_13BUnaryFunctorIN3c104HalfES5_S5_ZZZNS0_20copysign_kernel_cudaERNS_18TensorIteratorBaseEENKUlvE_clEvENKUlvE2_clEvEUlS5_S5_E_EEEEvS7_RKT_EUliE_EEviT1_,(.L_x_7674 - _ZN2at6native18elementwise_kernelILi128ELi4EZNS0_22gpu_kernel_impl_nocastINS0_13BUnaryFunctorIN3c104HalfES5_S5_ZZZNS0_20copysign_kernel_cudaERNS_18TensorIteratorBaseEENKUlvE_clEvENKUlvE2_clEvEUlS5_S5_E_EEEEvS7_RKT_EUliE_EEviT1_)
        .other          _ZN2at6native18elementwise_kernelILi128ELi4EZNS0_22gpu_kernel_impl_nocastINS0_13BUnaryFunctorIN3c104HalfES5_S5_ZZZNS0_20copysign_kernel_cudaERNS_18TensorIteratorBaseEENKUlvE_clEvENKUlvE2_clEvEUlS5_S5_E_EEEEvS7_RKT_EUliE_EEviT1_,@"STO_CUDA_ENTRY STV_DEFAULT"
_ZN2at6native18elementwise_kernelILi128ELi4EZNS0_22gpu_kernel_impl_nocastINS0_13BUnaryFunctorIN3c104HalfES5_S5_ZZZNS0_20copysign_kernel_cudaERNS_18TensorIteratorBaseEENKUlvE_clEvENKUlvE2_clEvEUlS5_S5_E_EEEEvS7_RKT_EUliE_EEviT1_:
.text._ZN2at6native18elementwise_kernelILi128ELi4EZNS0_22gpu_kernel_impl_nocastINS0_13BUnaryFunctorIN3c104HalfES5_S5_ZZZNS0_20copysign_kernel_cudaERNS_18TensorIteratorBaseEENKUlvE_clEvENKUlvE2_clEvEUlS5_S5_E_EEEEvS7_RKT_EUliE_EEviT1_:
        /* <DEDUP_REMOVED lines=9> */
[----:B------:R-:W-:-:S12]  /*0090*/  CS2R R2, SRZ ;  /* 0x0000000000027805 */ /* 0x000fd8000001ff00 */
[----:B------:R-:W-:Y:S05]  /*00a0*/  @!P0 BRA `(.L_x_1365) ;  /* 0x00000e0000008947 */ /* 0x000fea0003800000 */
[----:B------:R-:W-:Y:S01]  /*00b0*/  HFMA2.MMA R2, -RZ, RZ, 0, 0 ;  /* 0x00000000ff027435 */ /* 0x000fe200000001ff */
[----:B------:R-:W-:Y:S02]  /*00c0*/  MOV R3, R0 ;  /* 0x0000000000037202 */ /* 0x000fe40000000f00 */
[----:B------:R-:W-:-:S04]  /*00d0*/  MOV R8, c[0x0][0x168] ;  /* 0x00005a0000087a02 */ /* 0x000fc80000000f00 */
[----:B------:R-:W-:-:S03]  /*00e0*/  ISETP.NE.AND P0, PT, R8, 0x1, PT ;  /* 0x000000010800780c */ /* 0x000fc60003f05270 */
[----:B------:R-:W-:-:S05]  /*00f0*/  IMAD.HI.U32 R4, R0, c[0x0][0x170], R2 ;  /* 0x00005c0000047a27 */ /* 0x000fca00078e0002 */
[----:B------:R-:W-:-:S04]  /*0100*/  SHF.R.U32.HI R5, RZ, c[0x0][0x174], R4 ;  /* 0x00005d00ff057a19 */ /* 0x000fc80000011604 */
[----:B------:R-:W-:-:S05]  /*0110*/  IADD3 R3, -R5, RZ, RZ ;  /* 0x000000ff05037210 */ /* 0x000fca0007ffe1ff */
[----:B------:R-:W-:-:S04]  /*0120*/  IMAD R3, R3, c[0x0][0x16c], R0 ;  /* 0x00005b0003037a24 */ /* 0x000fc800078e0200 */
        /* <DEDUP_REMOVED lines=10> */
[----:B------:R-:W-:Y:S01]  /*01d0*/  IMAD R3, R4, c[0x0][0x2a4], R3 ;  /* 0x0000a90004037a24 */ /* 0x000fe200078e0203 */
[----:B------:R-:W-:Y:S05]  /*01e0*/  @!P0 BRA `(.L_x_1365) ;  /* 0x00000cc000008947 */ /* 0x000fea0003800000 */
[----:B------:R-:W-:Y:S01]  /*01f0*/  HFMA2.MMA R6, -RZ, RZ, 0, 0 ;  /* 0x00000000ff067435 */ /* 0x000fe200000001ff */
[----:B------:R-:W-:-:S09]  /*0200*/  ISETP.NE.AND P0, PT, R8, 0x3, PT ;  /* 0x000000030800780c */ /* 0x000fd20003f05270 */
[----:B------:R-:W-:-:S05]  /*0210*/  IMAD.HI.U32 R4, R7, c[0x0][0x188], R6 ;  /* 0x0000620007047a27 */ /* 0x000fca00078e0006 */
[----:B------:R-:W-:-:S05]  /*0220*/  SHF.R.U32.HI R5, RZ, c[0x0][0x18c], R4 ;  /* 0x00006300ff057a19 */ /* 0x000fca0000011604 */
[----:B------:R-:W-:-:S04]  /*0230*/  IMAD.MOV R6, RZ, RZ, -R5 ;  /* 0x000000ffff067224 */ /* 0x000fc800078e0a05 */
[----:B------:R-:W-:-:S04]  /*0240*/  IMAD R6, R6, c[0x0][0x184], R7 ;  /* 0x0000610006067a24 */ /* 0x000fc800078e0207 */
        /* <DEDUP_REMOVED lines=189> */
[----:B------:R-:W-:-:S05]  /*0e20*/  @P0 IMAD.HI.U32 R4, R7, c[0x0][0x290], R6 ;  /* 0x0000a40007040a27 */ /* 0x000fca00078e0006 */
[----:B------:R-:W-:Y:S01]  /*0e30*/  @P0 SHF.R.U32.HI R6, RZ, c[0x0][0x294], R4 ;  /* 0x0000a500ff060a19 */ /* 0x000fe20000011604 */
[----:B------:R-:W-:-:S03]  /*0e40*/  IMAD R4, R9, c[0x0][0x280], R5 ;  /* 0x0000a00009047a24 */ /* 0x000fc600078e0205 */
[----:B------:R-:W-:Y:S01]  /*0e50*/  @P0 IADD3 R6, -R6, RZ, RZ ;  /* 0x000000ff06060210 */ /* 0x000fe20007ffe1ff */
[C---:B------:R-:W-:Y:S02]  /*0e60*/  IMAD R2, R4.reuse, c[0x0][0x350], R2 ;  /* 0x0000d40004027a24 */ /* 0x040fe400078e0202 */
[----:B------:R-:W-:Y:S02]  /*0e70*/  IMAD R3, R4, c[0x0][0x354], R3 ;  /* 0x0000d50004037a24 */ /* 0x000fe400078e0203 */
[----:B------:R-:W-:-:S04]  /*0e80*/  @P0 IMAD R6, R6, c[0x0][0x28c], R7 ;  /* 0x0000a30006060a24 */ /* 0x000fc800078e0207 */
[C---:B------:R-:W-:Y:S02]  /*0e90*/  @P0 IMAD R2, R6.reuse, c[0x0][0x358], R2 ;  /* 0x0000d60006020a24 */ /* 0x040fe400078e0202 */
[----:B------:R-:W-:-:S05]  /*0ea0*/  @P0 IMAD R3, R6, c[0x0][0x35c], R3 ;  /* 0x0000d70006030a24 */ /* 0x000fca00078e0203 */
.L_x_1365:
[----:B------:R-:W-:-:S04]  /*0eb0*/  IADD3 R4, P0, R3, c[0x0][0x368], RZ ;  /* 0x0000da0003047a10 */ /* 0x000fc80007f1e0ff */
[----:B------:R-:W-:-:S05]  /*0ec0*/  IADD3.X R5, RZ, c[0x0][0x36c], RZ, P0, !PT ;  /* 0x0000db00ff057a10 */ /* 0x000fca00007fe4ff */
[----:B------:R-:W2:Y:S01]  /*0ed0*/  LDG.E.U16 R4, [R4.64] ;  /* 0x0000000404047981 */ /* 0x000ea2000c1e1500 */
[----:B------:R-:W0:Y:S01]  /*0ee0*/  LDC.U16 R6, c[0x0][0x372] ;  /* 0x0000dc80ff067b82 */ /* 0x000e220000000400 */
[----:B------:R-:W-:Y:S02]  /*0ef0*/  IADD3 R2, P0, R2, c[0x0][0x360], RZ ;  /* 0x0000d80002027a10 */ /* 0x000fe40007f1e0ff */
[----:B------:R-:W-:Y:S01]  /*0f00*/  IADD3 R0, R0, 0x80, RZ ;  /* 0x0000008000007810 */ /* 0x000fe20007ffe0ff */
[----:B0-----:R-:W-:Y:S02]  /*0f10*/  HADD2.F32 R6, -RZ, R6.H0_H0 ;  /* 0x20000006ff067230 */ /* 0x001fe40000004100 */
[----:B--2---:R-:W-:-:S05]  /*0f20*/  HADD2.F32 R3, -RZ, R4.H0_H0 ;  /* 0x20000004ff037230 */ /* 0x004fca0000004100 */
[----:B------:R-:W-:-:S04]  /*0f30*/  LOP3.LUT R3, R3, 0x80000000, R6, 0xb8, !PT ;  /* 0x8000000003037812 */ /* 0x000fc800078eb806 */
[----:B------:R-:W-:Y:S02]  /*0f40*/  F2FP.PACK_AB R5, RZ, R3 ;  /* 0x00000003ff05723e */ /* 0x000fe400000000ff */
[----:B------:R-:W-:-:S05]  /*0f50*/  IADD3.X R3, RZ, c[0x0][0x364], RZ, P0, !PT ;  /* 0x0000d900ff037a10 */ /* 0x000fca00007fe4ff */
[----:B------:R0:W-:Y:S02]  /*0f60*/  STG.E.U16 [R2.64], R5 ;  /* 0x0000000502007986 */ /* 0x0001e4000c101504 */
.L_x_1364:
[----:B------:R-:W-:Y:S05]  /*0f70*/  BSYNC B0 ;  /* 0x0000000000007941 */ /* 0x000fea0003800000 */
.L_x_1363:
[----:B------:R-:W-:Y:S01]  /*0f80*/  ISETP.GE.AND P0, PT, R0, c[0x0][0x160], PT ;  /* 0x0000580000007a0c */ /* 0x000fe20003f06270 */
[----:B------:R-:W-:-:S12]  /*0f90*/  BSSY B0, `(.L_x_1366) ;  /* 0x00001e2000007945 */ /* 0x000fd80003800000 */
[----:B------:R-:W-:Y:S05]  /*0fa0*/  @P0 BRA `(.L_x_1367) ;  /* 0x00001e0000000947 */ /* 0x000fea0003800000 */
[----:B------:R-:W-:Y:S01]  /*0fb0*/  ISETP.NE.AND P0, PT, RZ, c[0x0][0x168], PT ;  /* 0x00005a00ff007a0c */ /* 0x000fe20003f05270 */
[----:B0-----:R-:W-:-:S12]  /*0fc0*/  CS2R R2, SRZ ;  /* 0x0000000000027805 */ /* 0x001fd8000001ff00 */
[----:B------:R-:W-:Y:S05]  /*0fd0*/  @!P0 BRA `(.L_x_1368) ;  /* 0x00000e0000008947 */ /* 0x000fea0003800000 */
[----:B------:R-:W-:Y:S01]  /*0fe0*/  HFMA2.MMA R2, -RZ, RZ, 0, 0 ;  /* 0x00000000ff027435 */ /* 0x000fe200000001ff */
[----:B------:R-:W-:Y:S02]  /*0ff0*/  MOV R3, R0 ;  /* 0x0000000000037202 */ /* 0x000fe40000000f00 */
[----:B------:R-:W-:-:S04]  /*1000*/  MOV R8, c[0x0][0x168] ;  /* 0x00005a0000087a02 */ /* 0x000fc80000000f00 */
[----:B------:R-:W-:-:S03]  /*1010*/  ISETP.NE.AND P0, PT, R8, 0x1, PT ;  /* 0x000000010800780c */ /* 0x000fc60003f05270 */
[----:B------:R-:W-:-:S05]  /*1020*/  IMAD.HI.U32 R4, R0, c[0x0][0x170], R2 ;  /* 0x00005c0000047a27 */ /* 0x000fca00078e0002 */
[----:B------:R-:W-:-:S05]  /*1030*/  SHF.R.U32.HI R5, RZ, c[0x0][0x174], R4 ;  /* 0x00005d00ff057a19 */ /* 0x000fca0000011604 */
[----:B------:R-:W-:-:S04]  /*1040*/  IMAD.MOV R3, RZ, RZ, -R5 ;  /* 0x000000ffff037224 */ /* 0x000fc800078e0a05 */
        /* <DEDUP_REMOVED lines=217> */
.L_x_1368:
        /* <DEDUP_REMOVED lines=9> */
[----:B------:R-:W-:Y:S01]  /*1e70*/  F2FP.PACK_AB R5, RZ, R3 ;  /* 0x00000003ff05723e */ /* 0x000fe200000000ff */
[----:B------:R-:W-:Y:S01]  /*1e80*/  IMAD.X R3, RZ, RZ, c[0x0][0x364], P0 ;  /* 0x0000d900ff037624 */ /* 0x000fe200000e06ff */
[----:B------:R-:W-:-:S04]  /*1e90*/  ISETP.GE.AND P0, PT, R0, c[0x0][0x160], PT ;  /* 0x0000580000007a0c */ /* 0x000fc80003f06270 */
[----:B------:R0:W-:Y:S09]  /*1ea0*/  STG.E.U16 [R2.64], R5 ;  /* 0x0000000502007986 */ /* 0x0001f2000c101504 */
        /* <DEDUP_REMOVED lines=87> */
[----:B------:R-:W-:Y:S01]  /*2420*/  IMAD.MOV.U32 R4, RZ, RZ, RZ ;  /* 0x000000ffff047224 */ /* 0x000fe200078e00ff */
        /* <DEDUP_REMOVED lines=125> */
[----:B------:R-:W-:Y:S02]  /*2c00*/  ISETP.NE.AND P0, PT, R8, 0x18, PT ;  /* 0x000000180800780c */ /* 0x000fe40003f05270 */
[----:B------:R-:W-:-:S05]  /*2c10*/  MOV R4, RZ ;  /* 0x000000ff00047202 */ /* 0x000fca0000000f00 */
        /* <DEDUP_REMOVED lines=13> */
.L_x_1369:
        /* <DEDUP_REMOVED lines=10> */
[----:B------:R-:W-:-:S05]  /*2d90*/  IMAD.X R3, RZ, RZ, c[0x0][0x364], P0 ;  /* 0x0000d900ff037624 */ /* 0x000fca00000e06ff */
[----:B------:R0:W-:Y:S02]  /*2da0*/  STG.E.U16 [R2.64], R5 ;  /* 0x0000000502007986 */ /* 0x0001e4000c101504 */
.L_x_1367:
[----:B------:R-:W-:Y:S05]  /*2db0*/  BSYNC B0 ;  /* 0x0000000000007941 */ /* 0x000fea0003800000 */
.L_x_1366:
[----:B------:R-:W-:-:S13]  /*2dc0*/  ISETP.GE.AND P0, PT, R0, c[0x0][0x160], PT ;  /* 0x0000580000007a0c */ /* 0x000fda0003f06270 */
[----:B------:R-:W-:Y:S05]  /*2dd0*/  @P0 EXIT ;  /* 0x000000000000094d */ /* 0x000fea0003800000 */
        /* <DEDUP_REMOVED lines=223> */
[----:B------:R-:W-:-:S04]  /*3bd0*/  IMAD R3, R4, c[0x0][0x354], R3 ;  /* 0x0000d50004037a24 */ /* 0x000fc800078e0203 */
[----:B------:R-:W-:-:S04]  /*3be0*/  @P0 IMAD R6, R6, c[0x0][0x28c], R7 ;  /* 0x0000a30006060a24 */ /* 0x000fc800078e0207 */
[C---:B------:R-:W-:Y:S02]  /*3bf0*/  @P0 IMAD R2, R6.reuse, c[0x0][0x358], R2 ;  /* 0x0000d60006020a24 */ /* 0x040fe400078e0202 */
[----:B------:R-:W-:-:S05]  /*3c00*/  @P0 IMAD R3, R6, c[0x0][0x35c], R3 ;  /* 0x0000d70006030a24 */ /* 0x000fca00078e0203 */
.L_x_1370:
[----:B------:R-:W-:-:S04]  /*3c10*/  IADD3 R4, P0, R3, c[0x0][0x368], RZ ;  /* 0x0000da0003047a10 */ /* 0x000fc80007f1e0ff */
[----:B------:R-:W-:-:S05]  /*3c20*/  IADD3.X R5, RZ, c[0x0][0x36c], RZ, P0, !PT ;  /* 0x0000db00ff057a10 */ /* 0x000fca00007fe4ff */
[----:B------:R-:W2:Y:S01]  /*3c30*/  LDG.E.U16 R4, [R4.64] ;  /* 0x0000000404047981 */ /* 0x000ea2000c1e1500 */
[----:B------:R-:W0:Y:S01]  /*3c40*/  LDC.U16 R0, c[0x0][0x372] ;  /* 0x0000dc80ff007b82 */ /* 0x000e220000000400 */
[----:B------:R-:W-:Y:S01]  /*3c50*/  IADD3 R2, P0, R2, c[0x0][0x360], RZ ;  /* 0x0000d80002027a10 */ /* 0x000fe20007f1e0ff */
[----:B0-----:R-:W-:Y:S02]  /*3c60*/  HADD2.F32 R3, -RZ, R0.H0_H0 ;  /* 0x20000000ff037230 */ /* 0x001fe40000004100 */
[----:B--2---:R-:W-:-:S05]  /*3c70*/  HADD2.F32 R0, -RZ, R4.H0_H0 ;  /* 0x20000004ff007230 */ /* 0x004fca0000004100 */
[----:B------:R-:W-:Y:S02]  /*3c80*/  LOP3.LUT R0, R0, 0x80000000, R3, 0xb8, !PT ;  /* 0x8000000000007812 */ /* 0x000fe400078eb803 */
[----:B------:R-:W-:Y:S02]  /*3c90*/  IADD3.X R3, RZ, c[0x0][0x364], RZ, P0, !PT ;  /* 0x0000d900ff037a10 */ /* 0x000fe400007fe4ff */
[----:B------:R-:W-:-:S05]  /*3ca0*/  F2FP.PACK_AB R0, RZ, R0 ;  /* 0x00000000ff00723e */ /* 0x000fca00000000ff */
[----:B------:R-:W-:Y:S01]  /*3cb0*/  STG.E.U16 [R2.64], R0 ;  /* 0x0000000002007986 */ /* 0x000fe2000c101504 */
[----:B------:R-:W-:Y:S05]  /*3cc0*/  EXIT ;  /* 0x000000000000794d */ /* 0x000fea0003800000 */
.L_x_1371:
        /* <DEDUP_REMOVED lines=11> */
.L_x_7674:


//--------------------- .text._ZN2at6native27unrolled_elementwise_kernelINS0_13BUnaryFunctorIN3c104HalfES4_S4_ZZZNS0_20copysign_kernel_cudaERNS_18TensorIteratorBaseEENKUlvE_clEvENKUlvE2_clEvEUlS4_S4_E_EESt5arrayIPcLm2EELi4E23TrivialOffsetCalculatorILi1EjESF_NS0_6memory15LoadWithoutCastENSG_16StoreWithoutCastEEEviT_T0_T2_T3_T4_T5_ --------------------------
	.section	.text._ZN2at6native27unrolled_elementwise_kernelINS0_13BUnaryFunctorIN3c104HalfES4_S4_ZZZNS0_20copysign_kernel_cudaERNS_18TensorIteratorBaseEENKUlvE_clEvENKUlvE2_clEvEUlS4_S4_E_EESt5arrayIPcLm2EELi4E23TrivialOffsetCalculatorILi1EjESF_NS0_6memory15LoadWithoutCastENSG_16StoreWithoutCastEEEviT_T0_T2_T3_T4_T5_,"ax",@progbits
	.sectioninfo	@"SHI_REGISTERS=20"
	.align	128
        .global         _ZN2at6native27unrolled_elementwise_kernelINS0_13BUnaryFunctorIN3c104HalfES4_S4_ZZZNS0_20copysign_kernel_cudaERNS_18TensorIteratorBaseEENKUlvE_clEvENKUlvE2_clEvEUlS4_S4_E_EESt5arrayIPcLm2EELi4E23TrivialOffsetCalculatorILi1EjESF_NS0_6memory15LoadWithoutCastENSG_16StoreWithoutCastEEEviT_T0_T2_T3_T4_T5_
        .type           _ZN2at6native27unrolled_elementwise_kernelINS0_13BUnaryFunctorIN3c104HalfES4_S4_ZZZNS0_20copysign_kernel_cudaERNS_18TensorIteratorBaseEENKUlvE_clEvENKUlvE2_clEvEUlS4_S4_E_EESt5arrayIPcLm2EELi4E23TrivialOffsetCalculatorILi1EjESF_NS0_6memory15LoadWithoutCastENSG_16StoreWithoutCastEEEviT_T0_T2_T3_T4_T5_,@function
        .size           _ZN2at6native27unrolled_elementwise_kernelINS0_13BUnaryFunctorIN3c104HalfES4_S4_ZZZNS0_20copysign_kernel_cudaERNS_18TensorIteratorBaseEENKUlvE_clEvENKUlvE2_clEvEUlS4_S4_E_EESt5arrayIPcLm2EELi4E23TrivialOffsetCalculatorILi1EjESF_NS0_6memory15LoadWithoutCastENSG_16StoreWithoutCastEEEviT_T0_T2_T3_T4_T5_,(.L_x_7675 - _ZN2at6native27unrolled_elementwise_kernelINS0_13BUnaryFunctorIN3c104HalfES4_S4_ZZZNS0_20copysign_kernel_cudaERNS_18TensorIteratorBaseEENKUlvE_clEvENKUlvE2_clEvEUlS4_S4_E_EESt5arrayIPcLm2EELi4E23TrivialOffsetCalculatorILi1EjESF_NS0_6memory15LoadWithoutCastENSG_16StoreWithoutCastEEEviT_T0_T2_T3_T4_T5_)
        .other          _ZN2at6native27unrolled_elementwise_kernelINS0_13BUnaryFunctorIN3c104HalfES4_S4_ZZZNS0_20copysign_kernel_cudaERNS_18TensorIteratorBaseEENKUlvE_clEvENKUlvE2_clEvEUlS4_S4_E_EESt5arrayIPcLm2EELi4E23TrivialOffsetCalculatorILi1EjESF_NS0_6memory15LoadWithoutCastENSG_16StoreWithoutCastEEEviT_T0_T2_T3_T4_T5_,@"STO_CUDA_ENTRY STV_DEFAULT"
_ZN2at6native27unrolled_elementwise_kernelINS0_13BUnaryFunctorIN3c104HalfES4_S4_ZZZNS0_20copysign_kernel_cudaERNS_18TensorIteratorBaseEENKUlvE_clEvENKUlvE2_clEvEUlS4_S4_E_EESt5arrayIPcLm2EELi4E23TrivialOffsetCalculatorILi1EjESF_NS0_6memory15LoadWithoutCastENSG_16StoreWithoutCastEEEviT_T0_T2_T3_T4_T5_:
.text._ZN2at6native27unrolled_elementwise_kernelINS0_13BUnaryFunctorIN3c104HalfES4_S4_ZZZNS0_20copysign_kernel_cudaERNS_18TensorIteratorBaseEENKUlvE_clEvENKUlvE2_clEvEUlS4_S4_E_EESt5arrayIPcLm2EELi4E23TrivialOffsetCalculatorILi1EjESF_NS0_6memory15LoadWithoutCastENSG_16StoreWithoutCastEEEviT_T0_T2_T3_T4_T5_:
[----:B------:R-:W-:Y:S02]  /*0000*/  IMAD.MOV.U32 R1, RZ, RZ, c[0x0][0x28] ;  /* 0x00000a00ff017624 */ /* 0x000fe400078e00ff */
[----:B------:R-:W0:Y:S01]  /*0010*/  S2R R0, SR_CTAID.X ;  /* 0x0000000000007919 */ /* 0x000e220000002500 */
[----:B------:R-:W-:Y:S01]  /*0020*/  IMAD.MOV.U32 R5, RZ, RZ, -0x200 ;  /* 0xfffffe00ff057424 */ /* 0x000fe200078e00ff */
[----:B------:R-:W-:Y:S01]  /*0030*/  PRMT R6, RZ, 0x7610, R6 ;  /* 0x00007610ff067816 */ /* 0x000fe20000000006 */
[----:B------:R-:W-:Y:S01]  /*0040*/  ULDC.64 UR4, c[0x0][0x118] ;  /* 0x0000460000047ab9 */ /* 0x000fe20000000a00 */
[----:B------:R-:W1:Y:S01]  /*0050*/  S2R R3, SR_TID.X ;  /* 0x0000000000037919 */ /* 0x000e620000002100 */
[----:B0-----:R-:W-:Y:S02]  /*0060*/  IMAD R2, R0, R5, c[0x0][0x160] ;  /* 0x0000580000027624 */ /* 0x001fe400078e0205 */
[----:B-1----:R-:W-:-:S03]  /*0070*/  IMAD.MOV.U32 R7, RZ, RZ, R3 ;  /* 0x000000ffff077224 */ /* 0x002fc600078e0003 */
[----:B------:R-:W-:-:S13]  /*0080*/  ISETP.GE.AND P0, PT, R3, R2, PT ;  /* 0x000000020300720c */ /* 0x000fda0003f06270 */
[----:B------:R-:W-:Y:S01]  /*0090*/  @!P0 IMAD R8, R0, 0x200, R7 ;  /* 0x0000020000088824 */ /* 0x000fe200078e0207 */
[----:B------:R-:W-:Y:S01]  /*00a0*/  @!P0 IADD3 R7, R7, 0x80, RZ ;  /* 0x0000008007078810 */ /* 0x000fe20007ffe0ff */
[----:B------:R-:W-:-:S03]  /*00b0*/  @!P0 IMAD.MOV.U32 R9, RZ, RZ, 0x2 ;  /* 0x00000002ff098424 */ /* 0x000fc600078e00ff */
[----:B------:R-:W-:Y:S01]  /*00c0*/  ISETP.GE.AND P1, PT, R7, R2, PT ;  /* 0x000000020700720c */ /* 0x000fe20003f26270 */
[----:B------:R-:W-:-:S05]  /*00d0*/  @!P0 IMAD.WIDE.U32 R8, R8, R9, c[0x0][0x170] ;  /* 0x00005c0008088625 */ /* 0x000fca00078e0009 */
[----:B------:R0:W2:Y:S07]  /*00e0*/  @!P0 LDG.E.U16 R6, [R8.64] ;  /* 0x0000000408068981 */ /* 0x0000ae000c1e1500 */
        /* <DEDUP_REMOVED lines=9> */
[----:B------:R-:W-:Y:S01]  /*0180*/  @!P1 IMAD.WIDE.U32 R10, R10, R11, c[0x0][0x170] ;  /* 0x00005c000a0a9625 */ /* 0x000fe200078e000b */
[----:B------:R-:W-:-:S03]  /*0190*/  PRMT R5, RZ, 0x7610, R5 ;  /* 0x00007610ff057816 */ /* 0x000fc60000000005 */
[----:B------:R-:W-:Y:S01]  /*01a0*/  @!P3 IMAD.WIDE.U32 R12, R12, R13, c[0x0][0x170] ;  /* 0x00005c000c0cb625 */ /* 0x000fe200078e000d */
[----:B------:R1:W3:Y:S04]  /*01b0*/  @!P1 LDG.E.U16 R4, [R10.64] ;  /* 0x000000040a049981 */ /* 0x0002e8000c1e1500 */
[----:B------:R4:W5:Y:S01]  /*01c0*/  @!P3 LDG.E.U16 R5, [R12.64] ;  /* 0x000000040c05b981 */ /* 0x000962000c1e1500 */
[--C-:B------:R-:W-:Y:S02]  /*01d0*/  @!P2 IMAD R14, R0, 0x200, R7.reuse ;  /* 0x00000200000ea824 */ /* 0x100fe400078e0207 */
[----:B------:R-:W-:Y:S01]  /*01e0*/  @!P2 IMAD.MOV.U32 R15, RZ, RZ, 0x2 ;  /* 0x00000002ff0fa424 */ /* 0x000fe200078e00ff */
[----:B------:R-:W-:-:S03]  /*01f0*/  PRMT R7, RZ, 0x7610, R7 ;  /* 0x00007610ff077816 */ /* 0x000fc60000000007 */
[----:B0-----:R-:W-:-:S05]  /*0200*/  @!P2 IMAD.WIDE.U32 R8, R14, R15, c[0x0][0x170] ;  /* 0x00005c000e08a625 */ /* 0x001fca00078e000f */
[----:B------:R0:W5:Y:S01]  /*0210*/  @!P2 LDG.E.U16 R7, [R8.64] ;  /* 0x000000040807a981 */ /* 0x000162000c1e1500 */
[----:B------:R-:W4:Y:S01]  /*0220*/  @!P0 LDC.U16 R14, c[0x0][0x166] ;  /* 0x00005980ff0e8b82 */ /* 0x000f220000000400 */
[C---:B------:R-:W-:Y:S02]  /*0230*/  IADD3 R15, R3.reuse, 0x80, RZ ;  /* 0x00000080030f7810 */ /* 0x040fe40007ffe0ff */
[----:B------:R-:W-:Y:S02]  /*0240*/  IADD3 R17, R3, 0x100, RZ ;  /* 0x0000010003117810 */ /* 0x000fe40007ffe0ff */
[-C--:B------:R-:W-:Y:S02]  /*0250*/  ISETP.GE.AND P2, PT, R15, R2.reuse, PT ;  /* 0x000000020f00720c */ /* 0x080fe40003f46270 */
[----:B------:R-:W-:Y:S02]  /*0260*/  ISETP.GE.AND P3, PT, R17, R2, PT ;  /* 0x000000021100720c */ /* 0x000fe40003f66270 */
[----:B-1----:R-:W-:-:S04]  /*0270*/  IADD3 R11, R3, 0x180, RZ ;  /* 0x00000180030b7810 */ /* 0x002fc80007ffe0ff */
[----:B------:R-:W-:Y:S01]  /*0280*/  ISETP.GE.AND P1, PT, R11, R2, PT ;  /* 0x000000020b00720c */ /* 0x000fe20003f26270 */
[----:B0-----:R-:W-:-:S04]  /*0290*/  @!P0 IMAD R8, R0, 0x200, R3 ;  /* 0x0000020000088824 */ /* 0x001fc800078e0203 */
[----:B------:R-:W0:Y:S01]  /*02a0*/  @!P2 LDC.U16 R10, c[0x0][0x166] ;  /* 0x00005980ff0aab82 */ /* 0x000e220000000400 */
[----:B----4-:R-:W-:-:S07]  /*02b0*/  @!P0 HADD2.F32 R9, -RZ, R14.H0_H0 ;  /* 0x2000000eff098230 */ /* 0x010fce0000004100 */
[----:B------:R-:W1:Y:S01]  /*02c0*/  @!P3 LDC.U16 R12, c[0x0][0x166] ;  /* 0x00005980ff0cbb82 */ /* 0x000e620000000400 */
[----:B------:R-:W-:-:S07]  /*02d0*/  @!P0 IADD3 R3, R3, 0x80, RZ ;  /* 0x0000008003038810 */ /* 0x000fce0007ffe0ff */
[----:B------:R-:W4:Y:S01]  /*02e0*/  @!P1 LDC.U16 R13, c[0x0][0x166] ;  /* 0x00005980ff0d9b82 */ /* 0x000f220000000400 */
[----:B------:R-:W-:Y:S01]  /*02f0*/  ISETP.GE.AND P4, PT, R3, R2, PT ;  /* 0x000000020300720c */ /* 0x000fe20003f86270 */
[----:B------:R-:W-:Y:S01]  /*0300*/  BSSY B0, `(.L_x_1372) ;  /* 0x000001f000007945 */ /* 0x000fe20003800000 */
[----:B0-----:R-:W-:Y:S02]  /*0310*/  @!P2 HADD2.F32 R11, -RZ, R10.H0_H0 ;  /* 0x2000000aff0ba230 */ /* 0x001fe40000004100 */
[----:B-1----:R-:W-:Y:S02]  /*0320*/  @!P3 HADD2.F32 R12, -RZ, R12.H0_H0 ;  /* 0x2000000cff0cb230 */ /* 0x002fe40000004100 */
[----:B----4-:R-:W-:Y:S02]  /*0330*/  @!P1 HADD2.F32 R13, -RZ, R13.H0_H0 ;  /* 0x2000000dff0d9230 */ /* 0x010fe40000004100 */
[----:B--2---:R-:W-:-:S05]  /*0340*/  @!P0 HADD2.F32 R6, -RZ, R6.H0_H0 ;  /* 0x20000006ff068230 */ /* 0x004fca0000004100 */
[----:B------:R-:W-:Y:S01]  /*0350*/  @!P0 LOP3.LUT R6, R6, 0x80000000, R9, 0xb8, !PT ;  /* 0x8000000006068812 */ /* 0x000fe200078eb809 */
[----:B------:R-:W-:-:S03]  /*0360*/  @!P0 IMAD.MOV.U32 R9, RZ, RZ, 0x2 ;  /* 0x00000002ff098424 */ /* 0x000fc600078e00ff */
[----:B------:R-:W-:Y:S01]  /*0370*/  @!P0 F2FP.PACK_AB R6, RZ, R6 ;  /* 0x00000006ff06823e */ /* 0x000fe200000000ff */
[----:B------:R-:W-:-:S03]  /*0380*/  @!P0 IMAD.WIDE.U32 R8, R8, R9, c[0x0][0x168] ;  /* 0x00005a0008088625 */ /* 0x000fc600078e0009 */
[----:B------:R-:W-:-:S05]  /*0390*/  PRMT R14, R6, 0x7610, R14 ;  /* 0x00007610060e7816 */ /* 0x000fca000000000e */
[----:B------:R0:W-:Y:S01]  /*03a0*/  @!P0 STG.E.U16 [R8.64], R14 ;  /* 0x0000000e08008986 */ /* 0x0001e2000c101504 */
[----:B---3--:R-:W-:Y:S02]  /*03b0*/  @!P2 HADD2.F32 R4, -RZ, R4.H0_H0 ;  /* 0x20000004ff04a230 */ /* 0x008fe40000004100 */
[----:B-----5:R-:W-:-:S03]  /*03c0*/  @!P3 HADD2.F32 R5, -RZ, R5.H0_H0 ;  /* 0x20000005ff05b230 */ /* 0x020fc60000004100 */
[----:B------:R-:W-:Y:S02]  /*03d0*/  @!P2 LOP3.LUT R4, R4, 0x80000000, R11, 0xb8, !PT ;  /* 0x800000000404a812 */ /* 0x000fe400078eb80b */
[----:B------:R-:W-:Y:S02]  /*03e0*/  @!P3 LOP3.LUT R5, R5, 0x80000000, R12, 0xb8, !PT ;  /* 0x800000000505b812 */ /* 0x000fe400078eb80c */
[----:B------:R-:W-:Y:S02]  /*03f0*/  @!P2 F2FP.PACK_AB R6, RZ, R4 ;  /* 0x00000004ff06a23e */ /* 0x000fe400000000ff */
[----:B------:R-:W-:Y:S01]  /*0400*/  @!P3 F2FP.PACK_AB R5, RZ, R5 ;  /* 0x00000005ff05b23e */ /* 0x000fe200000000ff */
[----:B------:R-:W-:Y:S01]  /*0410*/  @!P1 HADD2.F32 R10, -RZ, R7.H0_H0 ;  /* 0x20000007ff0a9230 */ /* 0x000fe20000004100 */
[----:B------:R-:W-:Y:S05]  /*0420*/  @P4 BRA `(.L_x_1373) ;  /* 0x000000c000004947 */ /* 0x000fea0003800000 */
[----:B0-----:R-:W-:Y:S01]  /*0430*/  IMAD R4, R0, 0x200, R3 ;  /* 0x0000020000047824 */ /* 0x001fe200078e0203 */
[----:B------:R-:W-:Y:S01]  /*0440*/  IADD3 R3, R3, 0x80, RZ ;  /* 0x0000008003037810 */ /* 0x000fe20007ffe0ff */
[----:B------:R-:W-:Y:S01]  /*0450*/  IMAD.MOV.U32 R7, RZ, RZ, 0x2 ;  /* 0x00000002ff077424 */ /* 0x000fe200078e00ff */
[----:B------:R-:W-:-:S02]  /*0460*/  PRMT R11, R5, 0x7610, R11 ;  /* 0x00007610050b7816 */ /* 0x000fc4000000000b */
[----:B------:R-:W-:Y:S01]  /*0470*/  ISETP.GE.AND P0, PT, R3, R2, PT ;  /* 0x000000020300720c */ /* 0x000fe20003f06270 */
[----:B------:R-:W-:Y:S01]  /*0480*/  IMAD.WIDE.U32 R4, R4, R7, c[0x0][0x168] ;  /* 0x00005a0004047625 */ /* 0x000fe200078e0007 */
[----:B------:R-:W-:-:S05]  /*0490*/  PRMT R9, R6, 0x7610, R9 ;  /* 0x0000761006097816 */ /* 0x000fca0000000009 */
[----:B------:R0:W-:Y:S06]  /*04a0*/  STG.E.U16 [R4.64], R9 ;  /* 0x0000000904007986 */ /* 0x0001ec000c101504 */
[----:B------:R-:W-:Y:S01]  /*04b0*/  @!P0 IMAD R8, R0, 0x200, R3 ;  /* 0x0000020000088824 */ /* 0x000fe200078e0203 */
[----:B------:R-:W-:-:S03]  /*04c0*/  @!P0 IADD3 R3, R3, 0x80, RZ ;  /* 0x0000008003038810 */ /* 0x000fc60007ffe0ff */
[----:B------:R-:W-:-:S05]  /*04d0*/  @!P0 IMAD.WIDE.U32 R6, R8, R7, c[0x0][0x168] ;  /* 0x00005a0008068625 */ /* 0x000fca00078e0007 */
[----:B------:R0:W-:Y:S02]  /*04e0*/  @!P0 STG.E.U16 [R6.64], R11 ;  /* 0x0000000b06008986 */ /* 0x0001e4000c101504 */
.L_x_1373:
[----:B0-----:R-:W-:Y:S05]  /*04f0*/  BSYNC B0 ;  /* 0x0000000000007941 */ /* 0x001fea0003800000 */
.L_x_1372:
        /* <DEDUP_REMOVED lines=9> */
.L_x_1374:
        /* <DEDUP_REMOVED lines=15> */
.L_x_7675:


//--------------------- .text._ZN2at6native29vectorized_elementwise_kernelILi2ENS0_13BUnaryFunctorIN3c104HalfES4_S4_ZZZNS0_20copysign_kernel_cudaERNS_18TensorIteratorBaseEENKUlvE_clEvENKUlvE2_clEvEUlS4_S4_E_EESt5arrayIPcLm2EEEEviT0_T1_ --------------------------
	.section	.text._ZN2at6native29vectorized_elementwise_kernelILi2ENS0_13BUnaryFunctorIN3c104HalfES4_S4_ZZZNS0_20copysign_kernel_cudaERNS_18TensorIteratorBaseEENKUlvE_clEvENKUlvE2_clEvEUlS4_S4_E_EESt5arrayIPcLm2EEEEviT0_T1_,"ax",@progbits
	.sectioninfo	@"SHI_REGISTERS=26"
	.align	128
        .global         _ZN2at6native29vectorized_elementwise_kernelILi2ENS0_13BUnaryFunctorIN3c104HalfES4_S4_ZZZNS0_20copysign_kernel_cudaERNS_18TensorIteratorBaseEENKUlvE_clEvENKUlvE2_clEvEUlS4_S4_E_EESt5arrayIPcLm2EEEEviT0_T1_
        .type           _ZN2at6native29vectorized_elementwise_kernelILi2ENS0_13BUnaryFunctorIN3c104HalfES4_S4_ZZZNS0_20copysign_kernel_cudaERNS_18TensorIteratorBaseEENKUlvE_clEvENKUlvE2_clEvEUlS4_S4_E_EESt5arrayIPcLm2EEEEviT0_T1_,@function
        .size           _ZN2at6native29vectorized_elementwise_kernelILi2ENS0_13BUnaryFunctorIN3c104HalfES4_S4_ZZZNS0_20copysign_kernel_cudaERNS_18TensorIteratorBaseEENKUlvE_clEvENKUlvE2_clEvEUlS4_S4_E_EESt5arrayIPcLm2EEEEviT0_T1_,(.L_x_7676 - _ZN2at6native29vectorized_elementwise_kernelILi2ENS0_13BUnaryFunctorIN3c104HalfES4_S4_ZZZNS0_20copysign_kernel_cudaERNS_18TensorIteratorBaseEENKUlvE_clEvENKUlvE2_clEvEUlS4_S4_E_EESt5arrayIPcLm2EEEEviT0_T1_)
        .other          _ZN2at6native29vectorized_elementwise_kernelILi2ENS0_13BUnaryFunctorIN3c104HalfES4_S4_ZZZNS0_20copysign_kernel_cudaERNS_18TensorIteratorBaseEENKUlvE_clEvENKUlvE2_clEvEUlS4_S4_E_EESt5arrayIPcLm2EEEEviT0_T1_,@"STO_CUDA_ENTRY STV_DEFAULT"
_ZN2at6native29vectorized_elementwise_kernelILi2ENS0_13BUnaryFunctorIN3c104HalfES4_S4_ZZZNS0_20copysign_kernel_cudaERNS_18TensorIteratorBaseEENKUlvE_clEvENKUlvE2_clEvEUlS4_S4_E_EESt5arrayIPcLm2EEEEviT0_T1_:
.text._ZN2at6native29vectorized_elementwise_kernelILi2ENS0_13BUnaryFunctorIN3c104HalfES4_S4_ZZZNS0_20copysign_kernel_cudaERNS_18TensorIteratorBaseEENKUlvE_clEvENKUlvE2_clEvEUlS4_S4_E_EESt5arrayIPcLm2EEEEviT0_T1_:
        /* <DEDUP_REMOVED lines=9> */
[----:B------:R-:W-:-:S06]  /*0090*/  IMAD.WIDE R2, R0, R9, c[0x0][0x170] ;  /* 0x00005c0000027625 */ /* 0x000fcc00078e0209 */
[----:B0-----:R-:W-:-:S05]  /*00a0*/  IMAD.WIDE.U32 R4, R7, 0x4, R2 ;  /* 0x0000000407047825 */ /* 0x001fca00078e0002 */
[----:B------:R-:W2:Y:S04]  /*00b0*/  LDG.E R6, [R4.64] ;  /* 0x0000000404067981 */ /* 0x000ea8000c1e1900 */
[----:B------:R-:W3:Y:S04]  /*00c0*/  LDG.E R10, [R4.64+0x200] ;  /* 0x00020004040a7981 */ /* 0x000ee8000c1e1900 */
[----:B------:R0:W4:Y:S04]  /*00d0*/  LDG.E R14, [R4.64+0x400] ;  /* 0x00040004040e7981 */ /* 0x000128000c1e1900 */
[----:B------:R0:W5:Y:S01]  /*00e0*/  LDG.E R16, [R4.64+0x600] ;  /* 0x0006000404107981 */ /* 0x000162000c1e1900 */
[----:B------:R-:W1:Y:S01]  /*00f0*/  LDC.U16 R8, c[0x0][0x166] ;  /* 0x00005980ff087b82 */ /* 0x000e620000000400 */
[----:B------:R-:W-:-:S06]  /*0100*/  IMAD.WIDE.U32 R2, R0, R9, c[0x0][0x168] ;  /* 0x00005a0000027625 */ /* 0x000fcc00078e0009 */
[----:B------:R-:W-:Y:S01]  /*0110*/  IMAD.WIDE R2, R7, 0x4, R2 ;  /* 0x0000000407027825 */ /* 0x000fe200078e0202 */
[----:B-1----:R-:W-:Y:S02]  /*0120*/  HADD2.F32 R7, -RZ, R8.H0_H0 ;  /* 0x20000008ff077230 */ /* 0x002fe40000004100 */
[--C-:B--2---:R-:W-:Y:S02]  /*0130*/  HADD2.F32 R0, -RZ, R6.reuse.H0_H0 ;  /* 0x20000006ff007230 */ /* 0x104fe40000004100 */
[----:B------:R-:W-:Y:S02]  /*0140*/  HADD2.F32 R6, -RZ, R6.H1_H1 ;  /* 0x30000006ff067230 */ /* 0x000fe40000004100 */
[--C-:B---3--:R-:W-:Y:S01]  /*0150*/  HADD2.F32 R8, -RZ, R10.reuse.H0_H0 ;  /* 0x2000000aff087230 */ /* 0x108fe20000004100 */
[--C-:B------:R-:W-:Y:S01]  /*0160*/  LOP3.LUT R0, R0, 0x80000000, R7.reuse, 0xb8, !PT ;  /* 0x8000000000007812 */ /* 0x100fe200078eb807 */
[----:B------:R-:W-:Y:S01]  /*0170*/  HADD2.F32 R10, -RZ, R10.H1_H1 ;  /* 0x3000000aff0a7230 */ /* 0x000fe20000004100 */
[--C-:B0-----:R-:W-:Y:S01]  /*0180*/  LOP3.LUT R5, R6, 0x80000000, R7.reuse, 0xb8, !PT ;  /* 0x8000000006057812 */ /* 0x101fe200078eb807 */
[--C-:B----4-:R-:W-:Y:S01]  /*0190*/  HADD2.F32 R12, -RZ, R14.reuse.H0_H0 ;  /* 0x2000000eff0c7230 */ /* 0x110fe20000004100 */
[--C-:B------:R-:W-:Y:S01]  /*01a0*/  LOP3.LUT R8, R8, 0x80000000, R7.reuse, 0xb8, !PT ;  /* 0x8000000008087812 */ /* 0x100fe200078eb807 */
[----:B------:R-:W-:Y:S01]  /*01b0*/  HADD2.F32 R14, -RZ, R14.H1_H1 ;  /* 0x3000000eff0e7230 */ /* 0x000fe20000004100 */
[--C-:B------:R-:W-:Y:S01]  /*01c0*/  LOP3.LUT R9, R10, 0x80000000, R7.reuse, 0xb8, !PT ;  /* 0x800000000a097812 */ /* 0x100fe200078eb807 */
[--C-:B-----5:R-:W-:Y:S01]  /*01d0*/  HADD2.F32 R4, -RZ, R16.reuse.H0_H0 ;  /* 0x20000010ff047230 */ /* 0x120fe20000004100 */
[--C-:B------:R-:W-:Y:S01]  /*01e0*/  LOP3.LUT R12, R12, 0x80000000, R7.reuse, 0xb8, !PT ;  /* 0x800000000c0c7812 */ /* 0x100fe200078eb807 */
[----:B------:R-:W-:Y:S01]  /*01f0*/  HADD2.F32 R16, -RZ, R16.H1_H1 ;  /* 0x30000010ff107230 */ /* 0x000fe20000004100 */
[----:B------:R-:W-:-:S02]  /*0200*/  LOP3.LUT R11, R14, 0x80000000, R7, 0xb8, !PT ;  /* 0x800000000e0b7812 */ /* 0x000fc400078eb807 */
[--C-:B------:R-:W-:Y:S02]  /*0210*/  LOP3.LUT R4, R4, 0x80000000, R7.reuse, 0xb8, !PT ;  /* 0x8000000004047812 */ /* 0x100fe400078eb807 */
[----:B------:R-:W-:Y:S02]  /*0220*/  LOP3.LUT R7, R16, 0x80000000, R7, 0xb8, !PT ;  /* 0x8000000010077812 */ /* 0x000fe400078eb807 */
[----:B------:R-:W-:Y:S02]  /*0230*/  F2FP.PACK_AB R5, R5, R0 ;  /* 0x000000000505723e */ /* 0x000fe400000000ff */
[----:B------:R-:W-:Y:S02]  /*0240*/  F2FP.PACK_AB R9, R9, R8 ;  /* 0x000000080909723e */ /* 0x000fe400000000ff */
[----:B------:R-:W-:Y:S01]  /*0250*/  F2FP.PACK_AB R11, R11, R12 ;  /* 0x0000000c0b0b723e */ /* 0x000fe200000000ff */
[----:B------:R-:W-:Y:S01]  /*0260*/  STG.E [R2.64], R5 ;  /* 0x0000000502007986 */ /* 0x000fe2000c101904 */
[----:B------:R-:W-:-:S03]  /*0270*/  F2FP.PACK_AB R7, R7, R4 ;  /* 0x000000040707723e */ /* 0x000fc600000000ff */
[----:B------:R-:W-:Y:S04]  /*0280*/  STG.E [R2.64+0x200], R9 ;  /* 0x0002000902007986 */ /* 0x000fe8000c101904 */
[----:B------:R-:W-:Y:S04]  /*0290*/  STG.E [R2.64+0x400], R11 ;  /* 0x0004000b02007986 */ /* 0x000fe8000c101904 */
[----:B------:R-:W-:Y:S01]  /*02a0*/  STG.E [R2.64+0x600], R7 ;  /* 0x0006000702007986 */ /* 0x000fe2000c101904 */
[----:B------:R-:W-:Y:S05]  /*02b0*/  EXIT ;  /* 0x000000000000794d */ /* 0x000fea0003800000 */
.L_x_1375:
[----:B------:R-:W0:Y:S01]  /*02c0*/  S2R R9, SR_TID.X ;  /* 0x0000000000097919 */ /* 0x000e220000002100 */
[----:B------:R-:W-:-:S02]  /*02d0*/  PRMT R16, RZ, 0x7610, R16 ;  /* 0x00007610ff107816 */ /* 0x000fc40000000010 */
[----:B0-----:R-:W-:Y:S01]  /*02e0*/  ISETP.GE.AND P0, PT, R9, R6, PT ;  /* 0x000000060900720c */ /* 0x001fe20003f06270 */
[----:B------:R-:W-:-:S12]  /*02f0*/  IMAD.MOV.U32 R5, RZ, RZ, R9 ;  /* 0x000000ffff057224 */ /* 0x000fd800078e0009 */
[----:B------:R-:W-:Y:S01]  /*0300*/  @!P0 IMAD.IADD R10, R0, 0x1, R5 ;  /* 0x00000001000a8824 */ /* 0x000fe200078e0205 */
[----:B------:R-:W-:-:S04]  /*0310*/  @!P0 IADD3 R5, R5, 0x80, RZ ;  /* 0x0000008005058810 */ /* 0x000fc80007ffe0ff */
[----:B------:R-:W-:-:S13]  /*0320*/  ISETP.GE.AND P5, PT, R5, R6, PT ;  /* 0x000000060500720c */ /* 0x000fda0003fa6270 */
[----:B------:R-:W-:Y:S01]  /*0330*/  @!P5 IMAD.IADD R14, R0, 0x1, R5 ;  /* 0x00000001000ed824 */ /* 0x000fe200078e0205 */
[----:B------:R-:W-:Y:S01]  /*0340*/  @!P5 IADD3 R5, R5, 0x80, RZ ;  /* 0x000000800505d810 */ /* 0x000fe20007ffe0ff */
[----:B------:R-:W-:-:S03]  /*0350*/  @!P5 IMAD.MOV.U32 R15, RZ, RZ, 0x2 ;  /* 0x00000002ff0fd424 */ /* 0x000fc600078e00ff */
[----:B------:R-:W-:Y:S01]  /*0360*/  ISETP.GE.AND P1, PT, R5, R6, PT ;  /* 0x000000060500720c */ /* 0x000fe20003f26270 */
[----:B------:R-:W-:-:S05]  /*0370*/  @!P5 IMAD.WIDE.U32 R14, R14, R15, c[0x0][0x170] ;  /* 0x00005c000e0ed625 */ /* 0x000fca00078e000f */
[----:B------:R0:W2:Y:S07]  /*0380*/  @!P5 LDG.E.U16 R16, [R14.64] ;  /* 0x000000040e10d981 */ /* 0x0000ae000c1e1500 */
        /* <DEDUP_REMOVED lines=9> */
[----:B------:R-:W-:-:S12]  /*0420*/  @!P0 IMAD.MOV.U32 R11, RZ, RZ, 0x2 ;  /* 0x00000002ff0b8424 */ /* 0x000fd800078e00ff */
[----:B------:R-:W-:Y:S01]  /*0430*/  @!P2 IMAD.IADD R4, R0, 0x1, R5 ;  /* 0x000000010004a824 */ /* 0x000fe200078e0205 */
[----:B------:R-:W-:-:S04]  /*0440*/  @!P2 IADD3 R5, R5, 0x80, RZ ;  /* 0x000000800505a810 */ /* 0x000fc80007ffe0ff */
[----:B------:R-:W-:Y:S01]  /*0450*/  ISETP.GE.AND P6, PT, R5, R6, PT ;  /* 0x000000060500720c */ /* 0x000fe20003fc6270 */
[----:B------:R-:W-:Y:S01]  /*0460*/  @!P0 IMAD.WIDE.U32 R10, R10, R11, c[0x0][0x170] ;  /* 0x00005c000a0a8625 */ /* 0x000fe200078e000b */
[----:B------:R-:W-:-:S06]  /*0470*/  PRMT R13, RZ, 0x7610, R13 ;  /* 0x00007610ff0d7816 */ /* 0x000fcc000000000d */
[----:B------:R1:W3:Y:S05]  /*0480*/  @!P0 LDG.E.U16 R13, [R10.64] ;  /* 0x000000040a0d8981 */ /* 0x0002ea000c1e1500 */
[----:B------:R-:W-:Y:S01]  /*0490*/  @!P6 IMAD.IADD R17, R0, 0x1, R5 ;  /* 0x000000010011e824 */ /* 0x000fe200078e0205 */
[----:B------:R-:W-:-:S04]  /*04a0*/  @!P6 IADD3 R5, R5, 0x80, RZ ;  /* 0x000000800505e810 */ /* 0x000fc80007ffe0ff */
[----:B------:R-:W-:Y:S01]  /*04b0*/  ISETP.GE.AND P5, PT, R5, R6, PT ;  /* 0x000000060500720c */ /* 0x000fe20003fa6270 */
[----:B------:R-:W-:Y:S01]  /*04c0*/  @!P1 IMAD.MOV.U32 R12, RZ, RZ, 0x2 ;  /* 0x00000002ff0c9424 */ /* 0x000fe200078e00ff */
[----:B------:R-:W-:Y:S01]  /*04d0*/  PRMT R7, RZ, 0x7610, R7 ;  /* 0x00007610ff077816 */ /* 0x000fe20000000007 */
[----:B------:R-:W-:Y:S01]  /*04e0*/  @!P4 IMAD.MOV.U32 R19, RZ, RZ, 0x2 ;  /* 0x00000002ff13c424 */ /* 0x000fe200078e00ff */
[----:B------:R-:W-:Y:S01]  /*04f0*/  PRMT R8, RZ, 0x7610, R8 ;  /* 0x00007610ff087816 */ /* 0x000fe20000000008 */
[----:B0-----:R-:W-:-:S04]  /*0500*/  @!P1 IMAD.WIDE.U32 R14, R3, R12, c[0x0][0x170] ;  /* 0x00005c00030e9625 */ /* 0x001fc800078e000c */
[----:B------:R-:W-:Y:S01]  /*0510*/  @!P4 IMAD.WIDE.U32 R18, R18, R19, c[0x0][0x170] ;  /* 0x00005c001212c625 */ /* 0x000fe200078e0013 */
[----:B------:R0:W4:Y:S03]  /*0520*/  @!P1 LDG.E.U16 R7, [R14.64] ;  /* 0x000000040e079981 */ /* 0x000126000c1e1500 */
[----:B------:R-:W-:Y:S01]  /*0530*/  @!P6 IMAD.MOV.U32 R22, RZ, RZ, 0x2 ;  /* 0x00000002ff16e424 */ /* 0x000fe200078e00ff */
[----:B------:R5:W4:Y:S01]  /*0540*/  @!P4 LDG.E.U16 R8, [R18.64] ;  /* 0x000000041208c981 */ /* 0x000b22000c1e1500 */
[----:B------:R-:W-:Y:S02]  /*0550*/  @!P3 IMAD.MOV.U32 R3, RZ, RZ, 0x2 ;  /* 0x00000002ff03b424 */ /* 0x000fe400078e00ff */
[----:B------:R-:W-:Y:S02]  /*0560*/  @!P2 IMAD.MOV.U32 R21, RZ, RZ, 0x2 ;  /* 0x00000002ff15a424 */ /* 0x000fe400078e00ff */
[----:B------:R-:W-:-:S02]  /*0570*/  @!P5 IMAD.IADD R20, R0, 0x1, R5 ;  /* 0x000000010014d824 */ /* 0x000fc400078e0205 */
[----:B------:R-:W-:Y:S01]  /*0580*/  @!P5 IMAD.MOV.U32 R23, RZ, RZ, 0x2 ;  /* 0x00000002ff17d424 */ /* 0x000fe200078e00ff */
[----:B-1----:R-:W-:Y:S01]  /*0590*/  PRMT R11, RZ, 0x7610, R11 ;  /* 0x00007610ff0b7816 */ /* 0x002fe2000000000b */
[----:B0-----:R-:W-:Y:S01]  /*05a0*/  @!P6 IMAD.WIDE.U32 R14, R17, R22, c[0x0][0x170] ;  /* 0x00005c00110ee625 */ /* 0x001fe200078e0016 */
[----:B------:R-:W-:Y:S02]  /*05b0*/  PRMT R10, RZ, 0x7610, R10 ;  /* 0x00007610ff0a7816 */ /* 0x000fe4000000000a */
[----:B------:R-:W-:Y:S01]  /*05c0*/  PRMT R12, RZ, 0x7610, R12 ;  /* 0x00007610ff0c7816 */ /* 0x000fe2000000000c */
[----:B------:R-:W-:Y:S01]  /*05d0*/  @!P3 IMAD.WIDE.U32 R2, R2, R3, c[0x0][0x170] ;  /* 0x00005c000202b625 */ /* 0x000fe200078e0003 */
[----:B------:R-:W-:-:S03]  /*05e0*/  PRMT R17, RZ, 0x7610, R17 ;  /* 0x00007610ff117816 */ /* 0x000fc60000000011 */
[----:B------:R-:W-:Y:S01]  /*05f0*/  @!P2 IMAD.WIDE.U32 R4, R4, R21, c[0x0][0x170] ;  /* 0x00005c000404a625 */ /* 0x000fe200078e0015 */
[----:B------:R0:W4:Y:S03]  /*0600*/  @!P3 LDG.E.U16 R11, [R2.64] ;  /* 0x00000004020bb981 */ /* 0x000126000c1e1500 */
[----:B-----5:R-:W-:Y:S01]  /*0610*/  @!P5 IMAD.WIDE.U32 R18, R20, R23, c[0x0][0x170] ;  /* 0x00005c001412d625 */ /* 0x020fe200078e0017 */
[----:B------:R1:W5:Y:S04]  /*0620*/  @!P2 LDG.E.U16 R10, [R4.64] ;  /* 0x00000004040aa981 */ /* 0x000368000c1e1500 */
[----:B------:R0:W5:Y:S04]  /*0630*/  @!P6 LDG.E.U16 R12, [R14.64] ;  /* 0x000000040e0ce981 */ /* 0x000168000c1e1500 */
[----:B------:R0:W5:Y:S01]  /*0640*/  @!P5 LDG.E.U16 R17, [R18.64] ;  /* 0x000000041211d981 */ /* 0x000162000c1e1500 */
[----:B------:R-:W-:-:S04]  /*0650*/  IADD3 R21, R9, 0x80, RZ ;  /* 0x0000008009157810 */ /* 0x000fc80007ffe0ff */
[----:B------:R-:W-:-:S13]  /*0660*/  ISETP.GE.AND P6, PT, R21, R6, PT ;  /* 0x000000061500720c */ /* 0x000fda0003fc6270 */
[----:B------:R-:W1:Y:S01]  /*0670*/  @!P6 LDC.U16 R20, c[0x0][0x166] ;  /* 0x00005980ff14eb82 */ /* 0x000e620000000400 */
[----:B0-----:R-:W-:-:S04]  /*0680*/  IADD3 R3, R9, 0x180, RZ ;  /* 0x0000018009037810 */ /* 0x001fc80007ffe0ff */
[----:B------:R-:W-:-:S03]  /*0690*/  ISETP.GE.AND P2, PT, R3, R6, PT ;  /* 0x000000060300720c */ /* 0x000fc60003f46270 */
[----:B------:R-:W0:Y:S01]  /*06a0*/  @!P0 LDC.U16 R2, c[0x0][0x166] ;  /* 0x00005980ff028b82 */ /* 0x000e220000000400 */
[C---:B------:R-:W-:Y:S02]  /*06b0*/  IADD3 R3, R9.reuse, 0x200, RZ ;  /* 0x0000020009037810 */ /* 0x040fe40007ffe0ff */
[----:B------:R-:W-:Y:S02]  /*06c0*/  IADD3 R21, R9, 0x100, RZ ;  /* 0x0000010009157810 */ /* 0x000fe40007ffe0ff */
[----:B------:R-:W-:Y:S02]  /*06d0*/  ISETP.GE.AND P3, PT, R3, R6, PT ;  /* 0x000000060300720c */ /* 0x000fe40003f66270 */
[C---:B-1----:R-:W-:Y:S02]  /*06e0*/  IADD3 R5, R9.reuse, 0x280, RZ ;  /* 0x0000028009057810 */ /* 0x042fe40007ffe0ff */
[C---:B------:R-:W-:Y:S01]  /*06f0*/  IADD3 R15, R9.reuse, 0x300, RZ ;  /* 0x00000300090f7810 */ /* 0x040fe20007ffe0ff */
[----:B------:R-:W-:Y:S01]  /*0700*/  @!P6 HADD2.F32 R19, -RZ, R20.H0_H0 ;  /* 0x20000014ff13e230 */ /* 0x000fe20000004100 */
[----:B------:R-:W-:-:S02]  /*0710*/  IADD3 R3, R9, 0x380, RZ ;  /* 0x0000038009037810 */ /* 0x000fc40007ffe0ff */
[-C--:B------:R-:W-:Y:S02]  /*0720*/  ISETP.GE.AND P1, PT, R21, R6.reuse, PT ;  /* 0x000000061500720c */ /* 0x080fe40003f26270 */
[-C--:B------:R-:W-:Y:S02]  /*0730*/  ISETP.GE.AND P4, PT, R5, R6.reuse, PT ;  /* 0x000000060500720c */ /* 0x080fe40003f86270 */
[----:B------:R-:W-:Y:S01]  /*0740*/  ISETP.GE.AND P5, PT, R15, R6, PT ;  /* 0x000000060f00720c */ /* 0x000fe20003fa6270 */
[----:B------:R-:W1:Y:S01]  /*0750*/  @!P3 LDC.U16 R14, c[0x0][0x166] ;  /* 0x00005980ff0ebb82 */ /* 0x000e620000000400 */
[----:B------:R-:W-:-:S09]  /*0760*/  @!P0 IMAD.MOV.U32 R20, RZ, RZ, 0x2 ;  /* 0x00000002ff148424 */ /* 0x000fd200078e00ff */
[----:B------:R-:W0:Y:S01]  /*0770*/  @!P4 LDC.U16 R15, c[0x0][0x166] ;  /* 0x00005980ff0fcb82 */ /* 0x000e220000000400 */
[----:B------:R-:W-:Y:S01]  /*0780*/  BSSY B0, `(.L_x_1376) ;  /* 0x0000056000007945 */ /* 0x000fe20003800000 */
[----:B------:R-:W-:Y:S01]  /*0790*/  BSSY B1, `(.L_x_1377) ;  /* 0x000004e000017945 */ /* 0x000fe20003800000 */
[----:B-1----:R-:W-:Y:S02]  /*07a0*/  @!P3 HADD2.F32 R14, -RZ, R14.H0_H0 ;  /* 0x2000000eff0eb230 */ /* 0x002fe40000004100 */
[----:B0-----:R-:W-:Y:S02]  /*07b0*/  @!P4 HADD2.F32 R15, -RZ, R15.H0_H0 ;  /* 0x2000000fff0fc230 */ /* 0x001fe40000004100 */
[----:B--2---:R-:W-:-:S05]  /*07c0*/  @!P6 HADD2.F32 R16, -RZ, R16.H0_H0 ;  /* 0x20000010ff10e230 */ /* 0x004fca0000004100 */
[----:B------:R-:W-:-:S04]  /*07d0*/  @!P6 LOP3.LUT R4, R16, 0x80000000, R19, 0xb8, !PT ;  /* 0x800000001004e812 */ /* 0x000fc800078eb813 */
[----:B------:R-:W-:Y:S02]  /*07e0*/  @!P6 F2FP.PACK_AB R4, RZ, R4 ;  /* 0x00000004ff04e23e */ /* 0x000fe400000000ff */
[----:B------:R-:W-:Y:S01]  /*07f0*/  ISETP.GE.AND P6, PT, R3, R6, PT ;  /* 0x000000060300720c */ /* 0x000fe20003fc6270 */
[----:B------:R-:W-:Y:S01]  /*0800*/  @!P0 HADD2.F32 R3, -RZ, R2.H0_H0 ;  /* 0x20000002ff038230 */ /* 0x000fe20000004100 */
[----:B------:R-:W0:Y:S08]  /*0810*/  @!P1 LDC.U16 R19, c[0x0][0x166] ;  /* 0x00005980ff139b82 */ /* 0x000e300000000400 */
[----:B------:R-:W1:Y:S08]  /*0820*/  @!P2 LDC.U16 R16, c[0x0][0x166] ;  /* 0x00005980ff10ab82 */ /* 0x000e700000000400 */
[----:B------:R-:W2:Y:S01]  /*0830*/  @!P6 LDC.U16 R5, c[0x0][0x166] ;  /* 0x00005980ff05eb82 */ /* 0x000ea20000000400 */
[----:B---3--:R-:W-:-:S07]  /*0840*/  @!P0 HADD2.F32 R2, -RZ, R13.H0_H0 ;  /* 0x2000000dff028230 */ /* 0x008fce0000004100 */
[----:B------:R-:W3:Y:S01]  /*0850*/  @!P5 LDC.U16 R13, c[0x0][0x166] ;  /* 0x00005980ff0ddb82 */ /* 0x000ee20000000400 */
[----:B------:R-:W-:Y:S01]  /*0860*/  @!P0 LOP3.LUT R2, R2, 0x80000000, R3, 0xb8, !PT ;  /* 0x8000000002028812 */ /* 0x000fe200078eb803 */
[----:B------:R-:W-:-:S03]  /*0870*/  @!P0 IMAD.IADD R3, R0, 0x1, R9 ;  /* 0x0000000100038824 */ /* 0x000fc600078e0209 */
[----:B------:R-:W-:Y:S01]  /*0880*/  @!P0 F2FP.PACK_AB R18, RZ, R2 ;  /* 0x00000002ff12823e */ /* 0x000fe200000000ff */
[----:B------:R-:W-:Y:S01]  /*0890*/  @!P0 IMAD.WIDE.U32 R2, R3, R20, c[0x0][0x168] ;  /* 0x00005a0003028625 */ /* 0x000fe200078e0014 */
[----:B------:R-:W-:-:S04]  /*08a0*/  @!P0 IADD3 R9, R9, 0x80, RZ ;  /* 0x0000008009098810 */ /* 0x000fc80007ffe0ff */
[----:B------:R2:W-:Y:S01]  /*08b0*/  @!P0 STG.E.U16 [R2.64], R18 ;  /* 0x0000001202008986 */ /* 0x0005e2000c101504 */
[----:B------:R-:W-:Y:S01]  /*08c0*/  ISETP.GE.AND P0, PT, R9, R6, PT ;  /* 0x000000060900720c */ /* 0x000fe20003f06270 */
[----:B0-----:R-:W-:Y:S02]  /*08d0*/  @!P1 HADD2.F32 R20, -RZ, R19.H0_H0 ;  /* 0x20000013ff149230 */ /* 0x001fe40000004100 */
[----:B-1----:R-:W-:Y:S02]  /*08e0*/  @!P2 HADD2.F32 R19, -RZ, R16.H0_H0 ;  /* 0x20000010ff13a230 */ /* 0x002fe40000004100 */
[----:B----4-:R-:W-:Y:S02]  /*08f0*/  @!P1 HADD2.F32 R7, -RZ, R7.H0_H0 ;  /* 0x20000007ff079230 */ /* 0x010fe40000004100 */
[----:B------:R-:W-:Y:S02]  /*0900*/  @!P2 HADD2.F32 R8, -RZ, R8.H0_H0 ;  /* 0x20000008ff08a230 */ /* 0x000fe40000004100 */
[----:B---3--:R-:W-:-:S02]  /*0910*/  @!P5 HADD2.F32 R13, -RZ, R13.H0_H0 ;  /* 0x2000000dff0dd230 */ /* 0x008fc40000004100 */
[----:B--2---:R-:W-:Y:S01]  /*0920*/  @!P6 HADD2.F32 R2, -RZ, R5.H0_H0 ;  /* 0x20000005ff02e230 */ /* 0x004fe20000004100 */
[----:B------:R-:W-:Y:S02]  /*0930*/  @!P1 LOP3.LUT R7, R7, 0x80000000, R20, 0xb8, !PT ;  /* 0x8000000007079812 */ /* 0x000fe400078eb814 */
[----:B------:R-:W-:Y:S01]  /*0940*/  @!P2 LOP3.LUT R8, R8, 0x80000000, R19, 0xb8, !PT ;  /* 0x800000000808a812 */ /* 0x000fe200078eb813 */
[----:B------:R-:W-:Y:S02]  /*0950*/  @!P3 HADD2.F32 R11, -RZ, R11.H0_H0 ;  /* 0x2000000bff0bb230 */ /* 0x000fe40000004100 */
[----:B-----5:R-:W-:Y:S02]  /*0960*/  @!P4 HADD2.F32 R10, -RZ, R10.H0_H0 ;  /* 0x2000000aff0ac230 */ /* 0x020fe40000004100 */
[----:B------:R-:W-:Y:S02]  /*0970*/  @!P5 HADD2.F32 R12, -RZ, R12.H0_H0 ;  /* 0x2000000cff0cd230 */ /* 0x000fe40000004100 */
[----:B------:R-:W-:Y:S01]  /*0980*/  @!P6 HADD2.F32 R17, -RZ, R17.H0_H0 ;  /* 0x20000011ff11e230 */ /* 0x000fe20000004100 */
[----:B------:R-:W-:-:S02]  /*0990*/  @!P3 LOP3.LUT R11, R11, 0x80000000, R14, 0xb8, !PT ;  /* 0x800000000b0bb812 */ /* 0x000fc400078eb80e */
[----:B------:R-:W-:Y:S02]  /*09a0*/  @!P4 LOP3.LUT R5, R10, 0x80000000, R15, 0xb8, !PT ;  /* 0x800000000a05c812 */ /* 0x000fe400078eb80f */
[----:B------:R-:W-:Y:S02]  /*09b0*/  @!P5 LOP3.LUT R3, R12, 0x80000000, R13, 0xb8, !PT ;  /* 0x800000000c03d812 */ /* 0x000fe400078eb80d */
[----:B------:R-:W-:Y:S02]  /*09c0*/  @!P6 LOP3.LUT R2, R17, 0x80000000, R2, 0xb8, !PT ;  /* 0x800000001102e812 */ /* 0x000fe400078eb802 */
[----:B------:R-:W-:Y:S02]  /*09d0*/  @!P1 F2FP.PACK_AB R12, RZ, R7 ;  /* 0x00000007ff0c923e */ /* 0x000fe400000000ff */
[----:B------:R-:W-:Y:S02]  /*09e0*/  @!P2 F2FP.PACK_AB R8, RZ, R8 ;  /* 0x00000008ff08a23e */ /* 0x000fe400000000ff */
[----:B------:R-:W-:-:S02]  /*09f0*/  @!P3 F2FP.PACK_AB R7, RZ, R11 ;  /* 0x0000000bff07b23e */ /* 0x000fc400000000ff */
[----:B------:R-:W-:Y:S02]  /*0a00*/  @!P4 F2FP.PACK_AB R5, RZ, R5 ;  /* 0x00000005ff05c23e */ /* 0x000fe400000000ff */
[----:B------:R-:W-:Y:S02]  /*0a10*/  @!P5 F2FP.PACK_AB R3, RZ, R3 ;  /* 0x00000003ff03d23e */ /* 0x000fe400000000ff */
        /* <DEDUP_REMOVED lines=14> */
.L_x_1378:
[----:B------:R-:W-:-:S13]  /*0b00*/  ISETP.GE.AND P0, PT, R9, R6, PT ;  /* 0x000000060900720c */ /* 0x000fda0003f06270 */
[----:B------:R-:W-:Y:S05]  /*0b10*/  @P0 BRA `(.L_x_1380) ;  /* 0x000000c000000947 */ /* 0x000fea0003800000 */
[----:B0-----:R-:W-:Y:S01]  /*0b20*/  IMAD.IADD R10, R0, 0x1, R9 ;  /* 0x00000001000a7824 */ /* 0x001fe200078e0209 */
[----:B------:R-:W-:Y:S01]  /*0b30*/  IADD3 R9, R9, 0x80, RZ ;  /* 0x0000008009097810 */ /* 0x000fe20007ffe0ff */
[----:B------:R-:W-:-:S04]  /*0b40*/  IMAD.MOV.U32 R11, RZ, RZ, 0x2 ;  /* 0x00000002ff0b7424 */ /* 0x000fc800078e00ff */
[----:B------:R-:W-:-:S05]  /*0b50*/  IMAD.WIDE.U32 R10, R10, R11, c[0x0][0x168] ;  /* 0x00005a000a0a7625 */ /* 0x000fca00078e000b */
[----:B------:R0:W-:Y:S02]  /*0b60*/  STG.E.U16 [R10.64], R8 ;  /* 0x000000080a007986 */ /* 0x0001e4000c101504 */
.L_x_1379:
[----:B------:R-:W-:-:S13]  /*0b70*/  ISETP.GE.AND P0, PT, R9, R6, PT ;  /* 0x000000060900720c */ /* 0x000fda0003f06270 */
[----:B------:R-:W-:Y:S05]  /*0b80*/  @P0 BRA `(.L_x_1381) ;  /* 0x000000e000000947 */ /* 0x000fea0003800000 */
[----:B0-----:R-:W-:Y:S01]  /*0b90*/  IMAD.IADD R10, R0, 0x1, R9 ;  /* 0x00000001000a7824 */ /* 0x001fe200078e0209 */
[----:B------:R-:W-:Y:S01]  /*0ba0*/  IADD3 R9, R9, 0x80, RZ ;  /* 0x0000008009097810 */ /* 0x000fe20007ffe0ff */
[----:B------:R-:W-:-:S04]  /*0bb0*/  IMAD.MOV.U32 R11, RZ, RZ, 0x2 ;  /* 0x00000002ff0b7424 */ /* 0x000fc800078e00ff */
[----:B------:R-:W-:-:S05]  /*0bc0*/  IMAD.WIDE.U32 R10, R10, R11, c[0x0][0x168] ;  /* 0x00005a000a0a7625 */ /* 0x000fca00078e000b */
[----:B------:R0:W-:Y:S02]  /*0bd0*/  STG.E.U16 [R10.64], R7 ;  /* 0x000000070a007986 */ /* 0x0001e4000c101504 */
.L_x_1380:
[----:B------:R-:W-:-:S13]  /*0be0*/  ISETP.GE.AND P0, PT, R9, R6, PT ;  /* 0x000000060900720c */ /* 0x000fda0003f06270 */
[----:B------:R-:W-:Y:S01]  /*0bf0*/  @P0 BREAK B1 ;  /* 0x0000000000010942 */ /* 0x000fe20003800000 */
[----:B------:R-:W-:Y:S05]  /*0c00*/  @P0 BRA `(.L_x_1382) ;  /* 0x000000d000000947 */ /* 0x000fea0003800000 */
[----:B------:R-:W-:Y:S01]  /*0c10*/  IMAD.IADD R4, R0, 0x1, R9 ;  /* 0x0000000100047824 */ /* 0x000fe200078e0209 */
[----:B------:R-:W-:Y:S01]  /*0c20*/  PRMT R8, R5, 0x7610, R8 ;  /* 0x0000761005087816 */ /* 0x000fe20000000008 */
[----:B0-----:R-:W-:Y:S01]  /*0c30*/  IMAD.MOV.U32 R7, RZ, RZ, 0x2 ;  /* 0x00000002ff077424 */ /* 0x001fe200078e00ff */
[----:B------:R-:W-:-:S03]  /*0c40*/  IADD3 R9, R9, 0x80, RZ ;  /* 0x0000008009097810 */ /* 0x000fc60007ffe0ff */
[----:B------:R-:W-:-:S05]  /*0c50*/  IMAD.WIDE.U32 R4, R4, R7, c[0x0][0x168] ;  /* 0x00005a0004047625 */ /* 0x000fca00078e0007 */
[----:B------:R0:W-:Y:S02]  /*0c60*/  STG.E.U16 [R4.64], R8 ;  /* 0x0000000804007986 */ /* 0x0001e4000c101504 */
.L_x_1381:
[----:B------:R-:W-:Y:S05]  /*0c70*/  BSYNC B1 ;  /* 0x0000000000017941 */ /* 0x000fea0003800000 */
.L_x_1377:
[----:B------:R-:W-:-:S13]  /*0c80*/  ISETP.GE.AND P0, PT, R9, R6, PT ;  /* 0x000000060900720c */ /* 0x000fda0003f06270 */
[----:B0-----:R-:W-:Y:S01]  /*0c90*/  @!P0 IMAD.IADD R4, R0, 0x1, R9 ;  /* 0x0000000100048824 */ /* 0x001fe200078e0209 */
[----:B------:R-:W-:Y:S01]  /*0ca0*/  @!P0 IADD3 R9, R9, 0x80, RZ ;  /* 0x0000008009098810 */ /* 0x000fe20007ffe0ff */
[----:B------:R-:W-:-:S04]  /*0cb0*/  @!P0 IMAD.MOV.U32 R5, RZ, RZ, 0x2 ;  /* 0x00000002ff058424 */ /* 0x000fc800078e00ff */
[----:B------:R-:W-:-:S05]  /*0cc0*/  @!P0 IMAD.WIDE.U32 R4, R4, R5, c[0x0][0x168] ;  /* 0x00005a0004048625 */ /* 0x000fca00078e0005 */
[----:B------:R0:W-:Y:S02]  /*0cd0*/  @!P0 STG.E.U16 [R4.64], R3 ;  /* 0x0000000304008986 */ /* 0x0001e4000c101504 */
.L_x_1382:
[----:B------:R-:W-:Y:S05]  /*0ce0*/  BSYNC B0 ;  /* 0x0000000000007941 */ /* 0x000fea0003800000 */
.L_x_1376:
        /* <DEDUP_REMOVED lines=9> */
.L_x_1383:
        /* <DEDUP_REMOVED lines=16> */
.L_x_7676:


//--------------------- .text._ZN2at6native29vectorized_elementwise_kernelILi4ENS0_13BUnaryFunctorIN3c104HalfES4_S4_ZZZNS0_20copysign_kernel_cudaERNS_18TensorIteratorBaseEENKUlvE_clEvENKUlvE2_clEvEUlS4_S4_E_EESt5arrayIPcLm2EEEEviT0_T1_ --------------------------
	.section	.text._ZN2at6native29vectorized_elementwise_kernelILi4ENS0_13BUnaryFunctorIN3c104HalfES4_S4_ZZZNS0_20copysign_kernel_cudaERNS_18TensorIteratorBaseEENKUlvE_clEvENKUlvE2_clEvEUlS4_S4_E_EESt5arrayIPcLm2EEEEviT0_T1_,"ax",@progbits
	.sectioninfo	@"SHI_REGISTERS=26"
	.align	128
        .global         _ZN2at6native29vectorized_elementwise_kernelILi4ENS0_13BUnaryFunctorIN3c104HalfES4_S4_ZZZNS0_20copysign_kernel_cudaERNS_18TensorIteratorBaseEENKUlvE_clEvENKUlvE2_clEvEUlS4_S4_E_EESt5arrayIPcLm2EEEEviT0_T1_
        .type           _ZN2at6native29vectorized_elementwise_kernelILi4ENS0_13BUnaryFunctorIN3c104HalfES4_S4_ZZZNS0_20copysign_kernel_cudaERNS_18TensorIteratorBaseEENKUlvE_clEvENKUlvE2_clEvEUlS4_S4_E_EESt5arrayIPcLm2EEEEviT0_T1_,@function
        .size           _ZN2at6native29vectorized_elementwise_kernelILi4ENS0_13BUnaryFunctorIN3c104HalfES4_S4_ZZZNS0_20copysign_kernel_cudaERNS_18TensorIteratorBaseEENKUlvE_clEvENKUlvE2_clEvEUlS4_S4_E_EESt5arrayIPcLm2EEEEviT0_T1_,(.L_x_7677 - _ZN2at6native29vectorized_elementwise_kernelILi4ENS0_13BUnaryFunctorIN3c104HalfES4_S4_ZZZNS0_20copysign_kernel_cudaERNS_18TensorIteratorBaseEENKUlvE_clEvENKUlvE2_clEvEUlS4_S4_E_EESt5arrayIPcLm2EEEEviT0_T1_)
        .other          _ZN2at6native29vectorized_elementwise_kernelILi4ENS0_13BUnaryFunctorIN3c104HalfES4_S4_ZZZNS0_20copysign_kernel_cudaERNS_18TensorIteratorBaseEENKUlvE_clEvENKUlvE2_clEvEUlS4_S4_E_EESt5arrayIPcLm2EEEEviT0_T1_,@"STO_CUDA_ENTRY STV_DEFAULT"
_ZN2at6native29vectorized_elementwise_kernelILi4ENS0_13BUnaryFunctorIN3c104HalfES4_S4_ZZZNS0_20copysign_kernel_cudaERNS_18TensorIteratorBaseEENKUlvE_clEvENKUlvE2_clEvEUlS4_S4_E_EESt5arrayIPcLm2EEEEviT0_T1_:
.text._ZN2at6native29vectorized_elementwise_kernelILi4ENS0_13BUnaryFunctorIN3c104HalfES4_S4_ZZZNS0_20copysign_kernel_cudaERNS_18TensorIteratorBaseEENKUlvE_clEvENKUlvE2_clEvEUlS4_S4_E_EESt5arrayIPcLm2EEEEviT0_T1_:
        /* <DEDUP_REMOVED lines=11> */
[----:B------:R-:W2:Y:S04]  /*00b0*/  LDG.E.64 R8, [R6.64] ;  /* 0x0000000406087981 */ /* 0x000ea8000c1e1b00 */
[----:B------:R-:W3:Y:S01]  /*00c0*/  LDG.E.64 R4, [R6.64+0x400] ;  /* 0x0004000406047981 */ /* 0x000ee2000c1e1b00 */
[----:B------:R-:W0:Y:S01]  /*00d0*/  LDC.U16 R14, c[0x0][0x166] ;  /* 0x00005980ff0e7b82 */ /* 0x000e220000000400 */
[----:B------:R-:W-:-:S06]  /*00e0*/  IMAD.WIDE.U32 R2, R0, R13, c[0x0][0x168] ;  /* 0x00005a0000027625 */ /* 0x000fcc00078e000d */
[----:B------:R-:W-:Y:S01]  /*00f0*/  IMAD.WIDE R2, R11, 0x8, R2 ;  /* 0x000000080b027825 */ /* 0x000fe200078e0202 */
[--C-:B--2---:R-:W-:Y:S02]  /*0100*/  HADD2.F32 R10, -RZ, R9.reuse.H0_H0 ;  /* 0x20000009ff0a7230 */ /* 0x104fe40000004100 */
[----:B------:R-:W-:Y:S02]  /*0110*/  HADD2.F32 R12, -RZ, R9.H1_H1 ;  /* 0x30000009ff0c7230 */ /* 0x000fe40000004100 */
[----:B0-----:R-:W-:Y:S02]  /*0120*/  HADD2.F32 R9, -RZ, R14.H0_H0 ;  /* 0x2000000eff097230 */ /* 0x001fe40000004100 */
[----:B------:R-:W-:Y:S02]  /*0130*/  HADD2.F32 R0, -RZ, R8.H0_H0 ;  /* 0x20000008ff007230 */ /* 0x000fe40000004100 */
[----:B---3--:R-:W-:Y:S01]  /*0140*/  HADD2.F32 R14, -RZ, R4.H0_H0 ;  /* 0x20000004ff0e7230 */ /* 0x008fe20000004100 */
[--C-:B------:R-:W-:Y:S01]  /*0150*/  LOP3.LUT R10, R10, 0x80000000, R9.reuse, 0xb8, !PT ;  /* 0x800000000a0a7812 */ /* 0x100fe200078eb809 */
[----:B------:R-:W-:Y:S01]  /*0160*/  HADD2.F32 R8, -RZ, R8.H1_H1 ;  /* 0x30000008ff087230 */ /* 0x000fe20000004100 */
[--C-:B------:R-:W-:Y:S01]  /*0170*/  LOP3.LUT R0, R0, 0x80000000, R9.reuse, 0xb8, !PT ;  /* 0x8000000000007812 */ /* 0x100fe200078eb809 */
[----:B------:R-:W-:Y:S01]  /*0180*/  HADD2.F32 R4, -RZ, R4.H1_H1 ;  /* 0x30000004ff047230 */ /* 0x000fe20000004100 */
[--C-:B------:R-:W-:Y:S01]  /*0190*/  LOP3.LUT R7, R12, 0x80000000, R9.reuse, 0xb8, !PT ;  /* 0x800000000c077812 */ /* 0x100fe200078eb809 */
[--C-:B------:R-:W-:Y:S01]  /*01a0*/  HADD2.F32 R6, -RZ, R5.reuse.H0_H0 ;  /* 0x20000005ff067230 */ /* 0x100fe20000004100 */
[--C-:B------:R-:W-:Y:S01]  /*01b0*/  LOP3.LUT R14, R14, 0x80000000, R9.reuse, 0xb8, !PT ;  /* 0x800000000e0e7812 */ /* 0x100fe200078eb809 */
[----:B------:R-:W-:Y:S01]  /*01c0*/  HADD2.F32 R16, -RZ, R5.H1_H1 ;  /* 0x30000005ff107230 */ /* 0x000fe20000004100 */
[----:B------:R-:W-:-:S02]  /*01d0*/  LOP3.LUT R5, R8, 0x80000000, R9, 0xb8, !PT ;  /* 0x8000000008057812 */ /* 0x000fc400078eb809 */
[--C-:B------:R-:W-:Y:S02]  /*01e0*/  LOP3.LUT R11, R4, 0x80000000, R9.reuse, 0xb8, !PT ;  /* 0x80000000040b7812 */ /* 0x100fe400078eb809 */
[--C-:B------:R-:W-:Y:S02]  /*01f0*/  LOP3.LUT R6, R6, 0x80000000, R9.reuse, 0xb8, !PT ;  /* 0x8000000006067812 */ /* 0x100fe400078eb809 */
[----:B------:R-:W-:Y:S02]  /*0200*/  LOP3.LUT R9, R16, 0x80000000, R9, 0xb8, !PT ;  /* 0x8000000010097812 */ /* 0x000fe400078eb809 */
[----:B------:R-:W-:Y:S02]  /*0210*/  F2FP.PACK_AB R4, R5, R0 ;  /* 0x000000000504723e */ /* 0x000fe400000000ff */
[----:B------:R-:W-:Y:S02]  /*0220*/  F2FP.PACK_AB R5, R7, R10 ;  /* 0x0000000a0705723e */ /* 0x000fe400000000ff */
[----:B------:R-:W-:-:S02]  /*0230*/  F2FP.PACK_AB R8, R11, R14 ;  /* 0x0000000e0b08723e */ /* 0x000fc400000000ff */
[----:B------:R-:W-:Y:S01]  /*0240*/  F2FP.PACK_AB R9, R9, R6 ;  /* 0x000000060909723e */ /* 0x000fe200000000ff */
[----:B------:R-:W-:Y:S04]  /*0250*/  STG.E.64 [R2.64], R4 ;  /* 0x0000000402007986 */ /* 0x000fe8000c101b04 */
[----:B------:R-:W-:Y:S01]  /*0260*/  STG.E.64 [R2.64+0x400], R8 ;  /* 0x0004000802007986 */ /* 0x000fe2000c101b04 */
[----:B------:R-:W-:Y:S05]  /*0270*/  EXIT ;  /* 0x000000000000794d */ /* 0x000fea0003800000 */
.L_x_1384:
[----:B------:R-:W0:Y:S01]  /*0280*/  S2R R9, SR_TID.X ;  /* 0x0000000000097919 */ /* 0x000e220000002100 */
[----:B------:R-:W-:Y:S02]  /*0290*/  PRMT R16, RZ, 0x7610, R16 ;  /* 0x00007610ff107816 */ /* 0x000fe40000000010 */
        /* <DEDUP_REMOVED lines=130> */
.L_x_1387:
[----:B------:R-:W-:-:S13]  /*0ac0*/  ISETP.GE.AND P0, PT, R9, R6, PT ;  /* 0x000000060900720c */ /* 0x000fda0003f06270 */
[----:B------:R-:W-:Y:S05]  /*0ad0*/  @P0 BRA `(.L_x_1389) ;  /* 0x000000c000000947 */ /* 0x000fea0003800000 */
[----:B0-----:R-:W-:Y:S01]  /*0ae0*/  IMAD.IADD R10, R0, 0x1, R9 ;  /* 0x00000001000a7824 */ /* 0x001fe200078e0209 */
[----:B------:R-:W-:Y:S01]  /*0af0*/  IADD3 R9, R9, 0x80, RZ ;  /* 0x0000008009097810 */ /* 0x000fe20007ffe0ff */
[----:B------:R-:W-:-:S04]  /*0b00*/  IMAD.MOV.U32 R11, RZ, RZ, 0x2 ;  /* 0x00000002ff0b7424 */ /* 0x000fc800078e00ff */
[----:B------:R-:W-:-:S05]  /*0b10*/  IMAD.WIDE.U32 R10, R10, R11, c[0x0][0x168] ;  /* 0x00005a000a0a7625 */ /* 0x000fca00078e000b */
[----:B------:R0:W-:Y:S02]  /*0b20*/  STG.E.U16 [R10.64], R8 ;  /* 0x000000080a007986 */ /* 0x0001e4000c101504 */
.L_x_1388:
[----:B------:R-:W-:-:S13]  /*0b30*/  ISETP.GE.AND P0, PT, R9, R6, PT ;  /* 0x000000060900720c */ /* 0x000fda0003f06270 */
[----:B------:R-:W-:Y:S05]  /*0b40*/  @P0 BRA `(.L_x_1390) ;  /* 0x000000e000000947 */ /* 0x000fea0003800000 */
[----:B0-----:R-:W-:Y:S01]  /*0b50*/  IMAD.IADD R10, R0, 0x1, R9 ;  /* 0x00000001000a7824 */ /* 0x001fe200078e0209 */
[----:B------:R-:W-:Y:S01]  /*0b60*/  IADD3 R9, R9, 0x80, RZ ;  /* 0x0000008009097810 */ /* 0x000fe20007ffe0ff */
[----:B------:R-:W-:-:S04]  /*0b70*/  IMAD.MOV.U32 R11, RZ, RZ, 0x2 ;  /* 0x00000002ff0b7424 */ /* 0x000fc800078e00ff */
[----:B------:R-:W-:-:S05]  /*0b80*/  IMAD.WIDE.U32 R10, R10, R11, c[0x0][0x168] ;  /* 0x00005a000a0a7625 */ /* 0x000fca00078e000b */
[----:B------:R0:W-:Y:S02]  /*0b90*/  STG.E.U16 [R10.64], R7 ;  /* 0x000000070a007986 */ /* 0x0001e4000c101504 */
.L_x_1389:
        /* <DEDUP_REMOVED lines=9> */
.L_x_1390:
[----:B------:R-:W-:Y:S05]  /*0c30*/  BSYNC B1 ;  /* 0x0000000000017941 */ /* 0x000fea0003800000 */
.L_x_1386:
[----:B------:R-:W-:-:S13]  /*0c40*/  ISETP.GE.AND P0, PT, R9, R6, PT ;  /* 0x000000060900720c */ /* 0x000fda0003f06270 */
[----:B0-----:R-:W-:Y:S01]  /*0c50*/  @!P0 IMAD.IADD R4, R0, 0x1, R9 ;  /* 0x0000000100048824 */ /* 0x001fe200078e0209 */
[----:B------:R-:W-:Y:S01]  /*0c60*/  @!P0 IADD3 R9, R9, 0x80, RZ ;  /* 0x0000008009098810 */ /* 0x000fe20007ffe0ff */
[----:B------:R-:W-:-:S04]  /*0c70*/  @!P0 IMAD.MOV.U32 R5, RZ, RZ, 0x2 ;  /* 0x00000002ff058424 */ /* 0x000fc800078e00ff */
[----:B------:R-:W-:-:S05]  /*0c80*/  @!P0 IMAD.WIDE.U32 R4, R4, R5, c[0x0][0x168] ;  /* 0x00005a0004048625 */ /* 0x000fca00078e0005 */
[----:B------:R0:W-:Y:S02]  /*0c90*/  @!P0 STG.E.U16 [R4.64], R3 ;  /* 0x0000000304008986 */ /* 0x0001e4000c101504 */
.L_x_1391:
[----:B------:R-:W-:Y:S05]  /*0ca0*/  BSYNC B0 ;  /* 0x0000000000007941 */ /* 0x000fea0003800000 */
.L_x_1385:
        /* <DEDUP_REMOVED lines=9> */
.L_x_1392:
        /* <DEDUP_REMOVED lines=12> */
.L_x_7677:


//--------------------- .text._ZN2at6native29vectorized_elementwise_kernelILi8ENS0_13BUnaryFunctorIN3c104HalfES4_S4_ZZZNS0_20copysign_kernel_cudaERNS_18TensorIteratorBaseEENKUlvE_clEvENKUlvE2_clEvEUlS4_S4_E_EESt5arrayIPcLm2EEEEviT0_T1_ --------------------------
	.section	.text._ZN2at6native29vectorized_elementwise_kernelILi8ENS0_13BUnaryFunctorIN3c104HalfES4_S4_ZZZNS0_20copysign_kernel_cudaERNS_18TensorIteratorBaseEENKUlvE_clEvENKUlvE2_clEvEUlS4_S4_E_EESt5arrayIPcLm2EEEEviT0_T1_,"ax",@progbits
	.sectioninfo	@"SHI_REGISTERS=4"
	.align	128
        .global         _ZN2at6native29vectorized_elementwise_kernelILi8ENS0_13BUnaryFunctorIN3c104HalfES4_S4_ZZZNS0_20copysign_kernel_cudaERNS_18TensorIteratorBaseEENKUlvE_clEvENKUlvE2_clEvEUlS4_S4_E_EESt5arrayIPcLm2EEEEviT0_T1_
        .type           _ZN2at6native29vectorized_elementwise_kernelILi8ENS0_13BUnaryFunctorIN3c104HalfES4_S4_ZZZNS0_20copysign_kernel_cudaERNS_18TensorIteratorBaseEENKUlvE_clEvENKUlvE2_clEvEUlS4_S4_E_EESt5arrayIPcLm2EEEEviT0_T1_,@function
        .size           _ZN2at6native29vectorized_elementwise_kernelILi8ENS0_13BUnaryFunctorIN3c104HalfES4_S4_ZZZNS0_20copysign_kernel_cudaERNS_18TensorIteratorBaseEENKUlvE_clEvENKUlvE2_clEvEUlS4_S4_E_EESt5arrayIPcLm2EEEEviT0_T1_,(.L_x_7678 - _ZN2at6native29vectorized_elementwise_kernelILi8ENS0_13BUnaryFunctorIN3c104HalfES4_S4_ZZZNS0_20copysign_kernel_cudaERNS_18TensorIteratorBaseEENKUlvE_clEvENKUlvE2_clEvEUlS4_S4_E_EESt5arrayIPcLm2EEEEviT0_T1_)
        .other          _ZN2at6native29vectorized_elementwise_kernelILi8ENS0_13BUnaryFunctorIN3c104HalfES4_S4_ZZZNS0_20copysign_kernel_cudaERNS_18TensorIteratorBaseEENKUlvE_clEvENKUlvE2_clEvEUlS4_S4_E_EESt5arrayIPcLm2EEEEviT0_T1_,@"STO_CUDA_ENTRY STV_DEFAULT"
_ZN2at6native29vectorized_elementwise_kernelILi8ENS0_13BUnaryFunctorIN3c104HalfES4_S4_ZZZNS0_20copysign_kernel_cudaERNS_18TensorIteratorBaseEENKUlvE_clEvENKUlvE2_clEvEUlS4_S4_E_EESt5arrayIPcLm2EEEEviT0_T1_:
.text._ZN2at6native29vectorized_elementwise_kernelILi8ENS0_13BUnaryFunctorIN3c104HalfES4_S4_ZZZNS0_20copysign_kernel_cudaERNS_18TensorIteratorBaseEENKUlvE_clEvENKUlvE2_clEvEUlS4_S4_E_EESt5arrayIPcLm2EEEEviT0_T1_:
[----:B------:R-:W-:Y:S02]  /*0000*/  MOV R1, c[0x0][0x28] ;  /* 0x00000a0000017a02 */ /* 0x000fe40000000f00 */
[----:B------:R-:W-:Y:S05]  /*0010*/  EXIT ;  /* 0x000000000000794d */ /* 0x000fea0003800000 */
.L_x_1393:
        /* <DEDUP_REMOVED lines=14> */
.L_x_7678:


//--------------------- .text._ZN2at6native18elementwise_kernelILi128ELi4EZNS0_15gpu_kernel_implINS0_13AUnaryFunctorIN3c104HalfES5_S5_ZZZNS0_20copysign_kernel_cudaERNS_18TensorIteratorBaseEENKUlvE_clEvENKUlvE2_clEvEUlS5_S5_E_EEEEvS7_RKT_EUliE_EEviT1_ --------------------------
	.section	.text._ZN2at6native18elementwise_kernelILi128ELi4EZNS0_15gpu_kernel_implINS0_13AUnaryFunctorIN3c104HalfES5_S5_ZZZNS0_20copysign_kernel_cudaERNS_18TensorIteratorBaseEENKUlvE_clEvENKUlvE2_clEvEUlS5_S5_E_EEEEvS7_RKT_EUliE_EEviT1_,"ax",@progbits
	.sectioninfo	@"SHI_REGISTERS=26"
	.align	128
        .global         _ZN2at6native18elementwise_kernelILi128ELi4EZNS0_15gpu_kernel_implINS0_13AUnaryFunctorIN3c104HalfES5_S5_ZZZNS0_20copysign_kernel_cudaERNS_18TensorIteratorBaseEENKUlvE_clEvENKUlvE2_clEvEUlS5_S5_E_EEEEvS7_RKT_EUliE_EEviT1_
        .type           _ZN2at6native18elementwise_kernelILi128ELi4EZNS0_15gpu_kernel_implINS0_13AUnaryFunctorIN3c104HalfES5_S5_ZZZNS0_20copysign_kernel_cudaERNS_18TensorIteratorBaseEENKUlvE_clEvENKUlvE2_clEvEUlS5_S5_E_EEEEvS7_RKT_EUliE_EEviT1_,@function
        .size           _ZN2at6native18elementwise_kernelILi128ELi4EZNS0_15gpu_kernel_implINS0_13AUnaryFunctorIN3c104HalfES5_S5_ZZZNS0_20copysign_kernel_cudaERNS_18TensorIteratorBaseEENKUlvE_clEvENKUlvE2_clEvEUlS5_S5_E_EEEEvS7_RKT_EUliE_EEviT1_,(.L_x_7679 - _ZN2at6native18elementwise_kernelILi128ELi4EZNS0_15gpu_kernel_implINS0_13AUnaryFunctorIN3c104HalfES5_S5_ZZZNS0_20copysign_kernel_cudaERNS_18TensorIteratorBaseEENKUlvE_clEvENKUlvE2_clEvEUlS5_S5_E_EEEEvS7_RKT_EUliE_EEviT1_)
        .other          _ZN2at6native18elementwise_kernelILi128ELi4EZNS0_15gpu_kernel_implINS0_13AUnaryFunctorIN3c104HalfES5_S5_ZZZNS0_20copysign_kernel_cudaERNS_18TensorIteratorBaseEENKUlvE_clEvENKUlvE2_clEvEUlS5_S5_E_EEEEvS7_RKT_EUliE_EEviT1_,@"STO_CUDA_ENTRY STV_DEFAULT"
_ZN2at6native18elementwise_kernelILi128ELi4EZNS0_15gpu_kernel_implINS0_13AUnaryFunctorIN3c104HalfES5_S5_ZZZNS0_20copysign_kernel_cudaERNS_18TensorIteratorBaseEENKUlvE_clEvENKUlvE2_clEvEUlS5_S5_E_EEEEvS7_RKT_EUliE_EEviT1_:
.text._ZN2at6native18elementwise_kernelILi128ELi4EZNS0_15gpu_kernel_implINS0_13AUnaryFunctorIN3c104HalfES5_S5_ZZZNS0_20copysign_kernel_cudaERNS_18TensorIteratorBaseEENKUlvE_clEvENKUlvE2_clEvEUlS5_S5_E_EEEEvS7_RKT_EUliE_EEviT1_:
        /* <DEDUP_REMOVED lines=237> */
.L_x_1396:
        /* <DEDUP_REMOVED lines=20> */
.L_x_1400:
[----:B------:R-:W2:Y:S02]  /*1010*/  LDG.E.U8 R2, [R2.64] ;  /* 0x0000002402027981 */ /* 0x000ea4000c1e1100 */
[----:B--2---:R-:W0:Y:S02]  /*1020*/  I2F.U16 R0, R2 ;  /* 0x0000000200007306 */ /* 0x004e240000101000 */
[----:B0-----:R-:W-:Y:S01]  /*1030*/  F2FP.PACK_AB R0, RZ, R0 ;  /* 0x00000000ff00723e */ /* 0x001fe200000000ff */
[----:B------:R-:W-:Y:S05]  /*1040*/  BRA `(.L_x_1402) ;  /* 0x00000e1000007947 */ /* 0x000fea0003800000 */
.L_x_1399:
        /* <DEDUP_REMOVED lines=10> */
.L_x_1404:
[----:B------:R-:W2:Y:S02]  /*10f0*/  LDG.E R2, [R2.64] ;  /* 0x0000002402027981 */ /* 0x000ea4000c1e1900 */
[----:B--2---:R-:W0:Y:S02]  /*1100*/  I2F R0, R2 ;  /* 0x0000000200007306 */ /* 0x004e240000201400 */
[----:B0-----:R-:W-:Y:S01]  /*1110*/  F2FP.PACK_AB R0, RZ, R0 ;  /* 0x00000000ff00723e */ /* 0x001fe200000000ff */
[----:B------:R-:W-:Y:S05]  /*1120*/  BRA `(.L_x_1402) ;  /* 0x00000d3000007947 */ /* 0x000fea0003800000 */
.L_x_1403:
[----:B------:R-:W2:Y:S02]  /*1130*/  LDG.E.U16 R2, [R2.64] ;  /* 0x0000002402027981 */ /* 0x000ea4000c1e1500 */
[----:B--2---:R-:W0:Y:S02]  /*1140*/  I2F.S16 R0, R2 ;  /* 0x0000000200007306 */ /* 0x004e240000101400 */
[----:B0-----:R-:W-:Y:S01]  /*1150*/  F2FP.PACK_AB R0, RZ, R0 ;  /* 0x00000000ff00723e */ /* 0x001fe200000000ff */
[----:B------:R-:W-:Y:S05]  /*1160*/  BRA `(.L_x_1402) ;  /* 0x00000cf000007947 */ /* 0x000fea0003800000 */
.L_x_1398:
        /* <DEDUP_REMOVED lines=9> */
.L_x_1406:
[----:B------:R0:W5:Y:S01]  /*1200*/  LDG.E.U16 R0, [R2.64] ;  /* 0x0000002402007981 */ /* 0x000162000c1e1500 */
[----:B------:R-:W-:Y:S05]  /*1210*/  BRA `(.L_x_1402) ;  /* 0x00000c4000007947 */ /* 0x000fea0003800000 */
.L_x_1405:
        /* <DEDUP_REMOVED lines=9> */
.L_x_1408:
[----:B------:R0:W5:Y:S01]  /*12b0*/  LDG.E.U16 R0, [R2.64] ;  /* 0x0000002402007981 */ /* 0x000162000c1e1500 */
[----:B------:R-:W-:Y:S05]  /*12c0*/  BRA `(.L_x_1402) ;  /* 0x00000b9000007947 */ /* 0x000fea0003800000 */
.L_x_1407:
[----:B------:R-:W2:Y:S02]  /*12d0*/  LDG.E.64 R2, [R2.64] ;  /* 0x0000002402027981 */ /* 0x000ea4000c1e1b00 */
[----:B--2---:R-:W0:Y:S01]  /*12e0*/  F2F.F32.F64 R0, R2 ;  /* 0x0000000200007310 */ /* 0x004e220000301000 */
[----:B------:R-:W0:-:S14]  /*12f0*/  DSETP.GEU.AND P0, PT, |R2|, c[0x2][0x0], PT ;  /* 0x008000000200762a */ /* 0x000e1c0003f0e200 */
[----:B0-----:R-:W-:-:S05]  /*1300*/  @!P0 FMUL R0, R0, 1.175494350822287508e-38 ;  /* 0x0080000000008820 */ /* 0x001fca0000400000 */
[----:B------:R-:W-:Y:S01]  /*1310*/  F2FP.PACK_AB R0, RZ, R0 ;  /* 0x00000000ff00723e */ /* 0x000fe200000000ff */
[----:B------:R-:W-:Y:S05]  /*1320*/  BRA `(.L_x_1402) ;  /* 0x00000b3000007947 */ /* 0x000fea0003800000 */
.L_x_1397:
        /* <DEDUP_REMOVED lines=13> */
.L_x_1411:
[----:B------:R-:W2:Y:S02]  /*1400*/  LDG.E.64 R2, [R2.64] ;  /* 0x0000002402027981 */ /* 0x000ea4000c1e1b00 */
[----:B--2---:R-:W0:Y:S01]  /*1410*/  F2F.F32.F64 R0, R2 ;  /* 0x0000000200007310 */ /* 0x004e220000301000 */
[----:B------:R-:W0:-:S14]  /*1420*/  DSETP.GEU.AND P0, PT, |R2|, c[0x2][0x0], PT ;  /* 0x008000000200762a */ /* 0x000e1c0003f0e200 */
[----:B0-----:R-:W-:-:S05]  /*1430*/  @!P0 FMUL R0, R0, 1.175494350822287508e-38 ;  /* 0x0080000000008820 */ /* 0x001fca0000400000 */
[----:B------:R-:W-:Y:S01]  /*1440*/  F2FP.PACK_AB R0, RZ, R0 ;  /* 0x00000000ff00723e */ /* 0x000fe200000000ff */
[----:B------:R-:W-:Y:S05]  /*1450*/  BRA `(.L_x_1402) ;  /* 0x00000a0000007947 */ /* 0x000fea0003800000 */
.L_x_1410:
        /* <DEDUP_REMOVED lines=28> */
.L_x_1413:
        /* <DEDUP_REMOVED lines=15> */
.L_x_1412:
[----:B------:R-:W2:Y:S02]  /*1710*/  LDG.E.U16 R0, [R2.64] ;  /* 0x0000002402007981 */ /* 0x000ea4000c1e1500 */
[----:B--2---:R-:W-:-:S04]  /*1720*/  PRMT R0, RZ, 0x5410, R0 ;  /* 0x00005410ff007816 */ /* 0x004fc80000000000 */
[----:B------:R-:W-:Y:S01]  /*1730*/  F2FP.PACK_AB R0, RZ, R0 ;  /* 0x00000000ff00723e */ /* 0x000fe200000000ff */
[----:B------:R-:W-:Y:S05]  /*1740*/  BRA `(.L_x_1402) ;  /* 0x0000071000007947 */ /* 0x000fea0003800000 */
.L_x_1409:
        /* <DEDUP_REMOVED lines=12> */
.L_x_1416:
        /* <DEDUP_REMOVED lines=21> */
.L_x_1420:
[----:B------:R-:W-:Y:S05]  /*1960*/  BSYNC B1 ;  /* 0x0000000000017941 */ /* 0x000fea0003800000 */
.L_x_1419:
[----:B------:R-:W-:Y:S01]  /*1970*/  LEA R3, R0, 0x3b800000, 0x17 ;  /* 0x3b80000000037811 */ /* 0x000fe200078eb8ff */
[----:B------:R-:W-:-:S05]  /*1980*/  IMAD.SHL.U32 R0, R2, 0x100000, RZ ;  /* 0x0010000002007824 */ /* 0x000fca00078e00ff */
[----:B------:R-:W-:Y:S02]  /*1990*/  LOP3.LUT R0, R3, R0, R4, 0xfe, !PT ;  /* 0x0000000003007212 */ /* 0x000fe400078efe04 */
.L_x_1418:
[----:B------:R-:W-:Y:S05]  /*19a0*/  BSYNC B0 ;  /* 0x0000000000007941 */ /* 0x000fea0003800000 */
.L_x_1417:
[----:B------:R-:W-:Y:S01]  /*19b0*/  F2FP.PACK_AB R0, RZ, R0 ;  /* 0x00000000ff00723e */ /* 0x000fe200000000ff */
[----:B------:R-:W-:Y:S05]  /*19c0*/  BRA `(.L_x_1402) ;  /* 0x0000049000007947 */ /* 0x000fea0003800000 */
.L_x_1415:
        /* <DEDUP_REMOVED lines=21> */
.L_x_1424:
[----:B------:R-:W-:Y:S05]  /*1b20*/  BSYNC B1 ;  /* 0x0000000000017941 */ /* 0x000fea0003800000 */
.L_x_1423:
[----:B------:R-:W-:Y:S01]  /*1b30*/  LEA R3, R0, 0x37800000, 0x17 ;  /* 0x3780000000037811 */ /* 0x000fe200078eb8ff */
[----:B------:R-:W-:-:S05]  /*1b40*/  IMAD.SHL.U32 R0, R2, 0x200000, RZ ;  /* 0x0020000002007824 */ /* 0x000fca00078e00ff */
[----:B------:R-:W-:Y:S02]  /*1b50*/  LOP3.LUT R0, R3, R0, R4, 0xfe, !PT ;  /* 0x0000000003007212 */ /* 0x000fe400078efe04 */
.L_x_1422:
[----:B------:R-:W-:Y:S05]  /*1b60*/  BSYNC B0 ;  /* 0x0000000000007941 */ /* 0x000fea0003800000 */
.L_x_1421:
[----:B------:R-:W-:Y:S01]  /*1b70*/  F2FP.PACK_AB R0, RZ, R0 ;  /* 0x00000000ff00723e */ /* 0x000fe200000000ff */
[----:B------:R-:W-:Y:S05]  /*1b80*/  BRA `(.L_x_1402) ;  /* 0x000002d000007947 */ /* 0x000fea0003800000 */
.L_x_1414:
        /* <DEDUP_REMOVED lines=14> */
.L_x_1428:
[----:B------:R-:W-:Y:S05]  /*1c70*/  BSYNC B0 ;  /* 0x0000000000007941 */ /* 0x000fea0003800000 */
.L_x_1427:
[----:B------:R-:W-:Y:S01]  /*1c80*/  F2FP.PACK_AB R0, RZ, R0 ;  /* 0x00000000ff00723e */ /* 0x000fe200000000ff */
[----:B------:R-:W-:Y:S05]  /*1c90*/  BRA `(.L_x_1402) ;  /* 0x000001c000007947 */ /* 0x000fea0003800000 */
.L_x_1401:
        /* <DEDUP_REMOVED lines=21> */
.L_x_1426:
[----:B------:R-:W2:Y:S02]  /*1df0*/  LDG.E.64 R2, [R2.64] ;  /* 0x0000002402027981 */ /* 0x000ea4000c1e1b00 */
[----:B--2---:R-:W0:Y:S02]  /*1e00*/  I2F.U64 R0, R2 ;  /* 0x0000000200007312 */ /* 0x004e240000301000 */
[----:B0-----:R-:W-:Y:S01]  /*1e10*/  F2FP.PACK_AB R0, RZ, R0 ;  /* 0x00000000ff00723e */ /* 0x001fe200000000ff */
[----:B------:R-:W-:Y:S05]  /*1e20*/  BRA `(.L_x_1402) ;  /* 0x0000003000007947 */ /* 0x000fea0003800000 */
.L_x_1425:
[----:B------:R-:W2:Y:S02]  /*1e30*/  LDG.E R2, [R2.64] ;  /* 0x0000002402027981 */ /* 0x000ea4000c1e1900 */
[----:B--2---:R-:W0:Y:S02]  /*1e40*/  I2F.U32 R0, R2 ;  /* 0x0000000200007306 */ /* 0x004e240000201000 */
[----:B0-----:R-:W-:-:S06]  /*1e50*/  F2FP.PACK_AB R0, RZ, R0 ;  /* 0x00000000ff00723e */ /* 0x001fcc00000000ff */
.L_x_1402:
[----:B------:R-:W1:Y:S01]  /*1e60*/  LDC.U8 R5, c[0x0][0x374] ;  /* 0x0000dd00ff057b82 */ /* 0x000e620000000000 */
[----:B0----5:R-:W-:-:S07]  /*1e70*/  HADD2.F32 R3, -RZ, R0.H0_H0 ;  /* 0x20000000ff037230 */ /* 0x021fce0000004100 */
[----:B------:R-:W0:Y:S01]  /*1e80*/  LDC.U16 R4, c[0x0][0x372] ;  /* 0x0000dc80ff047b82 */ /* 0x000e220000000400 */
        /* <DEDUP_REMOVED lines=18> */
.L_x_1432:
[----:B------:R-:W-:-:S06]  /*1fb0*/  HADD2.F32 R3, -RZ, R0.H0_H0 ;  /* 0x20000000ff037230 */ /* 0x000fcc0000004100 */
[----:B------:R-:W0:Y:S02]  /*1fc0*/  F2I.S64.TRUNC R2, R3 ;  /* 0x0000000300027311 */ /* 0x000e24000020d900 */
[----:B0-----:R0:W-:Y:S01]  /*1fd0*/  STG.E.U8 [R16.64], R2 ;  /* 0x0000000210007986 */ /* 0x0011e2000c101124 */
[----:B------:R-:W-:Y:S05]  /*1fe0*/  BRA `(.L_x_1434) ;  /* 0x00000e4000007947 */ /* 0x000fea0003800000 */
.L_x_1431:
        /* <DEDUP_REMOVED lines=10> */
.L_x_1436:
[----:B------:R-:W-:-:S04]  /*2090*/  HADD2.F32 R0, -RZ, R0.H0_H0 ;  /* 0x20000000ff007230 */ /* 0x000fc80000004100 */
[----:B------:R-:W0:Y:S02]  /*20a0*/  F2I.FTZ.TRUNC.NTZ R3, R0 ;  /* 0x0000000000037305 */ /* 0x000e24000021f100 */
[----:B0-----:R0:W-:Y:S01]  /*20b0*/  STG.E [R16.64], R3 ;  /* 0x0000000310007986 */ /* 0x0011e2000c101924 */
[----:B------:R-:W-:Y:S05]  /*20c0*/  BRA `(.L_x_1434) ;  /* 0x00000d6000007947 */ /* 0x000fea0003800000 */
.L_x_1435:
[----:B------:R-:W-:-:S04]  /*20d0*/  HADD2.F32 R0, -RZ, R0.H0_H0 ;  /* 0x20000000ff007230 */ /* 0x000fc80000004100 */
[----:B------:R-:W0:Y:S02]  /*20e0*/  F2I.FTZ.TRUNC.NTZ R3, R0 ;  /* 0x0000000000037305 */ /* 0x000e24000021f100 */
[----:B0-----:R0:W-:Y:S01]  /*20f0*/  STG.E.U16 [R16.64], R3 ;  /* 0x0000000310007986 */ /* 0x0011e2000c101524 */
[----:B------:R-:W-:Y:S05]  /*2100*/  BRA `(.L_x_1434) ;  /* 0x00000d2000007947 */ /* 0x000fea0003800000 */
.L_x_1430:
        /* <DEDUP_REMOVED lines=9> */
.L_x_1438:
[----:B------:R0:W-:Y:S01]  /*21a0*/  STG.E.U16 [R16.64], R0 ;  /* 0x0000000010007986 */ /* 0x0001e2000c101524 */
[----:B------:R-:W-:Y:S05]  /*21b0*/  BRA `(.L_x_1434) ;  /* 0x00000c7000007947 */ /* 0x000fea0003800000 */
.L_x_1437:
        /* <DEDUP_REMOVED lines=10> */
.L_x_1440:
[----:B------:R-:W-:-:S05]  /*2260*/  HADD2.F32 R0, -RZ, R0.H0_H0 ;  /* 0x20000000ff007230 */ /* 0x000fca0000004100 */
[----:B------:R-:W-:-:S04]  /*2270*/  F2FP.PACK_AB R0, RZ, R0 ;  /* 0x00000000ff00723e */ /* 0x000fc800000000ff */
[----:B------:R-:W-:-:S05]  /*2280*/  PRMT R0, R0, 0x5410, RZ ;  /* 0x0000541000007816 */ /* 0x000fca00000000ff */
[----:B------:R0:W-:Y:S01]  /*2290*/  STG.E [R16.64], R0 ;  /* 0x0000000010007986 */ /* 0x0001e2000c101924 */
[----:B------:R-:W-:Y:S05]  /*22a0*/  BRA `(.L_x_1434) ;  /* 0x00000b8000007947 */ /* 0x000fea0003800000 */
.L_x_1439:
[----:B------:R-:W-:-:S05]  /*22b0*/  HADD2.F32 R2, -RZ, R0.H0_H0 ;  /* 0x20000000ff027230 */ /* 0x000fca0000004100 */
[----:B------:R-:W-:-:S06]  /*22c0*/  FMUL.FTZ R2, R2, 1 ;  /* 0x3f80000002027820 */ /* 0x000fcc0000410000 */
[----:B------:R-:W0:Y:S02]  /*22d0*/  F2F.F64.F32 R2, R2 ;  /* 0x0000000200027310 */ /* 0x000e240000201800 */
[----:B0-----:R0:W-:Y:S01]  /*22e0*/  STG.E.64 [R16.64], R2 ;  /* 0x0000000210007986 */ /* 0x0011e2000c101b24 */
[----:B------:R-:W-:Y:S05]  /*22f0*/  BRA `(.L_x_1434) ;  /* 0x00000b3000007947 */ /* 0x000fea0003800000 */
.L_x_1429:
        /* <DEDUP_REMOVED lines=13> */
.L_x_1443:
[----:B------:R-:W-:Y:S01]  /*23d0*/  HADD2.F32 R0, -RZ, R0.H0_H0 ;  /* 0x20000000ff007230 */ /* 0x000fe20000004100 */
[----:B------:R-:W-:-:S04]  /*23e0*/  CS2R R6, SRZ ;  /* 0x0000000000067805 */ /* 0x000fc8000001ff00 */
[----:B------:R-:W-:-:S04]  /*23f0*/  FMUL.FTZ R0, R0, 1 ;  /* 0x3f80000000007820 */ /* 0x000fc80000410000 */
[----:B------:R-:W0:Y:S02]  /*2400*/  F2F.F64.F32 R4, R0 ;  /* 0x0000000000047310 */ /* 0x000e240000201800 */
[----:B0-----:R0:W-:Y:S01]  /*2410*/  STG.E.128 [R16.64], R4 ;  /* 0x0000000410007986 */ /* 0x0011e2000c101d24 */
[----:B------:R-:W-:Y:S05]  /*2420*/  BRA `(.L_x_1434) ;  /* 0x00000a0000007947 */ /* 0x000fea0003800000 */
.L_x_1442:
        /* <DEDUP_REMOVED lines=21> */
.L_x_1447:
[----:B------:R-:W-:Y:S05]  /*2580*/  BSYNC B0 ;  /* 0x0000000000007941 */ /* 0x000fea0003800000 */
.L_x_1446:
[----:B------:R-:W-:-:S05]  /*2590*/  LOP3.LUT R3, R0, R3, RZ, 0xfc, !PT ;  /* 0x0000000300037212 */ /* 0x000fca00078efcff */
[----:B------:R0:W-:Y:S01]  /*25a0*/  STG.E.U8 [R16.64], R3 ;  /* 0x0000000310007986 */ /* 0x0001e2000c101124 */
[----:B------:R-:W-:Y:S05]  /*25b0*/  BRA `(.L_x_1434) ;  /* 0x0000087000007947 */ /* 0x000fea0003800000 */
.L_x_1445:
        /* <DEDUP_REMOVED lines=13> */
.L_x_1449:
[----:B------:R-:W-:Y:S01]  /*2690*/  IMAD.MOV.U32 R0, RZ, RZ, 0x7f ;  /* 0x0000007fff007424 */ /* 0x000fe200078e00ff */
[----:B------:R-:W-:-:S04]  /*26a0*/  ISETP.GT.U32.AND P0, PT, R2, 0x7f800000, PT ;  /* 0x7f8000000200780c */ /* 0x000fc80003f04070 */
[----:B------:R-:W-:-:S04]  /*26b0*/  SEL R0, R0, 0x7c, P0 ;  /* 0x0000007c00007807 */ /* 0x000fc80000000000 */
.L_x_1450:
[----:B------:R-:W-:Y:S05]  /*26c0*/  BSYNC B0 ;  /* 0x0000000000007941 */ /* 0x000fea0003800000 */
.L_x_1448:
[----:B------:R-:W-:-:S04]  /*26d0*/  LOP3.LUT R2, R3, 0x80000000, RZ, 0xc0, !PT ;  /* 0x8000000003027812 */ /* 0x000fc800078ec0ff */
[----:B------:R-:W-:-:S04]  /*26e0*/  SHF.R.U32.HI R3, RZ, 0x18, R2 ;  /* 0x00000018ff037819 */ /* 0x000fc80000011602 */
[----:B------:R-:W-:-:S05]  /*26f0*/  LOP3.LUT R3, R0, R3, RZ, 0xfc, !PT ;  /* 0x0000000300037212 */ /* 0x000fca00078efcff */
[----:B------:R0:W-:Y:S01]  /*2700*/  STG.E.U8 [R16.64], R3 ;  /* 0x0000000310007986 */ /* 0x0001e2000c101124 */
[----:B------:R-:W-:Y:S05]  /*2710*/  BRA `(.L_x_1434) ;  /* 0x0000071000007947 */ /* 0x000fea0003800000 */
.L_x_1444:
[----:B------:R-:W-:-:S05]  /*2720*/  HADD2.F32 R0, -RZ, R0.H0_H0 ;  /* 0x20000000ff007230 */ /* 0x000fca0000004100 */
[----:B------:R-:W-:-:S05]  /*2730*/  F2FP.BF16.PACK_AB R0, RZ, R0 ;  /* 0x00000000ff00723e */ /* 0x000fca00000010ff */
[----:B------:R0:W-:Y:S01]  /*2740*/  STG.E.U16 [R16.64], R0 ;  /* 0x0000000010007986 */ /* 0x0001e2000c101524 */
[----:B------:R-:W-:Y:S05]  /*2750*/  BRA `(.L_x_1434) ;  /* 0x000006d000007947 */ /* 0x000fea0003800000 */
.L_x_1441:
        /* <DEDUP_REMOVED lines=12> */
.L_x_1453:
        /* <DEDUP_REMOVED lines=17> */
.L_x_1456:
[----:B------:R-:W-:-:S04]  /*2930*/  LOP3.LUT R2, R3, 0x80000000, RZ, 0xc0, !PT ;  /* 0x8000000003027812 */ /* 0x000fc800078ec0ff */
[----:B------:R-:W-:-:S04]  /*2940*/  SHF.R.U32.HI R3, RZ, 0x18, R2 ;  /* 0x00000018ff037819 */ /* 0x000fc80000011602 */
[----:B------:R-:W-:-:S04]  /*2950*/  LOP3.LUT R0, R0, R3, RZ, 0xfc, !PT ;  /* 0x0000000300007212 */ /* 0x000fc800078efcff */
[----:B------:R-:W-:Y:S02]  /*2960*/  PRMT R8, R0, 0x7610, R8 ;  /* 0x0000761000087816 */ /* 0x000fe40000000008 */
.L_x_1455:
[----:B------:R-:W-:Y:S05]  /*2970*/  BSYNC B0 ;  /* 0x0000000000007941 */ /* 0x000fea0003800000 */
.L_x_1454:
[----:B------:R0:W-:Y:S01]  /*2980*/  STG.E.U8 [R16.64], R8 ;  /* 0x0000000810007986 */ /* 0x0001e2000c101124 */
[----:B------:R-:W-:Y:S05]  /*2990*/  BRA `(.L_x_1434) ;  /* 0x0000049000007947 */ /* 0x000fea0003800000 */
.L_x_1452:
        /* <DEDUP_REMOVED lines=17> */
.L_x_1459:
[----:B------:R-:W-:-:S04]  /*2ab0*/  LOP3.LUT R2, R3, 0x80000000, RZ, 0xc0, !PT ;  /* 0x8000000003027812 */ /* 0x000fc800078ec0ff */
[----:B------:R-:W-:-:S04]  /*2ac0*/  SHF.R.U32.HI R3, RZ, 0x18, R2 ;  /* 0x00000018ff037819 */ /* 0x000fc80000011602 */
[----:B------:R-:W-:-:S04]  /*2ad0*/  LOP3.LUT R0, R0, R3, RZ, 0xfc, !PT ;  /* 0x0000000300007212 */ /* 0x000fc800078efcff */
[----:B------:R-:W-:Y:S02]  /*2ae0*/  PRMT R8, R0, 0x7610, R8 ;  /* 0x0000761000087816 */ /* 0x000fe40000000008 */
.L_x_1458:
[----:B------:R-:W-:Y:S05]  /*2af0*/  BSYNC B0 ;  /* 0x0000000000007941 */ /* 0x000fea0003800000 */
.L_x_1457:
[----:B------:R0:W-:Y:S01]  /*2b00*/  STG.E.U8 [R16.64], R8 ;  /* 0x0000000810007986 */ /* 0x0001e2000c101124 */
[----:B------:R-:W-:Y:S05]  /*2b10*/  BRA `(.L_x_1434) ;  /* 0x0000031000007947 */ /* 0x000fea0003800000 */
.L_x_1451:
        /* <DEDUP_REMOVED lines=22> */
.L_x_1433:
        /* <DEDUP_REMOVED lines=20> */
.L_x_1461:
[----:B------:R-:W-:-:S06]  /*2dc0*/  HADD2.F32 R2, -RZ, R0.H0_H0 ;  /* 0x20000000ff027230 */ /* 0x000fcc0000004100 */
[----:B------:R-:W0:Y:S02]  /*2dd0*/  F2I.U64.TRUNC R2, R2 ;  /* 0x0000000200027311 */ /* 0x000e24000020d800 */
[----:B0-----:R0:W-:Y:S01]  /*2de0*/  STG.E.64 [R16.64], R2 ;  /* 0x0000000210007986 */ /* 0x0011e2000c101b24 */
[----:B------:R-:W-:Y:S05]  /*2df0*/  BRA `(.L_x_1434) ;  /* 0x0000003000007947 */ /* 0x000fea0003800000 */
.L_x_1460:
[----:B------:R-:W-:-:S04]  /*2e00*/  HADD2.F32 R0, -RZ, R0.H0_H0 ;  /* 0x20000000ff007230 */ /* 0x000fc80000004100 */
[----:B------:R-:W0:Y:S02]  /*2e10*/  F2I.FTZ.U32.TRUNC.NTZ R3, R0 ;  /* 0x0000000000037305 */ /* 0x000e24000021f000 */
[----:B0-----:R0:W-:Y:S02]  /*2e20*/  STG.E [R16.64], R3 ;  /* 0x0000000310007986 */ /* 0x0011e4000c101924 */
.L_x_1434:
[----:B------:R-:W-:-:S05]  /*2e30*/  IMAD R18, R18, 0x200, R23 ;  /* 0x0000020012127824 */ /* 0x000fca00078e0217 */
[----:B------:R-:W-:Y:S02]  /*2e40*/  IADD3 R19, R18, 0x80, RZ ;  /* 0x0000008012137810 */ /* 0x000fe40007ffe0ff */
.L_x_1395:
[----:B------:R-:W-:Y:S05]  /*2e50*/  BSYNC B6 ;  /* 0x0000000000067941 */ /* 0x000fea0003800000 */
.L_x_1394:
        /* <DEDUP_REMOVED lines=231> */
.L_x_1464:
        /* <DEDUP_REMOVED lines=20> */
.L_x_1468:
[----:B------:R-:W2:Y:S02]  /*3e10*/  LDG.E.U8 R2, [R2.64] ;  /* 0x0000002402027981 */ /* 0x000ea4000c1e1100 */
[----:B--2---:R-:W0:Y:S02]  /*3e20*/  I2F.U16 R0, R2 ;  /* 0x0000000200007306 */ /* 0x004e240000101000 */
[----:B0-----:R-:W-:Y:S01]  /*3e30*/  F2FP.PACK_AB R0, RZ, R0 ;  /* 0x00000000ff00723e */ /* 0x001fe200000000ff */
[----:B------:R-:W-:Y:S05]  /*3e40*/  BRA `(.L_x_1470) ;  /* 0x00000e1000007947 */ /* 0x000fea0003800000 */
.L_x_1467:
        /* <DEDUP_REMOVED lines=10> */
.L_x_1472:
[----:B------:R-:W2:Y:S02]  /*3ef0*/  LDG.E R2, [R2.64] ;  /* 0x0000002402027981 */ /* 0x000ea4000c1e1900 */
[----:B--2---:R-:W0:Y:S02]  /*3f00*/  I2F R0, R2 ;  /* 0x0000000200007306 */ /* 0x004e240000201400 */
[----:B0-----:R-:W-:Y:S01]  /*3f10*/  F2FP.PACK_AB R0, RZ, R0 ;  /* 0x00000000ff00723e */ /* 0x001fe200000000ff */
[----:B------:R-:W-:Y:S05]  /*3f20*/  BRA `(.L_x_1470) ;  /* 0x00000d3000007947 */ /* 0x000fea0003800000 */
.L_x_1471:
[----:B------:R-:W2:Y:S02]  /*3f30*/  LDG.E.U16 R2, [R2.64] ;  /* 0x0000002402027981 */ /* 0x000ea4000c1e1500 */
[----:B--2---:R-:W0:Y:S02]  /*3f40*/  I2F.S16 R0, R2 ;  /* 0x0000000200007306 */ /* 0x004e240000101400 */
[----:B0-----:R-:W-:Y:S01]  /*3f50*/  F2FP.PACK_AB R0, RZ, R0 ;  /* 0x00000000ff00723e */ /* 0x001fe200000000ff */
[----:B------:R-:W-:Y:S05]  /*3f60*/  BRA `(.L_x_1470) ;  /* 0x00000cf000007947 */ /* 0x000fea0003800000 */
.L_x_1466:
        /* <DEDUP_REMOVED lines=9> */
.L_x_1474:
[----:B------:R0:W5:Y:S01]  /*4000*/  LDG.E.U16 R0, [R2.64] ;  /* 0x0000002402007981 */ /* 0x000162000c1e1500 */
[----:B------:R-:W-:Y:S05]  /*4010*/  BRA `(.L_x_1470) ;  /* 0x00000c4000007947 */ /* 0x000fea0003800000 */
.L_x_1473:
        /* <DEDUP_REMOVED lines=9> */
.L_x_1476:
[----:B------:R0:W5:Y:S01]  /*40b0*/  LDG.E.U16 R0, [R2.64] ;  /* 0x0000002402007981 */ /* 0x000162000c1e1500 */
[----:B------:R-:W-:Y:S05]  /*40c0*/  BRA `(.L_x_1470) ;  /* 0x00000b9000007947 */ /* 0x000fea0003800000 */
.L_x_1475:
[----:B------:R-:W2:Y:S02]  /*40d0*/  LDG.E.64 R2, [R2.64] ;  /* 0x0000002402027981 */ /* 0x000ea4000c1e1b00 */
[----:B--2---:R-:W0:Y:S01]  /*40e0*/  F2F.F32.F64 R0, R2 ;  /* 0x0000000200007310 */ /* 0x004e220000301000 */
[----:B------:R-:W0:-:S14]  /*40f0*/  DSETP.GEU.AND P0, PT, |R2|, c[0x2][0x0], PT ;  /* 0x008000000200762a */ /* 0x000e1c0003f0e200 */
[----:B0-----:R-:W-:-:S05]  /*4100*/  @!P0 FMUL R0, R0, 1.175494350822287508e-38 ;  /* 0x0080000000008820 */ /* 0x001fca0000400000 */
[----:B------:R-:W-:Y:S01]  /*4110*/  F2FP.PACK_AB R0, RZ, R0 ;  /* 0x00000000ff00723e */ /* 0x000fe200000000ff */
[----:B------:R-:W-:Y:S05]  /*4120*/  BRA `(.L_x_1470) ;  /* 0x00000b3000007947 */ /* 0x000fea0003800000 */
.L_x_1465:
        /* <DEDUP_REMOVED lines=13> */
.L_x_1479:
[----:B------:R-:W2:Y:S02]  /*4200*/  LDG.E.64 R2, [R2.64] ;  /* 0x0000002402027981 */ /* 0x000ea4000c1e1b00 */
[----:B--2---:R-:W0:Y:S01]  /*4210*/  F2F.F32.F64 R0, R2 ;  /* 0x0000000200007310 */ /* 0x004e220000301000 */
[----:B------:R-:W0:-:S14]  /*4220*/  DSETP.GEU.AND P0, PT, |R2|, c[0x2][0x0], PT ;  /* 0x008000000200762a */ /* 0x000e1c0003f0e200 */
[----:B0-----:R-:W-:-:S05]  /*4230*/  @!P0 FMUL R0, R0, 1.175494350822287508e-38 ;  /* 0x0080000000008820 */ /* 0x001fca0000400000 */
[----:B------:R-:W-:Y:S01]  /*4240*/  F2FP.PACK_AB R0, RZ, R0 ;  /* 0x00000000ff00723e */ /* 0x000fe200000000ff */
[----:B------:R-:W-:Y:S05]  /*4250*/  BRA `(.L_x_1470) ;  /* 0x00000a0000007947 */ /* 0x000fea0003800000 */
.L_x_1478:
        /* <DEDUP_REMOVED lines=28> */
.L_x_1481:
        /* <DEDUP_REMOVED lines=15> */
.L_x_1480:
[----:B------:R-:W2:Y:S02]  /*4510*/  LDG.E.U16 R0, [R2.64] ;  /* 0x0000002402007981 */ /* 0x000ea4000c1e1500 */
[----:B--2---:R-:W-:-:S04]  /*4520*/  PRMT R0, RZ, 0x5410, R0 ;  /* 0x00005410ff007816 */ /* 0x004fc80000000000 */
[----:B------:R-:W-:Y:S01]  /*4530*/  F2FP.PACK_AB R0, RZ, R0 ;  /* 0x00000000ff00723e */ /* 0x000fe200000000ff */
[----:B------:R-:W-:Y:S05]  /*4540*/  BRA `(.L_x_1470) ;  /* 0x0000071000007947 */ /* 0x000fea0003800000 */
.L_x_1477:
        /* <DEDUP_REMOVED lines=12> */
.L_x_1484:
        /* <DEDUP_REMOVED lines=21> */
.L_x_1488:
[----:B------:R-:W-:Y:S05]  /*4760*/  BSYNC B1 ;  /* 0x0000000000017941 */ /* 0x000fea0003800000 */
.L_x_1487:
[----:B------:R-:W-:Y:S01]  /*4770*/  LEA R3, R0, 0x3b800000, 0x17 ;  /* 0x3b80000000037811 */ /* 0x000fe200078eb8ff */
[----:B------:R-:W-:-:S05]  /*4780*/  IMAD.SHL.U32 R0, R2, 0x100000, RZ ;  /* 0x0010000002007824 */ /* 0x000fca00078e00ff */
[----:B------:R-:W-:Y:S02]  /*4790*/  LOP3.LUT R0, R3, R0, R4, 0xfe, !PT ;  /* 0x0000000003007212 */ /* 0x000fe400078efe04 */
.L_x_1486:
[----:B------:R-:W-:Y:S05]  /*47a0*/  BSYNC B0 ;  /* 0x0000000000007941 */ /* 0x000fea0003800000 */
.L_x_1485:
[----:B------:R-:W-:Y:S01]  /*47b0*/  F2FP.PACK_AB R0, RZ, R0 ;  /* 0x00000000ff00723e */ /* 0x000fe200000000ff */
[----:B------:R-:W-:Y:S05]  /*47c0*/  BRA `(.L_x_1470) ;  /* 0x0000049000007947 */ /* 0x000fea0003800000 */
.L_x_1483:
        /* <DEDUP_REMOVED lines=21> */
.L_x_1492:
[----:B------:R-:W-:Y:S05]  /*4920*/  BSYNC B1 ;  /* 0x0000000000017941 */ /* 0x000fea0003800000 */
.L_x_1491:
[----:B------:R-:W-:Y:S01]  /*4930*/  LEA R3, R0, 0x37800000, 0x17 ;  /* 0x3780000000037811 */ /* 0x000fe200078eb8ff */
[----:B------:R-:W-:-:S05]  /*4940*/  IMAD.SHL.U32 R0, R2, 0x200000, RZ ;  /* 0x0020000002007824 */ /* 0x000fca00078e00ff */
[----:B------:R-:W-:Y:S02]  /*4950*/  LOP3.LUT R0, R3, R0, R4, 0xfe, !PT ;  /* 0x0000000003007212 */ /* 0x000fe400078efe04 */
.L_x_1490:
[----:B------:R-:W-:Y:S05]  /*4960*/  BSYNC B0 ;  /* 0x0000000000007941 */ /* 0x000fea0003800000 */
.L_x_1489:
[----:B------:R-:W-:Y:S01]  /*4970*/  F2FP.PACK_AB R0, RZ, R0 ;  /* 0x00000000ff00723e */ /* 0x000fe200000000ff */
[----:B------:R-:W-:Y:S05]  /*4980*/  BRA `(.L_x_1470) ;  /* 0x000002d000007947 */ /* 0x000fea0003800000 */
.L_x_1482:
        /* <DEDUP_REMOVED lines=14> */
.L_x_1496:
[----:B------:R-:W-:Y:S05]  /*4a70*/  BSYNC B0 ;  /* 0x0000000000007941 */ /* 0x000fea0003800000 */
.L_x_1495:
[----:B------:R-:W-:Y:S01]  /*4a80*/  F2FP.PACK_AB R0, RZ, R0 ;  /* 0x00000000ff00723e */ /* 0x000fe200000000ff */
[----:B------:R-:W-:Y:S05]  /*4a90*/  BRA `(.L_x_1470) ;  /* 0x000001c000007947 */ /* 0x000fea0003800000 */
.L_x_1469:
        /* <DEDUP_REMOVED lines=21> */
.L_x_1494:
[----:B------:R-:W2:Y:S02]  /*4bf0*/  LDG.E.64 R2, [R2.64] ;  /* 0x0000002402027981 */ /* 0x000ea4000c1e1b00 */
[----:B--2---:R-:W0:Y:S02]  /*4c00*/  I2F.U64 R0, R2 ;  /* 0x0000000200007312 */ /* 0x004e240000301000 */
[----:B0-----:R-:W-:Y:S01]  /*4c10*/  F2FP.PACK_AB R0, RZ, R0 ;  /* 0x00000000ff00723e */ /* 0x001fe200000000ff */
[----:B------:R-:W-:Y:S05]  /*4c20*/  BRA `(.L_x_1470) ;  /* 0x0000003000007947 */ /* 0x000fea0003800000 */
.L_x_1493:
[----:B------:R-:W2:Y:S02]  /*4c30*/  LDG.E R2, [R2.64] ;  /* 0x0000002402027981 */ /* 0x000ea4000c1e1900 */
[----:B--2---:R-:W0:Y:S02]  /*4c40*/  I2F.U32 R0, R2 ;  /* 0x0000000200007306 */ /* 0x004e240000201000 */
[----:B0-----:R-:W-:-:S06]  /*4c50*/  F2FP.PACK_AB R0, RZ, R0 ;  /* 0x00000000ff00723e */ /* 0x001fcc00000000ff */
.L_x_1470:
        /* <DEDUP_REMOVED lines=21> */
.L_x_1500:
[----:B------:R-:W-:-:S06]  /*4db0*/  HADD2.F32 R3, -RZ, R0.H0_H0 ;  /* 0x20000000ff037230 */ /* 0x000fcc0000004100 */
[----:B------:R-:W0:Y:S02]  /*4dc0*/  F2I.S64.TRUNC R2, R3 ;  /* 0x0000000300027311 */ /* 0x000e24000020d900 */
[----:B0-----:R0:W-:Y:S01]  /*4dd0*/  STG.E.U8 [R16.64], R2 ;  /* 0x0000000210007986 */ /* 0x0011e2000c101124 */
[----:B------:R-:W-:Y:S05]  /*4de0*/  BRA `(.L_x_1502) ;  /* 0x00000e4000007947 */ /* 0x000fea0003800000 */
.L_x_1499:
        /* <DEDUP_REMOVED lines=10> */
.L_x_1504:
[----:B------:R-:W-:-:S04]  /*4e90*/  HADD2.F32 R0, -RZ, R0.H0_H0 ;  /* 0x20000000ff007230 */ /* 0x000fc80000004100 */
[----:B------:R-:W0:Y:S02]  /*4ea0*/  F2I.FTZ.TRUNC.NTZ R3, R0 ;  /* 0x0000000000037305 */ /* 0x000e24000021f100 */
[----:B0-----:R0:W-:Y:S01]  /*4eb0*/  STG.E [R16.64], R3 ;  /* 0x0000000310007986 */ /* 0x0011e2000c101924 */
[----:B------:R-:W-:Y:S05]  /*4ec0*/  BRA `(.L_x_1502) ;  /* 0x00000d6000007947 */ /* 0x000fea0003800000 */
.L_x_1503:
[----:B------:R-:W-:-:S04]  /*4ed0*/  HADD2.F32 R0, -RZ, R0.H0_H0 ;  /* 0x20000000ff007230 */ /* 0x000fc80000004100 */
[----:B------:R-:W0:Y:S02]  /*4ee0*/  F2I.FTZ.TRUNC.NTZ R3, R0 ;  /* 0x0000000000037305 */ /* 0x000e24000021f100 */
[----:B0-----:R0:W-:Y:S01]  /*4ef0*/  STG.E.U16 [R16.64], R3 ;  /* 0x0000000310007986 */ /* 0x0011e2000c101524 */
[----:B------:R-:W-:Y:S05]  /*4f00*/  BRA `(.L_x_1502) ;  /* 0x00000d2000007947 */ /* 0x000fea0003800000 */
.L_x_1498:
        /* <DEDUP_REMOVED lines=9> */
.L_x_1506:
[----:B------:R0:W-:Y:S01]  /*4fa0*/  STG.E.U16 [R16.64], R0 ;  /* 0x0000000010007986 */ /* 0x0001e2000c101524 */
[----:B------:R-:W-:Y:S05]  /*4fb0*/  BRA `(.L_x_1502) ;  /* 0x00000c7000007947 */ /* 0x000fea0003800000 */
.L_x_1505:
        /* <DEDUP_REMOVED lines=10> */
.L_x_1508:
[----:B------:R-:W-:-:S05]  /*5060*/  HADD2.F32 R0, -RZ, R0.H0_H0 ;  /* 0x20000000ff007230 */ /* 0x000fca0000004100 */
[----:B------:R-:W-:-:S04]  /*5070*/  F2FP.PACK_AB R0, RZ, R0 ;  /* 0x00000000ff00723e */ /* 0x000fc800000000ff */
[----:B------:R-:W-:-:S05]  /*5080*/  PRMT R0, R0, 0x5410, RZ ;  /* 0x0000541000007816 */ /* 0x000fca00000000ff */
[----:B------:R0:W-:Y:S01]  /*5090*/  STG.E [R16.64], R0 ;  /* 0x0000000010007986 */ /* 0x0001e2000c101924 */
[----:B------:R-:W-:Y:S05]  /*50a0*/  BRA `(.L_x_1502) ;  /* 0x00000b8000007947 */ /* 0x000fea0003800000 */
.L_x_1507:
[----:B------:R-:W-:-:S05]  /*50b0*/  HADD2.F32 R2, -RZ, R0.H0_H0 ;  /* 0x20000000ff027230 */ /* 0x000fca0000004100 */
[----:B------:R-:W-:-:S06]  /*50c0*/  FMUL.FTZ R2, R2, 1 ;  /* 0x3f80000002027820 */ /* 0x000fcc0000410000 */
[----:B------:R-:W0:Y:S02]  /*50d0*/  F2F.F64.F32 R2, R2 ;  /* 0x0000000200027310 */ /* 0x000e240000201800 */
[----:B0-----:R0:W-:Y:S01]  /*50e0*/  STG.E.64 [R16.64], R2 ;  /* 0x0000000210007986 */ /* 0x0011e2000c101b24 */
[----:B------:R-:W-:Y:S05]  /*50f0*/  BRA `(.L_x_1502) ;  /* 0x00000b3000007947 */ /* 0x000fea0003800000 */
.L_x_1497:
        /* <DEDUP_REMOVED lines=13> */
.L_x_1511:
[----:B------:R-:W-:Y:S01]  /*51d0*/  HADD2.F32 R0, -RZ, R0.H0_H0 ;  /* 0x20000000ff007230 */ /* 0x000fe20000004100 */
[----:B------:R-:W-:-:S04]  /*51e0*/  CS2R R6, SRZ ;  /* 0x0000000000067805 */ /* 0x000fc8000001ff00 */
[----:B------:R-:W-:-:S04]  /*51f0*/  FMUL.FTZ R0, R0, 1 ;  /* 0x3f80000000007820 */ /* 0x000fc80000410000 */
[----:B------:R-:W0:Y:S02]  /*5200*/  F2F.F64.F32 R4, R0 ;  /* 0x0000000000047310 */ /* 0x000e240000201800 */
[----:B0-----:R0:W-:Y:S01]  /*5210*/  STG.E.128 [R16.64], R4 ;  /* 0x0000000410007986 */ /* 0x0011e2000c101d24 */
[----:B------:R-:W-:Y:S05]  /*5220*/  BRA `(.L_x_1502) ;  /* 0x00000a0000007947 */ /* 0x000fea0003800000 */
.L_x_1510:
        /* <DEDUP_REMOVED lines=21> */
.L_x_1515:
[----:B------:R-:W-:Y:S05]  /*5380*/  BSYNC B0 ;  /* 0x0000000000007941 */ /* 0x000fea0003800000 */
.L_x_1514:
[----:B------:R-:W-:-:S05]  /*5390*/  LOP3.LUT R3, R0, R3, RZ, 0xfc, !PT ;  /* 0x0000000300037212 */ /* 0x000fca00078efcff */
[----:B------:R0:W-:Y:S01]  /*53a0*/  STG.E.U8 [R16.64], R3 ;  /* 0x0000000310007986 */ /* 0x0001e2000c101124 */
[----:B------:R-:W-:Y:S05]  /*53b0*/  BRA `(.L_x_1502) ;  /* 0x0000087000007947 */ /* 0x000fea0003800000 */
.L_x_1513:
        /* <DEDUP_REMOVED lines=13> */
.L_x_1517:
[----:B------:R-:W-:Y:S01]  /*5490*/  IMAD.MOV.U32 R0, RZ, RZ, 0x7f ;  /* 0x0000007fff007424 */ /* 0x000fe200078e00ff */
[----:B------:R-:W-:-:S04]  /*54a0*/  ISETP.GT.U32.AND P0, PT, R2, 0x7f800000, PT ;  /* 0x7f8000000200780c */ /* 0x000fc80003f04070 */
[----:B------:R-:W-:-:S04]  /*54b0*/  SEL R0, R0, 0x7c, P0 ;  /* 0x0000007c00007807 */ /* 0x000fc80000000000 */
.L_x_1518:
[----:B------:R-:W-:Y:S05]  /*54c0*/  BSYNC B0 ;  /* 0x0000000000007941 */ /* 0x000fea0003800000 */
.L_x_1516:
[----:B------:R-:W-:-:S04]  /*54d0*/  LOP3.LUT R2, R3, 0x80000000, RZ, 0xc0, !PT ;  /* 0x8000000003027812 */ /* 0x000fc800078ec0ff */
[----:B------:R-:W-:-:S04]  /*54e0*/  SHF.R.U32.HI R3, RZ, 0x18, R2 ;  /* 0x00000018ff037819 */ /* 0x000fc80000011602 */
[----:B------:R-:W-:-:S05]  /*54f0*/  LOP3.LUT R3, R0, R3, RZ, 0xfc, !PT ;  /* 0x0000000300037212 */ /* 0x000fca00078efcff */
[----:B------:R0:W-:Y:S01]  /*5500*/  STG.E.U8 [R16.64], R3 ;  /* 0x0000000310007986 */ /* 0x0001e2000c101124 */
[----:B------:R-:W-:Y:S05]  /*5510*/  BRA `(.L_x_1502) ;  /* 0x0000071000007947 */ /* 0x000fea0003800000 */
.L_x_1512:
[----:B------:R-:W-:-:S05]  /*5520*/  HADD2.F32 R0, -RZ, R0.H0_H0 ;  /* 0x20000000ff007230 */ /* 0x000fca0000004100 */
[----:B------:R-:W-:-:S05]  /*5530*/  F2FP.BF16.PACK_AB R0, RZ, R0 ;  /* 0x00000000ff00723e */ /* 0x000fca00000010ff */
[----:B------:R0:W-:Y:S01]  /*5540*/  STG.E.U16 [R16.64], R0 ;  /* 0x0000000010007986 */ /* 0x0001e2000c101524 */
[----:B------:R-:W-:Y:S05]  /*5550*/  BRA `(.L_x_1502) ;  /* 0x000006d000007947 */ /* 0x000fea0003800000 */
.L_x_1509:
        /* <DEDUP_REMOVED lines=12> */
.L_x_1521:
        /* <DEDUP_REMOVED lines=17> */
.L_x_1524:
[----:B------:R-:W-:-:S04]  /*5730*/  LOP3.LUT R2, R3, 0x80000000, RZ, 0xc0, !PT ;  /* 0x8000000003027812 */ /* 0x000fc800078ec0ff */
[----:B------:R-:W-:-:S04]  /*5740*/  SHF.R.U32.HI R3, RZ, 0x18, R2 ;  /* 0x00000018ff037819 */ /* 0x000fc80000011602 */
[----:B------:R-:W-:-:S04]  /*5750*/  LOP3.LUT R0, R0, R3, RZ, 0xfc, !PT ;  /* 0x0000000300007212 */ /* 0x000fc800078efcff */
[----:B------:R-:W-:Y:S02]  /*5760*/  PRMT R8, R0, 0x7610, R8 ;  /* 0x0000761000087816 */ /* 0x000fe40000000008 */
.L_x_1523:
[----:B------:R-:W-:Y:S05]  /*5770*/  BSYNC B0 ;  /* 0x0000000000007941 */ /* 0x000fea0003800000 */
.L_x_1522:
[----:B------:R0:W-:Y:S01]  /*5780*/  STG.E.U8 [R16.64], R8 ;  /* 0x0000000810007986 */ /* 0x0001e2000c101124 */
[----:B------:R-:W-:Y:S05]  /*5790*/  BRA `(.L_x_1502) ;  /* 0x0000049000007947 */ /* 0x000fea0003800000 */
.L_x_1520:
        /* <DEDUP_REMOVED lines=17> */
.L_x_1527:
[----:B------:R-:W-:-:S04]  /*58b0*/  LOP3.LUT R2, R3, 0x80000000, RZ, 0xc0, !PT ;  /* 0x8000000003027812 */ /* 0x000fc800078ec0ff */
[----:B------:R-:W-:-:S04]  /*58c0*/  SHF.R.U32.HI R3, RZ, 0x18, R2 ;  /* 0x00000018ff037819 */ /* 0x000fc80000011602 */
[----:B------:R-:W-:-:S04]  /*58d0*/  LOP3.LUT R0, R0, R3, RZ, 0xfc, !PT ;  /* 0x0000000300007212 */ /* 0x000fc800078efcff */
[----:B------:R-:W-:Y:S02]  /*58e0*/  PRMT R8, R0, 0x7610, R8 ;  /* 0x0000761000087816 */ /* 0x000fe40000000008 */
.L_x_1526:
[----:B------:R-:W-:Y:S05]  /*58f0*/  BSYNC B0 ;  /* 0x0000000000007941 */ /* 0x000fea0003800000 */
.L_x_1525:
[----:B------:R0:W-:Y:S01]  /*5900*/  STG.E.U8 [R16.64], R8 ;  /* 0x0000000810007986 */ /* 0x0001e2000c101124 */
[----:B------:R-:W-:Y:S05]  /*5910*/  BRA `(.L_x_1502) ;  /* 0x0000031000007947 */ /* 0x000fea0003800000 */
.L_x_1519:
        /* <DEDUP_REMOVED lines=22> */
.L_x_1501:
        /* <DEDUP_REMOVED lines=20> */
.L_x_1529:
[----:B------:R-:W-:-:S06]  /*5bc0*/  HADD2.F32 R2, -RZ, R0.H0_H0 ;  /* 0x20000000ff027230 */ /* 0x000fcc0000004100 */
[----:B------:R-:W0:Y:S02]  /*5bd0*/  F2I.U64.TRUNC R2, R2 ;  /* 0x0000000200027311 */ /* 0x000e24000020d800 */
[----:B0-----:R0:W-:Y:S01]  /*5be0*/  STG.E.64 [R16.64], R2 ;  /* 0x0000000210007986 */ /* 0x0011e2000c101b24 */
[----:B------:R-:W-:Y:S05]  /*5bf0*/  BRA `(.L_x_1502) ;  /* 0x0000003000007947 */ /* 0x000fea0003800000 */
.L_x_1528:
[----:B------:R-:W-:-:S04]  /*5c00*/  HADD2.F32 R0, -RZ, R0.H0_H0 ;  /* 0x20000000ff007230 */ /* 0x000fc80000004100 */
[----:B------:R-:W0:Y:S02]  /*5c10*/  F2I.FTZ.U32.TRUNC.NTZ R3, R0 ;  /* 0x0000000000037305 */ /* 0x000e24000021f000 */
[----:B0-----:R0:W-:Y:S02]  /*5c20*/  STG.E [R16.64], R3 ;  /* 0x0000000310007986 */ /* 0x0011e4000c101924 */
.L_x_1502:
        /* <DEDUP_REMOVED lines=231> */
.L_x_1530:
        /* <DEDUP_REMOVED lines=20> */
.L_x_1534:
[----:B------:R-:W2:Y:S02]  /*6be0*/  LDG.E.U8 R2, [R2.64] ;  /* 0x0000002402027981 */ /* 0x000ea4000c1e1100 */
[----:B--2---:R-:W0:Y:S02]  /*6bf0*/  I2F.U16 R0, R2 ;  /* 0x0000000200007306 */ /* 0x004e240000101000 */
[----:B0-----:R-:W-:Y:S01]  /*6c00*/  F2FP.PACK_AB R0, RZ, R0 ;  /* 0x00000000ff00723e */ /* 0x001fe200000000ff */
[----:B------:R-:W-:Y:S05]  /*6c10*/  BRA `(.L_x_1536) ;  /* 0x00000e1000007947 */ /* 0x000fea0003800000 */
.L_x_1533:
        /* <DEDUP_REMOVED lines=10> */
.L_x_1538:
[----:B------:R-:W2:Y:S02]  /*6cc0*/  LDG.E R2, [R2.64] ;  /* 0x0000002402027981 */ /* 0x000ea4000c1e1900 */
[----:B--2---:R-:W0:Y:S02]  /*6cd0*/  I2F R0, R2 ;  /* 0x0000000200007306 */ /* 0x004e240000201400 */
[----:B0-----:R-:W-:Y:S01]  /*6ce0*/  F2FP.PACK_AB R0, RZ, R0 ;  /* 0x00000000ff00723e */ /* 0x001fe200000000ff */
[----:B------:R-:W-:Y:S05]  /*6cf0*/  BRA `(.L_x_1536) ;  /* 0x00000d3000007947 */ /* 0x000fea0003800000 */
.L_x_1537:
[----:B------:R-:W2:Y:S02]  /*6d00*/  LDG.E.U16 R2, [R2.64] ;  /* 0x0000002402027981 */ /* 0x000ea4000c1e1500 */
[----:B--2---:R-:W0:Y:S02]  /*6d10*/  I2F.S16 R0, R2 ;  /* 0x0000000200007306 */ /* 0x004e240000101400 */
[----:B0-----:R-:W-:Y:S01]  /*6d20*/  F2FP.PACK_AB R0, RZ, R0 ;  /* 0x00000000ff00723e */ /* 0x001fe200000000ff */
[----:B------:R-:W-:Y:S05]  /*6d30*/  BRA `(.L_x_1536) ;  /* 0x00000cf000007947 */ /* 0x000fea0003800000 */
.L_x_1532:
        /* <DEDUP_REMOVED lines=9> */
.L_x_1540:
[----:B------:R0:W5:Y:S01]  /*6dd0*/  LDG.E.U16 R0, [R2.64] ;  /* 0x0000002402007981 */ /* 0x000162000c1e1500 */
[----:B------:R-:W-:Y:S05]  /*6de0*/  BRA `(.L_x_1536) ;  /* 0x00000c4000007947 */ /* 0x000fea0003800000 */
.L_x_1539:
        /* <DEDUP_REMOVED lines=9> */
.L_x_1542:
[----:B------:R0:W5:Y:S01]  /*6e80*/  LDG.E.U16 R0, [R2.64] ;  /* 0x0000002402007981 */ /* 0x000162000c1e1500 */
[----:B------:R-:W-:Y:S05]  /*6e90*/  BRA `(.L_x_1536) ;  /* 0x00000b9000007947 */ /* 0x000fea0003800000 */
.L_x_1541:
[----:B------:R-:W2:Y:S02]  /*6ea0*/  LDG.E.64 R2, [R2.64] ;  /* 0x0000002402027981 */ /* 0x000ea4000c1e1b00 */
[----:B--2---:R-:W0:Y:S01]  /*6eb0*/  F2F.F32.F64 R0, R2 ;  /* 0x0000000200007310 */ /* 0x004e220000301000 */
[----:B------:R-:W0:-:S14]  /*6ec0*/  DSETP.GEU.AND P0, PT, |R2|, c[0x2][0x0], PT ;  /* 0x008000000200762a */ /* 0x000e1c0003f0e200 */
[----:B0-----:R-:W-:-:S05]  /*6ed0*/  @!P0 FMUL R0, R0, 1.175494350822287508e-38 ;  /* 0x0080000000008820 */ /* 0x001fca0000400000 */
[----:B------:R-:W-:Y:S01]  /*6ee0*/  F2FP.PACK_AB R0, RZ, R0 ;  /* 0x00000000ff00723e */ /* 0x000fe200000000ff */
[----:B------:R-:W-:Y:S05]  /*6ef0*/  BRA `(.L_x_1536) ;  /* 0x00000b3000007947 */ /* 0x000fea0003800000 */
.L_x_1531:
        /* <DEDUP_REMOVED lines=13> */
.L_x_1545:
[----:B------:R-:W2:Y:S02]  /*6fd0*/  LDG.E.64 R2, [R2.64] ;  /* 0x0000002402027981 */ /* 0x000ea4000c1e1b00 */
[----:B--2---:R-:W0:Y:S01]  /*6fe0*/  F2F.F32.F64 R0, R2 ;  /* 0x0000000200007310 */ /* 0x004e220000301000 */
[----:B------:R-:W0:-:S14]  /*6ff0*/  DSETP.GEU.AND P0, PT, |R2|, c[0x2][0x0], PT ;  /* 0x008000000200762a */ /* 0x000e1c0003f0e200 */
[----:B0-----:R-:W-:-:S05]  /*7000*/  @!P0 FMUL R0, R0, 1.175494350822287508e-38 ;  /* 0x0080000000008820 */ /* 0x001fca0000400000 */
[----:B------:R-:W-:Y:S01]  /*7010*/  F2FP.PACK_AB R0, RZ, R0 ;  /* 0x00000000ff00723e */ /* 0x000fe200000000ff */
[----:B------:R-:W-:Y:S05]  /*7020*/  BRA `(.L_x_1536) ;  /* 0x00000a0000007947 */ /* 0x000fea0003800000 */
.L_x_1544:
        /* <DEDUP_REMOVED lines=28> */
.L_x_1547:
        /* <DEDUP_REMOVED lines=15> */
.L_x_1546:
[----:B------:R-:W2:Y:S02]  /*72e0*/  LDG.E.U16 R0, [R2.64] ;  /* 0x0000002402007981 */ /* 0x000ea4000c1e1500 */
[----:B--2---:R-:W-:-:S04]  /*72f0*/  PRMT R0, RZ, 0x5410, R0 ;  /* 0x00005410ff007816 */ /* 0x004fc80000000000 */
[----:B------:R-:W-:Y:S01]  /*7300*/  F2FP.PACK_AB R0, RZ, R0 ;  /* 0x00000000ff00723e */ /* 0x000fe200000000ff */
[----:B------:R-:W-:Y:S05]  /*7310*/  BRA `(.L_x_1536) ;  /* 0x0000071000007947 */ /* 0x000fea0003800000 */
.L_x_1543:
        /* <DEDUP_REMOVED lines=12> */
.L_x_1550:
        /* <DEDUP_REMOVED lines=21> */
.L_x_1554:
[----:B------:R-:W-:Y:S05]  /*7530*/  BSYNC B1 ;  /* 0x0000000000017941 */ /* 0x000fea0003800000 */
.L_x_1553:
[----:B------:R-:W-:Y:S01]  /*7540*/  LEA R3, R0, 0x3b800000, 0x17 ;  /* 0x3b80000000037811 */ /* 0x000fe200078eb8ff */
[----:B------:R-:W-:-:S05]  /*7550*/  IMAD.SHL.U32 R0, R2, 0x100000, RZ ;  /* 0x0010000002007824 */ /* 0x000fca00078e00ff */
[----:B------:R-:W-:Y:S02]  /*7560*/  LOP3.LUT R0, R3, R0, R4, 0xfe, !PT ;  /* 0x0000000003007212 */ /* 0x000fe400078efe04 */
.L_x_1552:
[----:B------:R-:W-:Y:S05]  /*7570*/  BSYNC B0 ;  /* 0x0000000000007941 */ /* 0x000fea0003800000 */
.L_x_1551:
[----:B------:R-:W-:Y:S01]  /*7580*/  F2FP.PACK_AB R0, RZ, R0 ;  /* 0x00000000ff00723e */ /* 0x000fe200000000ff */
[----:B------:R-:W-:Y:S05]  /*7590*/  BRA `(.L_x_1536) ;  /* 0x0000049000007947 */ /* 0x000fea0003800000 */
.L_x_1549:
        /* <DEDUP_REMOVED lines=21> */
.L_x_1558:
[----:B------:R-:W-:Y:S05]  /*76f0*/  BSYNC B1 ;  /* 0x0000000000017941 */ /* 0x000fea0003800000 */
.L_x_1557:
[----:B------:R-:W-:Y:S01]  /*7700*/  LEA R3, R0, 0x37800000, 0x17 ;  /* 0x3780000000037811 */ /* 0x000fe200078eb8ff */
[----:B------:R-:W-:-:S05]  /*7710*/  IMAD.SHL.U32 R0, R2, 0x200000, RZ ;  /* 0x0020000002007824 */ /* 0x000fca00078e00ff */
[----:B------:R-:W-:Y:S02]  /*7720*/  LOP3.LUT R0, R3, R0, R4, 0xfe, !PT ;  /* 0x0000000003007212 */ /* 0x000fe400078efe04 */
.L_x_1556:
[----:B------:R-:W-:Y:S05]  /*7730*/  BSYNC B0 ;  /* 0x0000000000007941 */ /* 0x000fea0003800000 */
.L_x_1555:
[----:B------:R-:W-:Y:S01]  /*7740*/  F2FP.PACK_AB R0, RZ, R0 ;  /* 0x00000000ff00723e */ /* 0x000fe200000000ff */
[----:B------:R-:W-:Y:S05]  /*7750*/  BRA `(.L_x_1536) ;  /* 0x000002d000007947 */ /* 0x000fea0003800000 */
.L_x_1548:
        /* <DEDUP_REMOVED lines=14> */
.L_x_1562:
[----:B------:R-:W-:Y:S05]  /*7840*/  BSYNC B0 ;  /* 0x0000000000007941 */ /* 0x000fea0003800000 */
.L_x_1561:
[----:B------:R-:W-:Y:S01]  /*7850*/  F2FP.PACK_AB R0, RZ, R0 ;  /* 0x00000000ff00723e */ /* 0x000fe200000000ff */
[----:B------:R-:W-:Y:S05]  /*7860*/  BRA `(.L_x_1536) ;  /* 0x000001c000007947 */ /* 0x000fea0003800000 */
.L_x_1535:
        /* <DEDUP_REMOVED lines=21> */
.L_x_1560:
[----:B------:R-:W2:Y:S02]  /*79c0*/  LDG.E.64 R2, [R2.64] ;  /* 0x0000002402027981 */ /* 0x000ea4000c1e1b00 */
[----:B--2---:R-:W0:Y:S02]  /*79d0*/  I2F.U64 R0, R2 ;  /* 0x0000000200007312 */ /* 0x004e240000301000 */
[----:B0-----:R-:W-:Y:S01]  /*79e0*/  F2FP.PACK_AB R0, RZ, R0 ;  /* 0x00000000ff00723e */ /* 0x001fe200000000ff */
[----:B------:R-:W-:Y:S05]  /*79f0*/  BRA `(.L_x_1536) ;  /* 0x0000003000007947 */ /* 0x000fea0003800000 */
.L_x_1559:
[----:B------:R-:W2:Y:S02]  /*7a00*/  LDG.E R2, [R2.64] ;  /* 0x0000002402027981 */ /* 0x000ea4000c1e1900 */
[----:B--2---:R-:W0:Y:S02]  /*7a10*/  I2F.U32 R0, R2 ;  /* 0x0000000200007306 */ /* 0x004e240000201000 */
[----:B0-----:R-:W-:-:S06]  /*7a20*/  F2FP.PACK_AB R0, RZ, R0 ;  /* 0x00000000ff00723e */ /* 0x001fcc00000000ff */
.L_x_1536:
        /* <DEDUP_REMOVED lines=21> */
.L_x_1566:
[----:B------:R-:W-:-:S06]  /*7b80*/  HADD2.F32 R3, -RZ, R0.H0_H0 ;  /* 0x20000000ff037230 */ /* 0x000fcc0000004100 */
[----:B------:R-:W0:Y:S02]  /*7b90*/  F2I.S64.TRUNC R2, R3 ;  /* 0x0000000300027311 */ /* 0x000e24000020d900 */
[----:B0-----:R0:W-:Y:S01]  /*7ba0*/  STG.E.U8 [R16.64], R2 ;  /* 0x0000000210007986 */ /* 0x0011e2000c101124 */
[----:B------:R-:W-:Y:S05]  /*7bb0*/  BRA `(.L_x_1568) ;  /* 0x00000e4000007947 */ /* 0x000fea0003800000 */
.L_x_1565:
        /* <DEDUP_REMOVED lines=10> */
.L_x_1570:
[----:B------:R-:W-:-:S04]  /*7c60*/  HADD2.F32 R0, -RZ, R0.H0_H0 ;  /* 0x20000000ff007230 */ /* 0x000fc80000004100 */
[----:B------:R-:W0:Y:S02]  /*7c70*/  F2I.FTZ.TRUNC.NTZ R3, R0 ;  /* 0x0000000000037305 */ /* 0x000e24000021f100 */
[----:B0-----:R0:W-:Y:S01]  /*7c80*/  STG.E [R16.64], R3 ;  /* 0x0000000310007986 */ /* 0x0011e2000c101924 */
[----:B------:R-:W-:Y:S05]  /*7c90*/  BRA `(.L_x_1568) ;  /* 0x00000d6000007947 */ /* 0x000fea0003800000 */
.L_x_1569:
[----:B------:R-:W-:-:S04]  /*7ca0*/  HADD2.F32 R0, -RZ, R0.H0_H0 ;  /* 0x20000000ff007230 */ /* 0x000fc80000004100 */
[----:B------:R-:W0:Y:S02]  /*7cb0*/  F2I.FTZ.TRUNC.NTZ R3, R0 ;  /* 0x0000000000037305 */ /* 0x000e24000021f100 */
[----:B0-----:R0:W-:Y:S01]  /*7cc0*/  STG.E.U16 [R16.64], R3 ;  /* 0x0000000310007986 */ /* 0x0011e2000c101524 */
[----:B------:R-:W-:Y:S05]  /*7cd0*/  BRA `(.L_x_1568) ;  /* 0x00000d2000007947 */ /* 0x000fea0003800000 */
.L_x_1564:
        /* <DEDUP_REMOVED lines=9> */
.L_x_1572:
[----:B------:R0:W-:Y:S01]  /*7d70*/  STG.E.U16 [R16.64], R0 ;  /* 0x0000000010007986 */ /* 0x0001e2000c101524 */
[----:B------:R-:W-:Y:S05]  /*7d80*/  BRA `(.L_x_1568) ;  /* 0x00000c7000007947 */ /* 0x000fea0003800000 */
.L_x_1571:
        /* <DEDUP_REMOVED lines=10> */
.L_x_1574:
[----:B------:R-:W-:-:S05]  /*7e30*/  HADD2.F32 R0, -RZ, R0.H0_H0 ;  /* 0x20000000ff007230 */ /* 0x000fca0000004100 */
[----:B------:R-:W-:-:S04]  /*7e40*/  F2FP.PACK_AB R0, RZ, R0 ;  /* 0x00000000ff00723e */ /* 0x000fc800000000ff */
[----:B------:R-:W-:-:S05]  /*7e50*/  PRMT R0, R0, 0x5410, RZ ;  /* 0x0000541000007816 */ /* 0x000fca00000000ff */
[----:B------:R0:W-:Y:S01]  /*7e60*/  STG.E [R16.64], R0 ;  /* 0x0000000010007986 */ /* 0x0001e2000c101924 */
[----:B------:R-:W-:Y:S05]  /*7e70*/  BRA `(.L_x_1568) ;  /* 0x00000b8000007947 */ /* 0x000fea0003800000 */
.L_x_1573:
[----:B------:R-:W-:-:S05]  /*7e80*/  HADD2.F32 R2, -RZ, R0.H0_H0 ;  /* 0x20000000ff027230 */ /* 0x000fca0000004100 */
[----:B------:R-:W-:-:S06]  /*7e90*/  FMUL.FTZ R2, R2, 1 ;  /* 0x3f80000002027820 */ /* 0x000fcc0000410000 */
[----:B------:R-:W0:Y:S02]  /*7ea0*/  F2F.F64.F32 R2, R2 ;  /* 0x0000000200027310 */ /* 0x000e240000201800 */
[----:B0-----:R0:W-:Y:S01]  /*7eb0*/  STG.E.64 [R16.64], R2 ;  /* 0x0000000210007986 */ /* 0x0011e2000c101b24 */
[----:B------:R-:W-:Y:S05]  /*7ec0*/  BRA `(.L_x_1568) ;  /* 0x00000b3000007947 */ /* 0x000fea0003800000 */
.L_x_1563:
        /* <DEDUP_REMOVED lines=13> */
.L_x_1577:
[----:B------:R-:W-:Y:S01]  /*7fa0*/  HADD2.F32 R0, -RZ, R0.H0_H0 ;  /* 0x20000000ff007230 */ /* 0x000fe20000004100 */
[----:B------:R-:W-:-:S04]  /*7fb0*/  CS2R R6, SRZ ;  /* 0x0000000000067805 */ /* 0x000fc8000001ff00 */
[----:B------:R-:W-:-:S04]  /*7fc0*/  FMUL.FTZ R0, R0, 1 ;  /* 0x3f80000000007820 */ /* 0x000fc80000410000 */
[----:B------:R-:W0:Y:S02]  /*7fd0*/  F2F.F64.F32 R4, R0 ;  /* 0x0000000000047310 */ /* 0x000e240000201800 */
[----:B0-----:R0:W-:Y:S01]  /*7fe0*/  STG.E.128 [R16.64], R4 ;  /* 0x0000000410007986 */ /* 0x0011e2000c101d24 */
[----:B------:R-:W-:Y:S05]  /*7ff0*/  BRA `(.L_x_1568) ;  /* 0x00000a0000007947 */ /* 0x000fea0003800000 */
.L_x_1576:
        /* <DEDUP_REMOVED lines=21> */
.L_x_1581:
[----:B------:R-:W-:Y:S05]  /*8150*/  BSYNC B0 ;  /* 0x0000000000007941 */ /* 0x000fea0003800000 */
.L_x_1580:
[----:B------:R-:W-:-:S05]  /*8160*/  LOP3.LUT R3, R0, R3, RZ, 0xfc, !PT ;  /* 0x0000000300037212 */ /* 0x000fca00078efcff */
[----:B------:R0:W-:Y:S01]  /*8170*/  STG.E.U8 [R16.64], R3 ;  /* 0x0000000310007986 */ /* 0x0001e2000c101124 */
[----:B------:R-:W-:Y:S05]  /*8180*/  BRA `(.L_x_1568) ;  /* 0x0000087000007947 */ /* 0x000fea0003800000 */
.L_x_1579:
        /* <DEDUP_REMOVED lines=13> */
.L_x_1583:
[----:B------:R-:W-:Y:S01]  /*8260*/  IMAD.MOV.U32 R0, RZ, RZ, 0x7f ;  /* 0x0000007fff007424 */ /* 0x000fe200078e00ff */
[----:B------:R-:W-:-:S04]  /*8270*/  ISETP.GT.U32.AND P0, PT, R2, 0x7f800000, PT ;  /* 0x7f8000000200780c */ /* 0x000fc80003f04070 */
[----:B------:R-:W-:-:S04]  /*8280*/  SEL R0, R0, 0x7c, P0 ;  /* 0x0000007c00007807 */ /* 0x000fc80000000000 */
.L_x_1584:
[----:B------:R-:W-:Y:S05]  /*8290*/  BSYNC B0 ;  /* 0x0000000000007941 */ /* 0x000fea0003800000 */
.L_x_1582:
[----:B------:R-:W-:-:S04]  /*82a0*/  LOP3.LUT R2, R3, 0x80000000, RZ, 0xc0, !PT ;  /* 0x8000000003027812 */ /* 0x000fc800078ec0ff */
[----:B------:R-:W-:-:S04]  /*82b0*/  SHF.R.U32.HI R3, RZ, 0x18, R2 ;  /* 0x00000018ff037819 */ /* 0x000fc80000011602 */
[----:B------:R-:W-:-:S05]  /*82c0*/  LOP3.LUT R3, R0, R3, RZ, 0xfc, !PT ;  /* 0x0000000300037212 */ /* 0x000fca00078efcff */
[----:B------:R0:W-:Y:S01]  /*82d0*/  STG.E.U8 [R16.64], R3 ;  /* 0x0000000310007986 */ /* 0x0001e2000c101124 */
[----:B------:R-:W-:Y:S05]  /*82e0*/  BRA `(.L_x_1568) ;  /* 0x0000071000007947 */ /* 0x000fea0003800000 */
.L_x_1578:
[----:B------:R-:W-:-:S05]  /*82f0*/  HADD2.F32 R0, -RZ, R0.H0_H0 ;  /* 0x20000000ff007230 */ /* 0x000fca0000004100 */
[----:B------:R-:W-:-:S05]  /*8300*/  F2FP.BF16.PACK_AB R0, RZ, R0 ;  /* 0x00000000ff00723e */ /* 0x000fca00000010ff */
[----:B------:R0:W-:Y:S01]  /*8310*/  STG.E.U16 [R16.64], R0 ;  /* 0x0000000010007986 */ /* 0x0001e2000c101524 */
[----:B------:R-:W-:Y:S05]  /*8320*/  BRA `(.L_x_1568) ;  /* 0x000006d000007947 */ /* 0x000fea0003800000 */
.L_x_1575:
        /* <DEDUP_REMOVED lines=12> */
.L_x_1587:
        /* <DEDUP_REMOVED lines=17> */
.L_x_1590:
[----:B------:R-:W-:-:S04]  /*8500*/  LOP3.LUT R2, R3, 0x80000000, RZ, 0xc0, !PT ;  /* 0x8000000003027812 */ /* 0x000fc800078ec0ff */
[----:B------:R-:W-:-:S04]  /*8510*/  SHF.R.U32.HI R3, RZ, 0x18, R2 ;  /* 0x00000018ff037819 */ /* 0x000fc80000011602 */
[----:B------:R-:W-:-:S04]  /*8520*/  LOP3.LUT R0, R0, R3, RZ, 0xfc, !PT ;  /* 0x0000000300007212 */ /* 0x000fc800078efcff */
[----:B------:R-:W-:Y:S02]  /*8530*/  PRMT R8, R0, 0x7610, R8 ;  /* 0x0000761000087816 */ /* 0x000fe40000000008 */
.L_x_1589:
[----:B------:R-:W-:Y:S05]  /*8540*/  BSYNC B0 ;  /* 0x0000000000007941 */ /* 0x000fea0003800000 */
.L_x_1588:
[----:B------:R0:W-:Y:S01]  /*8550*/  STG.E.U8 [R16.64], R8 ;  /* 0x0000000810007986 */ /* 0x0001e2000c101124 */
[----:B------:R-:W-:Y:S05]  /*8560*/  BRA `(.L_x_1568) ;  /* 0x0000049000007947 */ /* 0x000fea0003800000 */
.L_x_1586:
        /* <DEDUP_REMOVED lines=17> */
.L_x_1593:
[----:B------:R-:W-:-:S04]  /*8680*/  LOP3.LUT R2, R3, 0x80000000, RZ, 0xc0, !PT ;  /* 0x8000000003027812 */ /* 0x000fc800078ec0ff */
[----:B------:R-:W-:-:S04]  /*8690*/  SHF.R.U32.HI R3, RZ, 0x18, R2 ;  /* 0x00000018ff037819 */ /* 0x000fc80000011602 */
[----:B------:R-:W-:-:S04]  /*86a0*/  LOP3.LUT R0, R0, R3, RZ, 0xfc, !PT ;  /* 0x0000000300007212 */ /* 0x000fc800078efcff */
[----:B------:R-:W-:Y:S02]  /*86b0*/  PRMT R8, R0, 0x7610, R8 ;  /* 0x0000761000087816 */ /* 0x000fe40000000008 */
.L_x_1592:
[----:B------:R-:W-:Y:S05]  /*86c0*/  BSYNC B0 ;  /* 0x0000000000007941 */ /* 0x000fea0003800000 */
.L_x_1591:
[----:B------:R0:W-:Y:S01]  /*86d0*/  STG.E.U8 [R16.64], R8 ;  /* 0x0000000810007986 */ /* 0x0001e2000c101124 */
[----:B------:R-:W-:Y:S05]  /*86e0*/  BRA `(.L_x_1568) ;  /* 0x0000031000007947 */ /* 0x000fea0003800000 */
.L_x_1585:
        /* <DEDUP_REMOVED lines=22> */
.L_x_1567:
        /* <DEDUP_REMOVED lines=20> */
.L_x_1595:
[----:B------:R-:W-:-:S06]  /*8990*/  HADD2.F32 R2, -RZ, R0.H0_H0 ;  /* 0x20000000ff027230 */ /* 0x000fcc0000004100 */
[----:B------:R-:W0:Y:S02]  /*89a0*/  F2I.U64.TRUNC R2, R2 ;  /* 0x0000000200027311 */ /* 0x000e24000020d800 */
[----:B0-----:R0:W-:Y:S01]  /*89b0*/  STG.E.64 [R16.64], R2 ;  /* 0x0000000210007986 */ /* 0x0011e2000c101b24 */
[----:B------:R-:W-:Y:S05]  /*89c0*/  BRA `(.L_x_1568) ;  /* 0x0000003000007947 */ /* 0x000fea0003800000 */
.L_x_1594:
[----:B------:R-:W-:-:S04]  /*89d0*/  HADD2.F32 R0, -RZ, R0.H0_H0 ;  /* 0x20000000ff007230 */ /* 0x000fc80000004100 */
[----:B------:R-:W0:Y:S02]  /*89e0*/  F2I.FTZ.U32.TRUNC.NTZ R3, R0 ;  /* 0x0000000000037305 */ /* 0x000e24000021f000 */
[----:B0-----:R0:W-:Y:S02]  /*89f0*/  STG.E [R16.64], R3 ;  /* 0x0000000310007986 */ /* 0x0011e4000c101924 */
.L_x_1568:
[----:B------:R-:W-:Y:S02]  /*8a00*/  IADD3 R19, R19, 0x80, RZ ;  /* 0x0000008013137810 */ /* 0x000fe40007ffe0ff */
.L_x_1463:
[----:B------:R-:W-:Y:S05]  /*8a10*/  BSYNC B6 ;  /* 0x0000000000067941 */ /* 0x000fea0003800000 */
.L_x_1462:
        /* <DEDUP_REMOVED lines=230> */
.L_x_1596:
        /* <DEDUP_REMOVED lines=20> */
.L_x_1600:
[----:B------:R-:W2:Y:S02]  /*99c0*/  LDG.E.U8 R2, [R2.64] ;  /* 0x0000002402027981 */ /* 0x000ea4000c1e1100 */
[----:B--2---:R-:W0:Y:S02]  /*99d0*/  I2F.U16 R0, R2 ;  /* 0x0000000200007306 */ /* 0x004e240000101000 */
[----:B0-----:R-:W-:Y:S01]  /*99e0*/  F2FP.PACK_AB R0, RZ, R0 ;  /* 0x00000000ff00723e */ /* 0x001fe200000000ff */
[----:B------:R-:W-:Y:S05]  /*99f0*/  BRA `(.L_x_1602) ;  /* 0x00000e1000007947 */ /* 0x000fea0003800000 */
.L_x_1599:
        /* <DEDUP_REMOVED lines=10> */
.L_x_1604:
[----:B------:R-:W2:Y:S02]  /*9aa0*/  LDG.E R2, [R2.64] ;  /* 0x0000002402027981 */ /* 0x000ea4000c1e1900 */
[----:B--2---:R-:W0:Y:S02]  /*9ab0*/  I2F R0, R2 ;  /* 0x0000000200007306 */ /* 0x004e240000201400 */
[----:B0-----:R-:W-:Y:S01]  /*9ac0*/  F2FP.PACK_AB R0, RZ, R0 ;  /* 0x00000000ff00723e */ /* 0x001fe200000000ff */
[----:B------:R-:W-:Y:S05]  /*9ad0*/  BRA `(.L_x_1602) ;  /* 0x00000d3000007947 */ /* 0x000fea0003800000 */
.L_x_1603:
[----:B------:R-:W2:Y:S02]  /*9ae0*/  LDG.E.U16 R2, [R2.64] ;  /* 0x0000002402027981 */ /* 0x000ea4000c1e1500 */
[----:B--2---:R-:W0:Y:S02]  /*9af0*/  I2F.S16 R0, R2 ;  /* 0x0000000200007306 */ /* 0x004e240000101400 */
[----:B0-----:R-:W-:Y:S01]  /*9b00*/  F2FP.PACK_AB R0, RZ, R0 ;  /* 0x00000000ff00723e */ /* 0x001fe200000000ff */
[----:B------:R-:W-:Y:S05]  /*9b10*/  BRA `(.L_x_1602) ;  /* 0x00000cf000007947 */ /* 0x000fea0003800000 */
.L_x_1598:
        /* <DEDUP_REMOVED lines=9> */
.L_x_1606:
[----:B------:R0:W5:Y:S01]  /*9bb0*/  LDG.E.U16 R0, [R2.64] ;  /* 0x0000002402007981 */ /* 0x000162000c1e1500 */
[----:B------:R-:W-:Y:S05]  /*9bc0*/  BRA `(.L_x_1602) ;  /* 0x00000c4000007947 */ /* 0x000fea0003800000 */
.L_x_1605:
        /* <DEDUP_REMOVED lines=9> */
.L_x_1608:
[----:B------:R0:W5:Y:S01]  /*9c60*/  LDG.E.U16 R0, [R2.64] ;  /* 0x0000002402007981 */ /* 0x000162000c1e1500 */
[----:B------:R-:W-:Y:S05]  /*9c70*/  BRA `(.L_x_1602) ;  /* 0x00000b9000007947 */ /* 0x000fea0003800000 */
.L_x_1607:
[----:B------:R-:W2:Y:S02]  /*9c80*/  LDG.E.64 R2, [R2.64] ;  /* 0x0000002402027981 */ /* 0x000ea4000c1e1b00 */
[----:B--2---:R-:W0:Y:S01]  /*9c90*/  F2F.F32.F64 R0, R2 ;  /* 0x0000000200007310 */ /* 0x004e220000301000 */
[----:B------:R-:W0:-:S14]  /*9ca0*/  DSETP.GEU.AND P0, PT, |R2|, c[0x2][0x0], PT ;  /* 0x008000000200762a */ /* 0x000e1c0003f0e200 */
[----:B0-----:R-:W-:-:S05]  /*9cb0*/  @!P0 FMUL R0, R0, 1.175494350822287508e-38 ;  /* 0x0080000000008820 */ /* 0x001fca0000400000 */
[----:B------:R-:W-:Y:S01]  /*9cc0*/  F2FP.PACK_AB R0, RZ, R0 ;  /* 0x00000000ff00723e */ /* 0x000fe200000000ff */
[----:B------:R-:W-:Y:S05]  /*9cd0*/  BRA `(.L_x_1602) ;  /* 0x00000b3000007947 */ /* 0x000fea0003800000 */
.L_x_1597:
        /* <DEDUP_REMOVED lines=13> */
.L_x_1611:
[----:B------:R-:W2:Y:S02]  /*9db0*/  LDG.E.64 R2, [R2.64] ;  /* 0x0000002402027981 */ /* 0x000ea4000c1e1b00 */
[----:B--2---:R-:W0:Y:S01]  /*9dc0*/  F2F.F32.F64 R0, R2 ;  /* 0x0000000200007310 */ /* 0x004e220000301000 */
[----:B------:R-:W0:-:S14]  /*9dd0*/  DSETP.GEU.AND P0, PT, |R2|, c[0x2][0x0], PT ;  /* 0x008000000200762a */ /* 0x000e1c0003f0e200 */
[----:B0-----:R-:W-:-:S05]  /*9de0*/  @!P0 FMUL R0, R0, 1.175494350822287508e-38 ;  /* 0x0080000000008820 */ /* 0x001fca0000400000 */
[----:B------:R-:W-:Y:S01]  /*9df0*/  F2FP.PACK_AB R0, RZ, R0 ;  /* 0x00000000ff00723e */ /* 0x000fe200000000ff */
[----:B------:R-:W-:Y:S05]  /*9e00*/  BRA `(.L_x_1602) ;  /* 0x00000a0000007947 */ /* 0x000fea0003800000 */
.L_x_1610:
        /* <DEDUP_REMOVED lines=28> */
.L_x_1613:
        /* <DEDUP_REMOVED lines=15> */
.L_x_1612:
[----:B------:R-:W2:Y:S02]  /*a0c0*/  LDG.E.U16 R0, [R2.64] ;  /* 0x0000002402007981 */ /* 0x000ea4000c1e1500 */
[----:B--2---:R-:W-:-:S04]  /*a0d0*/  PRMT R0, RZ, 0x5410, R0 ;  /* 0x00005410ff007816 */ /* 0x004fc80000000000 */
[----:B------:R-:W-:Y:S01]  /*a0e0*/  F2FP.PACK_AB R0, RZ, R0 ;  /* 0x00000000ff00723e */ /* 0x000fe200000000ff */
[----:B------:R-:W-:Y:S05]  /*a0f0*/  BRA `(.L_x_1602) ;  /* 0x0000071000007947 */ /* 0x000fea0003800000 */
.L_x_1609:
        /* <DEDUP_REMOVED lines=12> */
.L_x_1616:
        /* <DEDUP_REMOVED lines=21> */
.L_x_1620:
[----:B------:R-:W-:Y:S05]  /*a310*/  BSYNC B1 ;  /* 0x0000000000017941 */ /* 0x000fea0003800000 */
.L_x_1619:
[----:B------:R-:W-:Y:S01]  /*a320*/  LEA R3, R0, 0x3b800000, 0x17 ;  /* 0x3b80000000037811 */ /* 0x000fe200078eb8ff */
[----:B------:R-:W-:-:S05]  /*a330*/  IMAD.SHL.U32 R0, R2, 0x100000, RZ ;  /* 0x0010000002007824 */ /* 0x000fca00078e00ff */
[----:B------:R-:W-:Y:S02]  /*a340*/  LOP3.LUT R0, R3, R0, R4, 0xfe, !PT ;  /* 0x0000000003007212 */ /* 0x000fe400078efe04 */
.L_x_1618:
[----:B------:R-:W-:Y:S05]  /*a350*/  BSYNC B0 ;  /* 0x0000000000007941 */ /* 0x000fea0003800000 */
.L_x_1617:
[----:B------:R-:W-:Y:S01]  /*a360*/  F2FP.PACK_AB R0, RZ, R0 ;  /* 0x00000000ff00723e */ /* 0x000fe200000000ff */
[----:B------:R-:W-:Y:S05]  /*a370*/  BRA `(.L_x_1602) ;  /* 0x0000049000007947 */ /* 0x000fea0003800000 */
.L_x_1615:
        /* <DEDUP_REMOVED lines=21> */
.L_x_1624:
[----:B------:R-:W-:Y:S05]  /*a4d0*/  BSYNC B1 ;  /* 0x0000000000017941 */ /* 0x000fea0003800000 */
.L_x_1623:
[----:B------:R-:W-:Y:S01]  /*a4e0*/  LEA R3, R0, 0x37800000, 0x17 ;  /* 0x3780000000037811 */ /* 0x000fe200078eb8ff */
[----:B------:R-:W-:-:S05]  /*a4f0*/  IMAD.SHL.U32 R0, R2, 0x200000, RZ ;  /* 0x0020000002007824 */ /* 0x000fca00078e00ff */
[----:B------:R-:W-:Y:S02]  /*a500*/  LOP3.LUT R0, R3, R0, R4, 0xfe, !PT ;  /* 0x0000000003007212 */ /* 0x000fe400078efe04 */
.L_x_1622:
[----:B------:R-:W-:Y:S05]  /*a510*/  BSYNC B0 ;  /* 0x0000000000007941 */ /* 0x000fea0003800000 */
.L_x_1621:
[----:B------:R-:W-:Y:S01]  /*a520*/  F2FP.PACK_AB R0, RZ, R0 ;  /* 0x00000000ff00723e */ /* 0x000fe200000000ff */
[----:B------:R-:W-:Y:S05]  /*a530*/  BRA `(.L_x_1602) ;  /* 0x000002d000007947 */ /* 0x000fea0003800000 */
.L_x_1614:
        /* <DEDUP_REMOVED lines=14> */
.L_x_1628:
[----:B------:R-:W-:Y:S05]  /*a620*/  BSYNC B0 ;  /* 0x0000000000007941 */ /* 0x000fea0003800000 */
.L_x_1627:
[----:B------:R-:W-:Y:S01]  /*a630*/  F2FP.PACK_AB R0, RZ, R0 ;  /* 0x00000000ff00723e */ /* 0x000fe200000000ff */
[----:B------:R-:W-:Y:S05]  /*a640*/  BRA `(.L_x_1602) ;  /* 0x000001c000007947 */ /* 0x000fea0003800000 */
.L_x_1601:
        /* <DEDUP_REMOVED lines=21> */
.L_x_1626:
[----:B------:R-:W2:Y:S02]  /*a7a0*/  LDG.E.64 R2, [R2.64] ;  /* 0x0000002402027981 */ /* 0x000ea4000c1e1b00 */
[----:B--2---:R-:W0:Y:S02]  /*a7b0*/  I2F.U64 R0, R2 ;  /* 0x0000000200007312 */ /* 0x004e240000301000 */
[----:B0-----:R-:W-:Y:S01]  /*a7c0*/  F2FP.PACK_AB R0, RZ, R0 ;  /* 0x00000000ff00723e */ /* 0x001fe200000000ff */
[----:B------:R-:W-:Y:S05]  /*a7d0*/  BRA `(.L_x_1602) ;  /* 0x0000003000007947 */ /* 0x000fea0003800000 */
.L_x_1625:
[----:B------:R-:W2:Y:S02]  /*a7e0*/  LDG.E R2, [R2.64] ;  /* 0x0000002402027981 */ /* 0x000ea4000c1e1900 */
[----:B--2---:R-:W0:Y:S02]  /*a7f0*/  I2F.U32 R0, R2 ;  /* 0x0000000200007306 */ /* 0x004e240000201000 */
[----:B0-----:R-:W-:-:S06]  /*a800*/  F2FP.PACK_AB R0, RZ, R0 ;  /* 0x00000000ff00723e */ /* 0x001fcc00000000ff */
.L_x_1602:
        /* <DEDUP_REMOVED lines=21> */
.L_x_1632:
[----:B------:R-:W-:-:S06]  /*a960*/  HADD2.F32 R3, -RZ, R0.H0_H0 ;  /* 0x20000000ff037230 */ /* 0x000fcc0000004100 */
[----:B------:R-:W0:Y:S02]  /*a970*/  F2I.S64.TRUNC R2, R3 ;  /* 0x0000000300027311 */ /* 0x000e24000020d900 */
[----:B0-----:R-:W-:Y:S01]  /*a980*/  STG.E.U8 [R16.64], R2 ;  /* 0x0000000210007986 */ /* 0x001fe2000c101124 */
[----:B------:R-:W-:Y:S05]  /*a990*/  EXIT ;  /* 0x000000000000794d */ /* 0x000fea0003800000 */
.L_x_1631:
        /* <DEDUP_REMOVED lines=10> */
.L_x_1635:
[----:B------:R-:W-:-:S04]  /*aa40*/  HADD2.F32 R0, -RZ, R0.H0_H0 ;  /* 0x20000000ff007230 */ /* 0x000fc80000004100 */
[----:B------:R-:W0:Y:S02]  /*aa50*/  F2I.FTZ.TRUNC.NTZ R3, R0 ;  /* 0x0000000000037305 */ /* 0x000e24000021f100 */
[----:B0-----:R-:W-:Y:S01]  /*aa60*/  STG.E [R16.64], R3 ;  /* 0x0000000310007986 */ /* 0x001fe2000c101924 */
[----:B------:R-:W-:Y:S05]  /*aa70*/  EXIT ;  /* 0x000000000000794d */ /* 0x000fea0003800000 */
.L_x_1634:
[----:B------:R-:W-:-:S04]  /*aa80*/  HADD2.F32 R0, -RZ, R0.H0_H0 ;  /* 0x20000000ff007230 */ /* 0x000fc80000004100 */
[----:B------:R-:W0:Y:S02]  /*aa90*/  F2I.FTZ.TRUNC.NTZ R3, R0 ;  /* 0x0000000000037305 */ /* 0x000e24000021f100 */
[----:B0-----:R-:W-:Y:S01]  /*aaa0*/  STG.E.U16 [R16.64], R3 ;  /* 0x0000000310007986 */ /* 0x001fe2000c101524 */
[----:B------:R-:W-:Y:S05]  /*aab0*/  EXIT ;  /* 0x000000000000794d */ /* 0x000fea0003800000 */
.L_x_1630:
        /* <DEDUP_REMOVED lines=9> */
.L_x_1637:
[----:B------:R-:W-:Y:S01]  /*ab50*/  STG.E.U16 [R16.64], R0 ;  /* 0x0000000010007986 */ /* 0x000fe2000c101524 */
[----:B------:R-:W-:Y:S05]  /*ab60*/  EXIT ;  /* 0x000000000000794d */ /* 0x000fea0003800000 */
.L_x_1636:
        /* <DEDUP_REMOVED lines=10> */
.L_x_1639:
[----:B------:R-:W-:-:S05]  /*ac10*/  HADD2.F32 R0, -RZ, R0.H0_H0 ;  /* 0x20000000ff007230 */ /* 0x000fca0000004100 */
[----:B------:R-:W-:-:S04]  /*ac20*/  F2FP.PACK_AB R0, RZ, R0 ;  /* 0x00000000ff00723e */ /* 0x000fc800000000ff */
[----:B------:R-:W-:-:S05]  /*ac30*/  PRMT R0, R0, 0x5410, RZ ;  /* 0x0000541000007816 */ /* 0x000fca00000000ff */
[----:B------:R-:W-:Y:S01]  /*ac40*/  STG.E [R16.64], R0 ;  /* 0x0000000010007986 */ /* 0x000fe2000c101924 */
[----:B------:R-:W-:Y:S05]  /*ac50*/  EXIT ;  /* 0x000000000000794d */ /* 0x000fea0003800000 */
.L_x_1638:
[----:B------:R-:W-:-:S05]  /*ac60*/  HADD2.F32 R2, -RZ, R0.H0_H0 ;  /* 0x20000000ff027230 */ /* 0x000fca0000004100 */
[----:B------:R-:W-:-:S06]  /*ac70*/  FMUL.FTZ R2, R2, 1 ;  /* 0x3f80000002027820 */ /* 0x000fcc0000410000 */
[----:B------:R-:W0:Y:S02]  /*ac80*/  F2F.F64.F32 R2, R2 ;  /* 0x0000000200027310 */ /* 0x000e240000201800 */
[----:B0-----:R-:W-:Y:S01]  /*ac90*/  STG.E.64 [R16.64], R2 ;  /* 0x0000000210007986 */ /* 0x001fe2000c101b24 */
[----:B------:R-:W-:Y:S05]  /*aca0*/  EXIT ;  /* 0x000000000000794d */ /* 0x000fea0003800000 */
.L_x_1629:
        /* <DEDUP_REMOVED lines=13> */
.L_x_1642:
[----:B------:R-:W-:Y:S01]  /*ad80*/  HADD2.F32 R0, -RZ, R0.H0_H0 ;  /* 0x20000000ff007230 */ /* 0x000fe20000004100 */
[----:B------:R-:W-:-:S04]  /*ad90*/  CS2R R6, SRZ ;  /* 0x0000000000067805 */ /* 0x000fc8000001ff00 */
[----:B------:R-:W-:-:S04]  /*ada0*/  FMUL.FTZ R0, R0, 1 ;  /* 0x3f80000000007820 */ /* 0x000fc80000410000 */
[----:B------:R-:W0:Y:S02]  /*adb0*/  F2F.F64.F32 R4, R0 ;  /* 0x0000000000047310 */ /* 0x000e240000201800 */
[----:B0-----:R-:W-:Y:S01]  /*adc0*/  STG.E.128 [R16.64], R4 ;  /* 0x0000000410007986 */ /* 0x001fe2000c101d24 */
[----:B------:R-:W-:Y:S05]  /*add0*/  EXIT ;  /* 0x000000000000794d */ /* 0x000fea0003800000 */
.L_x_1641:
        /* <DEDUP_REMOVED lines=21> */
.L_x_1646:
[----:B------:R-:W-:Y:S05]  /*af30*/  BSYNC B0 ;  /* 0x0000000000007941 */ /* 0x000fea0003800000 */
.L_x_1645:
[----:B------:R-:W-:-:S05]  /*af40*/  LOP3.LUT R3, R0, R3, RZ, 0xfc, !PT ;  /* 0x0000000300037212 */ /* 0x000fca00078efcff */
[----:B------:R-:W-:Y:S01]  /*af50*/  STG.E.U8 [R16.64], R3 ;  /* 0x0000000310007986 */ /* 0x000fe2000c101124 */
[----:B------:R-:W-:Y:S05]  /*af60*/  EXIT ;  /* 0x000000000000794d */ /* 0x000fea0003800000 */
.L_x_1644:
        /* <DEDUP_REMOVED lines=13> */
.L_x_1648:
[----:B------:R-:W-:Y:S01]  /*b040*/  IMAD.MOV.U32 R0, RZ, RZ, 0x7f ;  /* 0x0000007fff007424 */ /* 0x000fe200078e00ff */
[----:B------:R-:W-:-:S04]  /*b050*/  ISETP.GT.U32.AND P0, PT, R2, 0x7f800000, PT ;  /* 0x7f8000000200780c */ /* 0x000fc80003f04070 */
[----:B------:R-:W-:-:S04]  /*b060*/  SEL R0, R0, 0x7c, P0 ;  /* 0x0000007c00007807 */ /* 0x000fc80000000000 */
.L_x_1649:
[----:B------:R-:W-:Y:S05]  /*b070*/  BSYNC B0 ;  /* 0x0000000000007941 */ /* 0x000fea0003800000 */
.L_x_1647:
[----:B------:R-:W-:-:S04]  /*b080*/  LOP3.LUT R2, R3, 0x80000000, RZ, 0xc0, !PT ;  /* 0x8000000003027812 */ /* 0x000fc800078ec0ff */
[----:B------:R-:W-:-:S04]  /*b090*/  SHF.R.U32.HI R3, RZ, 0x18, R2 ;  /* 0x00000018ff037819 */ /* 0x000fc80000011602 */
[----:B------:R-:W-:-:S05]  /*b0a0*/  LOP3.LUT R3, R0, R3, RZ, 0xfc, !PT ;  /* 0x0000000300037212 */ /* 0x000fca00078efcff */
[----:B------:R-:W-:Y:S01]  /*b0b0*/  STG.E.U8 [R16.64], R3 ;  /* 0x0000000310007986 */ /* 0x000fe2000c101124 */
[----:B------:R-:W-:Y:S05]  /*b0c0*/  EXIT ;  /* 0x000000000000794d */ /* 0x000fea0003800000 */
.L_x_1643:
[----:B------:R-:W-:-:S05]  /*b0d0*/  HADD2.F32 R0, -RZ, R0.H0_H0 ;  /* 0x20000000ff007230 */ /* 0x000fca0000004100 */
[----:B------:R-:W-:-:S05]  /*b0e0*/  F2FP.BF16.PACK_AB R0, RZ, R0 ;  /* 0x00000000ff00723e */ /* 0x000fca00000010ff */
[----:B------:R-:W-:Y:S01]  /*b0f0*/  STG.E.U16 [R16.64], R0 ;  /* 0x0000000010007986 */ /* 0x000fe2000c101524 */
[----:B------:R-:W-:Y:S05]  /*b100*/  EXIT ;  /* 0x000000000000794d */ /* 0x000fea0003800000 */
.L_x_1640:
        /* <DEDUP_REMOVED lines=12> */
.L_x_1652:
        /* <DEDUP_REMOVED lines=17> */
.L_x_1655:
[----:B------:R-:W-:-:S04]  /*b2e0*/  LOP3.LUT R2, R3, 0x80000000, RZ, 0xc0, !PT ;  /* 0x8000000003027812 */ /* 0x000fc800078ec0ff */
[----:B------:R-:W-:-:S04]  /*b2f0*/  SHF.R.U32.HI R3, RZ, 0x18, R2 ;  /* 0x00000018ff037819 */ /* 0x000fc80000011602 */
[----:B------:R-:W-:-:S04]  /*b300*/  LOP3.LUT R0, R0, R3, RZ, 0xfc, !PT ;  /* 0x0000000300007212 */ /* 0x000fc800078efcff */
[----:B------:R-:W-:Y:S02]  /*b310*/  PRMT R8, R0, 0x7610, R8 ;  /* 0x0000761000087816 */ /* 0x000fe40000000008 */
.L_x_1654:
[----:B------:R-:W-:Y:S05]  /*b320*/  BSYNC B0 ;  /* 0x0000000000007941 */ /* 0x000fea0003800000 */
.L_x_1653:
[----:B------:R-:W-:Y:S01]  /*b330*/  STG.E.U8 [R16.64], R8 ;  /* 0x0000000810007986 */ /* 0x000fe2000c101124 */
[----:B------:R-:W-:Y:S05]  /*b340*/  EXIT ;  /* 0x000000000000794d */ /* 0x000fea0003800000 */
.L_x_1651:
        /* <DEDUP_REMOVED lines=17> */
.L_x_1658:
[----:B------:R-:W-:-:S04]  /*b460*/  LOP3.LUT R2, R3, 0x80000000, RZ, 0xc0, !PT ;  /* 0x8000000003027812 */ /* 0x000fc800078ec0ff */
[----:B------:R-:W-:-:S04]  /*b470*/  SHF.R.U32.HI R3, RZ, 0x18, R2 ;  /* 0x00000018ff037819 */ /* 0x000fc80000011602 */
[----:B------:R-:W-:-:S04]  /*b480*/  LOP3.LUT R0, R0, R3, RZ, 0xfc, !PT ;  /* 0x0000000300007212 */ /* 0x000fc800078efcff */
[----:B------:R-:W-:Y:S02]  /*b490*/  PRMT R8, R0, 0x7610, R8 ;  /* 0x0000761000087816 */ /* 0x000fe40000000008 */
.L_x_1657:
[----:B------:R-:W-:Y:S05]  /*b4a0*/  BSYNC B0 ;  /* 0x0000000000007941 */ /* 0x000fea0003800000 */
.L_x_1656:
[----:B------:R-:W-:Y:S01]  /*b4b0*/  STG.E.U8 [R16.64], R8 ;  /* 0x0000000810007986 */ /* 0x000fe2000c101124 */
[----:B------:R-:W-:Y:S05]  /*b4c0*/  EXIT ;  /* 0x000000000000794d */ /* 0x000fea0003800000 */
.L_x_1650:
        /* <DEDUP_REMOVED lines=22> */
.L_x_1633:
        /* <DEDUP_REMOVED lines=20> */
.L_x_1660:
[----:B------:R-:W-:-:S06]  /*b770*/  HADD2.F32 R2, -RZ, R0.H0_H0 ;  /* 0x20000000ff027230 */ /* 0x000fcc0000004100 */
[----:B------:R-:W0:Y:S02]  /*b780*/  F2I.U64.TRUNC R2, R2 ;  /* 0x0000000200027311 */ /* 0x000e24000020d800 */
[----:B0-----:R-:W-:Y:S01]  /*b790*/  STG.E.64 [R16.64], R2 ;  /* 0x0000000210007986 */ /* 0x001fe2000c101b24 */
[----:B------:R-:W-:Y:S05]  /*b7a0*/  EXIT ;  /* 0x000000000000794d */ /* 0x000fea0003800000 */
.L_x_1659:
[----:B------:R-:W-:-:S04]  /*b7b0*/  HADD2.F32 R0, -RZ, R0.H0_H0 ;  /* 0x20000000ff007230 */ /* 0x000fc80000004100 */
[----:B------:R-:W0:Y:S02]  /*b7c0*/  F2I.FTZ.U32.TRUNC.NTZ R3, R0 ;  /* 0x0000000000037305 */ /* 0x000e24000021f000 */
[----:B0-----:R-:W-:Y:S01]  /*b7d0*/  STG.E [R16.64], R3 ;  /* 0x0000000310007986 */ /* 0x001fe2000c101924 */
[----:B------:R-:W-:Y:S05]  /*b7e0*/  EXIT ;  /* 0x000000000000794d */ /* 0x000fea0003800000 */
.L_x_1661:
        /* <DEDUP_REMOVED lines=9> */
.L_x_7679:


//--------------------- .text._ZN2at6native27unrolled_elementwise_kernelINS0_13AUnaryFunctorIN3c104HalfES4_S4_ZZZNS0_20copysign_kernel_cudaERNS_18TensorIteratorBaseEENKUlvE_clEvENKUlvE2_clEvEUlS4_S4_E_EESt5arrayIPcLm2EELi4E23TrivialOffsetCalculatorILi1EjESF_NS0_6memory12LoadWithCastILi1EEENSG_13StoreWithCastILi1EEEEEviT_T0_T2_T3_T4_T5_ --------------------------
	.section	.text._ZN2at6native27unrolled_elementwise_kernelINS0_13AUnaryFunctorIN3c104HalfES4_S4_ZZZNS0_20copysign_kernel_cudaERNS_18TensorIteratorBaseEENKUlvE_clEvENKUlvE2_clEvEUlS4_S4_E_EESt5arrayIPcLm2EELi4E23TrivialOffsetCalculatorILi1EjESF_NS0_6memory12LoadWithCastILi1EEENSG_13StoreWithCastILi1EEEEEviT_T0_T2_T3_T4_T5_,"ax",@progbits
	.sectioninfo	@"SHI_REGISTERS=29"
	.align	128
        .global         _ZN2at6native27unrolled_elementwise_kernelINS0_13AUnaryFunctorIN3c104HalfES4_S4_ZZZNS0_20copysign_kernel_cudaERNS_18TensorIteratorBaseEENKUlvE_clEvENKUlvE2_clEvEUlS4_S4_E_EESt5arrayIPcLm2EELi4E23TrivialOffsetCalculatorILi1EjESF_NS0_6memory12LoadWithCastILi1EEENSG_13StoreWithCastILi1EEEEEviT_T0_T2_T3_T4_T5_
        .type           _ZN2at6native27unrolled_elementwise_kernelINS0_13AUnaryFunctorIN3c104HalfES4_S4_ZZZNS0_20copysign_kernel_cudaERNS_18TensorIteratorBaseEENKUlvE_clEvENKUlvE2_clEvEUlS4_S4_E_EESt5arrayIPcLm2EELi4E23TrivialOffsetCalculatorILi1EjESF_NS0_6memory12LoadWithCastILi1EEENSG_13StoreWithCastILi1EEEEEviT_T0_T2_T3_T4_T5_,@function
        .size           _ZN2at6native27unrolled_elementwise_kernelINS0_13AUnaryFunctorIN3c104HalfES4_S4_ZZZNS0_20copysign_kernel_cudaERNS_18TensorIteratorBaseEENKUlvE_clEvENKUlvE2_clEvEUlS4_S4_E_EESt5arrayIPcLm2EELi4E23TrivialOffsetCalculatorILi1EjESF_NS0_6memory12LoadWithCastILi1EEENSG_13StoreWithCastILi1EEEEEviT_T0_T2_T3_T4_T5_,(.L_x_7680 - _ZN2at6native27unrolled_elementwise_kernelINS0_13AUnaryFunctorIN3c104HalfES4_S4_ZZZNS0_20copysign_kernel_cudaERNS_18TensorIteratorBaseEENKUlvE_clEvENKUlvE2_clEvEUlS4_S4_E_EESt5arrayIPcLm2EELi4E23TrivialOffsetCalculatorILi1EjESF_NS0_6memory12LoadWithCastILi1EEENSG_13StoreWithCastILi1EEEEEviT_T0_T2_T3_T4_T5_)
        .other          _ZN2at6native27unrolled_elementwise_kernelINS0_13AUnaryFunctorIN3c104HalfES4_S4_ZZZNS0_20copysign_kernel_cudaERNS_18TensorIteratorBaseEENKUlvE_clEvENKUlvE2_clEvEUlS4_S4_E_EESt5arrayIPcLm2EELi4E23TrivialOffsetCalculatorILi1EjESF_NS0_6memory12LoadWithCastILi1EEENSG_13StoreWithCastILi1EEEEEviT_T0_T2_T3_T4_T5_,@"STO_CUDA_ENTRY STV_DEFAULT"
_ZN2at6native27unrolled_elementwise_kernelINS0_13AUnaryFunctorIN3c104HalfES4_S4_ZZZNS0_20copysign_kernel_cudaERNS_18TensorIteratorBaseEENKUlvE_clEvENKUlvE2_clEvEUlS4_S4_E_EESt5arrayIPcLm2EELi4E23TrivialOffsetCalculatorILi1EjESF_NS0_6memory12LoadWithCastILi1EEENSG_13StoreWithCastILi1EEEEEviT_T0_T2_T3_T4_T5_:
.text._ZN2at6native27unrolled_elementwise_kernelINS0_13AUnaryFunctorIN3c104HalfES4_S4_ZZZNS0_20copysign_kernel_cudaERNS_18TensorIteratorBaseEENKUlvE_clEvENKUlvE2_clEvEUlS4_S4_E_EESt5arrayIPcLm2EELi4E23TrivialOffsetCalculatorILi1EjESF_NS0_6memory12LoadWithCastILi1EEENSG_13StoreWithCastILi1EEEEEviT_T0_T2_T3_T4_T5_:
        /* <DEDUP_REMOVED lines=32> */
.L_x_1667:
[----:B------:R-:W2:Y:S02]  /*0200*/  LDG.E.U8 R2, [R2.64] ;  /* 0x0000002402027981 */ /* 0x000ea4000c1e1100 */
[----:B--2---:R-:W0:Y:S02]  /*0210*/  I2F.U16 R0, R2 ;  /* 0x0000000200007306 */ /* 0x004e240000101000 */
[----:B0-----:R-:W-:-:S04]  /*0220*/  F2FP.PACK_AB R0, RZ, R0 ;  /* 0x00000000ff00723e */ /* 0x001fc800000000ff */
[----:B------:R-:W-:Y:S01]  /*0230*/  PRMT R23, R0, 0x7610, R23 ;  /* 0x0000761000177816 */ /* 0x000fe20000000017 */
[----:B------:R-:W-:Y:S05]  /*0240*/  BRA `(.L_x_1669) ;  /* 0x00000ee000007947 */ /* 0x000fea0003800000 */
.L_x_1666:
        /* <DEDUP_REMOVED lines=11> */
.L_x_1671:
[----:B------:R-:W2:Y:S02]  /*0300*/  LDG.E R2, [R2.64] ;  /* 0x0000002402027981 */ /* 0x000ea4000c1e1900 */
[----:B--2---:R-:W0:Y:S02]  /*0310*/  I2F R0, R2 ;  /* 0x0000000200007306 */ /* 0x004e240000201400 */
[----:B0-----:R-:W-:-:S04]  /*0320*/  F2FP.PACK_AB R0, RZ, R0 ;  /* 0x00000000ff00723e */ /* 0x001fc800000000ff */
[----:B------:R-:W-:Y:S01]  /*0330*/  PRMT R23, R0, 0x7610, R23 ;  /* 0x0000761000177816 */ /* 0x000fe20000000017 */
[----:B------:R-:W-:Y:S05]  /*0340*/  BRA `(.L_x_1669) ;  /* 0x00000de000007947 */ /* 0x000fea0003800000 */
.L_x_1670:
[----:B------:R-:W2:Y:S02]  /*0350*/  LDG.E.U16 R2, [R2.64] ;  /* 0x0000002402027981 */ /* 0x000ea4000c1e1500 */
[----:B--2---:R-:W0:Y:S02]  /*0360*/  I2F.S16 R0, R2 ;  /* 0x0000000200007306 */ /* 0x004e240000101400 */
[----:B0-----:R-:W-:-:S04]  /*0370*/  F2FP.PACK_AB R0, RZ, R0 ;  /* 0x00000000ff00723e */ /* 0x001fc800000000ff */
[----:B------:R-:W-:Y:S01]  /*0380*/  PRMT R23, R0, 0x7610, R23 ;  /* 0x0000761000177816 */ /* 0x000fe20000000017 */
[----:B------:R-:W-:Y:S05]  /*0390*/  BRA `(.L_x_1669) ;  /* 0x00000d9000007947 */ /* 0x000fea0003800000 */
.L_x_1665:
        /* <DEDUP_REMOVED lines=9> */
.L_x_1673:
[----:B------:R0:W5:Y:S01]  /*0430*/  LDG.E.U16 R23, [R2.64] ;  /* 0x0000002402177981 */ /* 0x000162000c1e1500 */
[----:B------:R-:W-:Y:S05]  /*0440*/  BRA `(.L_x_1669) ;  /* 0x00000ce000007947 */ /* 0x000fea0003800000 */
.L_x_1672:
        /* <DEDUP_REMOVED lines=9> */
.L_x_1675:
[----:B------:R0:W5:Y:S01]  /*04e0*/  LDG.E.U16 R23, [R2.64] ;  /* 0x0000002402177981 */ /* 0x000162000c1e1500 */
[----:B------:R-:W-:Y:S05]  /*04f0*/  BRA `(.L_x_1669) ;  /* 0x00000c3000007947 */ /* 0x000fea0003800000 */
.L_x_1674:
[----:B------:R-:W2:Y:S02]  /*0500*/  LDG.E.64 R2, [R2.64] ;  /* 0x0000002402027981 */ /* 0x000ea4000c1e1b00 */
[----:B--2---:R-:W0:Y:S01]  /*0510*/  F2F.F32.F64 R0, R2 ;  /* 0x0000000200007310 */ /* 0x004e220000301000 */
[----:B------:R-:W0:-:S14]  /*0520*/  DSETP.GEU.AND P0, PT, |R2|, c[0x2][0x0], PT ;  /* 0x008000000200762a */ /* 0x000e1c0003f0e200 */
[----:B0-----:R-:W-:-:S05]  /*0530*/  @!P0 FMUL R0, R0, 1.175494350822287508e-38 ;  /* 0x0080000000008820 */ /* 0x001fca0000400000 */
[----:B------:R-:W-:-:S04]  /*0540*/  F2FP.PACK_AB R0, RZ, R0 ;  /* 0x00000000ff00723e */ /* 0x000fc800000000ff */
[----:B------:R-:W-:Y:S01]  /*0550*/  PRMT R23, R0, 0x7610, R23 ;  /* 0x0000761000177816 */ /* 0x000fe20000000017 */
[----:B------:R-:W-:Y:S05]  /*0560*/  BRA `(.L_x_1669) ;  /* 0x00000bc000007947 */ /* 0x000fea0003800000 */
.L_x_1664:
        /* <DEDUP_REMOVED lines=14> */
.L_x_1678:
[----:B------:R-:W2:Y:S02]  /*0650*/  LDG.E.64 R2, [R2.64] ;  /* 0x0000002402027981 */ /* 0x000ea4000c1e1b00 */
[----:B--2---:R-:W0:Y:S01]  /*0660*/  F2F.F32.F64 R0, R2 ;  /* 0x0000000200007310 */ /* 0x004e220000301000 */
[----:B------:R-:W0:-:S14]  /*0670*/  DSETP.GEU.AND P0, PT, |R2|, c[0x2][0x0], PT ;  /* 0x008000000200762a */ /* 0x000e1c0003f0e200 */
[----:B0-----:R-:W-:-:S05]  /*0680*/  @!P0 FMUL R0, R0, 1.175494350822287508e-38 ;  /* 0x0080000000008820 */ /* 0x001fca0000400000 */
[----:B------:R-:W-:-:S04]  /*0690*/  F2FP.PACK_AB R0, RZ, R0 ;  /* 0x00000000ff00723e */ /* 0x000fc800000000ff */
[----:B------:R-:W-:Y:S01]  /*06a0*/  PRMT R23, R0, 0x7610, R23 ;  /* 0x0000761000177816 */ /* 0x000fe20000000017 */
[----:B------:R-:W-:Y:S05]  /*06b0*/  BRA `(.L_x_1669) ;  /* 0x00000a7000007947 */ /* 0x000fea0003800000 */
.L_x_1677:
        /* <DEDUP_REMOVED lines=28> */
.L_x_1680:
        /* <DEDUP_REMOVED lines=16> */
.L_x_1679:
[----:B------:R-:W2:Y:S02]  /*0980*/  LDG.E.U16 R0, [R2.64] ;  /* 0x0000002402007981 */ /* 0x000ea4000c1e1500 */
[----:B--2---:R-:W-:-:S04]  /*0990*/  PRMT R0, RZ, 0x5410, R0 ;  /* 0x00005410ff007816 */ /* 0x004fc80000000000 */
[----:B------:R-:W-:-:S04]  /*09a0*/  F2FP.PACK_AB R0, RZ, R0 ;  /* 0x00000000ff00723e */ /* 0x000fc800000000ff */
[----:B------:R-:W-:Y:S01]  /*09b0*/  PRMT R23, R0, 0x7610, R23 ;  /* 0x0000761000177816 */ /* 0x000fe20000000017 */
[----:B------:R-:W-:Y:S05]  /*09c0*/  BRA `(.L_x_1669) ;  /* 0x0000076000007947 */ /* 0x000fea0003800000 */
.L_x_1676:
        /* <DEDUP_REMOVED lines=12> */
.L_x_1683:
        /* <DEDUP_REMOVED lines=21> */
.L_x_1687:
[----:B------:R-:W-:Y:S05]  /*0be0*/  BSYNC B1 ;  /* 0x0000000000017941 */ /* 0x000fea0003800000 */
.L_x_1686:
[----:B------:R-:W-:Y:S01]  /*0bf0*/  LEA R3, R0, 0x3b800000, 0x17 ;  /* 0x3b80000000037811 */ /* 0x000fe200078eb8ff */
[----:B------:R-:W-:-:S05]  /*0c00*/  IMAD.SHL.U32 R0, R2, 0x100000, RZ ;  /* 0x0010000002007824 */ /* 0x000fca00078e00ff */
[----:B------:R-:W-:Y:S02]  /*0c10*/  LOP3.LUT R0, R3, R0, R4, 0xfe, !PT ;  /* 0x0000000003007212 */ /* 0x000fe400078efe04 */
.L_x_1685:
[----:B------:R-:W-:Y:S05]  /*0c20*/  BSYNC B0 ;  /* 0x0000000000007941 */ /* 0x000fea0003800000 */
.L_x_1684:
[----:B------:R-:W-:-:S04]  /*0c30*/  F2FP.PACK_AB R0, RZ, R0 ;  /* 0x00000000ff00723e */ /* 0x000fc800000000ff */
[----:B------:R-:W-:Y:S01]  /*0c40*/  PRMT R23, R0, 0x7610, R23 ;  /* 0x0000761000177816 */ /* 0x000fe20000000017 */
[----:B------:R-:W-:Y:S05]  /*0c50*/  BRA `(.L_x_1669) ;  /* 0x000004d000007947 */ /* 0x000fea0003800000 */
.L_x_1682:
        /* <DEDUP_REMOVED lines=21> */
.L_x_1691:
[----:B------:R-:W-:Y:S05]  /*0db0*/  BSYNC B1 ;  /* 0x0000000000017941 */ /* 0x000fea0003800000 */
.L_x_1690:
[----:B------:R-:W-:Y:S01]  /*0dc0*/  LEA R3, R0, 0x37800000, 0x17 ;  /* 0x3780000000037811 */ /* 0x000fe200078eb8ff */
[----:B------:R-:W-:-:S05]  /*0dd0*/  IMAD.SHL.U32 R0, R2, 0x200000, RZ ;  /* 0x0020000002007824 */ /* 0x000fca00078e00ff */
[----:B------:R-:W-:Y:S02]  /*0de0*/  LOP3.LUT R0, R3, R0, R4, 0xfe, !PT ;  /* 0x0000000003007212 */ /* 0x000fe400078efe04 */
.L_x_1689:
[----:B------:R-:W-:Y:S05]  /*0df0*/  BSYNC B0 ;  /* 0x0000000000007941 */ /* 0x000fea0003800000 */
.L_x_1688:
[----:B------:R-:W-:-:S04]  /*0e00*/  F2FP.PACK_AB R0, RZ, R0 ;  /* 0x00000000ff00723e */ /* 0x000fc800000000ff */
[----:B------:R-:W-:Y:S01]  /*0e10*/  PRMT R23, R0, 0x7610, R23 ;  /* 0x0000761000177816 */ /* 0x000fe20000000017 */
[----:B------:R-:W-:Y:S05]  /*0e20*/  BRA `(.L_x_1669) ;  /* 0x0000030000007947 */ /* 0x000fea0003800000 */
.L_x_1681:
        /* <DEDUP_REMOVED lines=14> */
.L_x_1695:
[----:B------:R-:W-:Y:S05]  /*0f10*/  BSYNC B0 ;  /* 0x0000000000007941 */ /* 0x000fea0003800000 */
.L_x_1694:
[----:B------:R-:W-:-:S04]  /*0f20*/  F2FP.PACK_AB R0, RZ, R0 ;  /* 0x00000000ff00723e */ /* 0x000fc800000000ff */
[----:B------:R-:W-:Y:S01]  /*0f30*/  PRMT R23, R0, 0x7610, R23 ;  /* 0x0000761000177816 */ /* 0x000fe20000000017 */
[----:B------:R-:W-:Y:S05]  /*0f40*/  BRA `(.L_x_1669) ;  /* 0x000001e000007947 */ /* 0x000fea0003800000 */
.L_x_1668:
        /* <DEDUP_REMOVED lines=21> */
.L_x_1693:
[----:B------:R-:W2:Y:S02]  /*10a0*/  LDG.E.64 R2, [R2.64] ;  /* 0x0000002402027981 */ /* 0x000ea4000c1e1b00 */
[----:B--2---:R-:W0:Y:S02]  /*10b0*/  I2F.U64 R0, R2 ;  /* 0x0000000200007312 */ /* 0x004e240000301000 */
[----:B0-----:R-:W-:-:S04]  /*10c0*/  F2FP.PACK_AB R0, RZ, R0 ;  /* 0x00000000ff00723e */ /* 0x001fc800000000ff */
[----:B------:R-:W-:Y:S01]  /*10d0*/  PRMT R23, R0, 0x7610, R23 ;  /* 0x0000761000177816 */ /* 0x000fe20000000017 */
[----:B------:R-:W-:Y:S05]  /*10e0*/  BRA `(.L_x_1669) ;  /* 0x0000004000007947 */ /* 0x000fea0003800000 */
.L_x_1692:
[----:B------:R-:W2:Y:S02]  /*10f0*/  LDG.E R2, [R2.64] ;  /* 0x0000002402027981 */ /* 0x000ea4000c1e1900 */
[----:B--2---:R-:W0:Y:S02]  /*1100*/  I2F.U32 R0, R2 ;  /* 0x0000000200007306 */ /* 0x004e240000201000 */
[----:B0-----:R-:W-:-:S04]  /*1110*/  F2FP.PACK_AB R0, RZ, R0 ;  /* 0x00000000ff00723e */ /* 0x001fc800000000ff */
[----:B------:R-:W-:Y:S02]  /*1120*/  PRMT R23, R0, 0x7610, R23 ;  /* 0x0000761000177816 */ /* 0x000fe40000000017 */
.L_x_1669:
[----:B------:R-:W1:Y:S02]  /*1130*/  S2R R19, SR_TID.X ;  /* 0x0000000000137919 */ /* 0x000e640000002100 */
[----:B-1----:R-:W-:-:S03]  /*1140*/  IADD3 R19, R19, 0x80, RZ ;  /* 0x0000008013137810 */ /* 0x002fc60007ffe0ff */
.L_x_1663:
[----:B-1----:R-:W-:Y:S05]  /*1150*/  BSYNC B6 ;  /* 0x0000000000067941 */ /* 0x002fea0003800000 */
.L_x_1662:
        /* <DEDUP_REMOVED lines=24> */
.L_x_1701:
[----:B------:R-:W2:Y:S02]  /*12e0*/  LDG.E.U8 R2, [R2.64] ;  /* 0x0000002402027981 */ /* 0x000ea4000c1e1100 */
[----:B--2---:R-:W0:Y:S02]  /*12f0*/  I2F.U16 R0, R2 ;  /* 0x0000000200007306 */ /* 0x004e240000101000 */
[----:B0-----:R-:W-:-:S04]  /*1300*/  F2FP.PACK_AB R0, RZ, R0 ;  /* 0x00000000ff00723e */ /* 0x001fc800000000ff */
[----:B------:R-:W-:Y:S01]  /*1310*/  PRMT R22, R0, 0x7610, R22 ;  /* 0x0000761000167816 */ /* 0x000fe20000000016 */
[----:B------:R-:W-:Y:S05]  /*1320*/  BRA `(.L_x_1703) ;  /* 0x00000ed000007947 */ /* 0x000fea0003800000 */
.L_x_1700:
        /* <DEDUP_REMOVED lines=11> */
.L_x_1705:
[----:B------:R-:W2:Y:S02]  /*13e0*/  LDG.E R2, [R2.64] ;  /* 0x0000002402027981 */ /* 0x000ea4000c1e1900 */
[----:B--2---:R-:W0:Y:S02]  /*13f0*/  I2F R0, R2 ;  /* 0x0000000200007306 */ /* 0x004e240000201400 */
[----:B0-----:R-:W-:-:S04]  /*1400*/  F2FP.PACK_AB R0, RZ, R0 ;  /* 0x00000000ff00723e */ /* 0x001fc800000000ff */
[----:B------:R-:W-:Y:S01]  /*1410*/  PRMT R22, R0, 0x7610, R22 ;  /* 0x0000761000167816 */ /* 0x000fe20000000016 */
[----:B------:R-:W-:Y:S05]  /*1420*/  BRA `(.L_x_1703) ;  /* 0x00000dd000007947 */ /* 0x000fea0003800000 */
.L_x_1704:
[----:B------:R-:W2:Y:S02]  /*1430*/  LDG.E.U16 R2, [R2.64] ;  /* 0x0000002402027981 */ /* 0x000ea4000c1e1500 */
[----:B--2---:R-:W0:Y:S02]  /*1440*/  I2F.S16 R0, R2 ;  /* 0x0000000200007306 */ /* 0x004e240000101400 */
[----:B0-----:R-:W-:-:S04]  /*1450*/  F2FP.PACK_AB R0, RZ, R0 ;  /* 0x00000000ff00723e */ /* 0x001fc800000000ff */
[----:B------:R-:W-:Y:S01]  /*1460*/  PRMT R22, R0, 0x7610, R22 ;  /* 0x0000761000167816 */ /* 0x000fe20000000016 */
[----:B------:R-:W-:Y:S05]  /*1470*/  BRA `(.L_x_1703) ;  /* 0x00000d8000007947 */ /* 0x000fea0003800000 */
.L_x_1699:
        /* <DEDUP_REMOVED lines=9> */
.L_x_1707:
[----:B------:R0:W5:Y:S01]  /*1510*/  LDG.E.U16 R22, [R2.64] ;  /* 0x0000002402167981 */ /* 0x000162000c1e1500 */
[----:B------:R-:W-:Y:S05]  /*1520*/  BRA `(.L_x_1703) ;  /* 0x00000cd000007947 */ /* 0x000fea0003800000 */
.L_x_1706:
        /* <DEDUP_REMOVED lines=9> */
.L_x_1709:
[----:B------:R0:W5:Y:S01]  /*15c0*/  LDG.E.U16 R22, [R2.64] ;  /* 0x0000002402167981 */ /* 0x000162000c1e1500 */
[----:B------:R-:W-:Y:S05]  /*15d0*/  BRA `(.L_x_1703) ;  /* 0x00000c2000007947 */ /* 0x000fea0003800000 */
.L_x_1708:
[----:B------:R-:W2:Y:S02]  /*15e0*/  LDG.E.64 R2, [R2.64] ;  /* 0x0000002402027981 */ /* 0x000ea4000c1e1b00 */
[----:B--2---:R-:W0:Y:S01]  /*15f0*/  F2F.F32.F64 R0, R2 ;  /* 0x0000000200007310 */ /* 0x004e220000301000 */
[----:B------:R-:W0:-:S14]  /*1600*/  DSETP.GEU.AND P0, PT, |R2|, c[0x2][0x0], PT ;  /* 0x008000000200762a */ /* 0x000e1c0003f0e200 */
[----:B0-----:R-:W-:-:S05]  /*1610*/  @!P0 FMUL R0, R0, 1.175494350822287508e-38 ;  /* 0x0080000000008820 */ /* 0x001fca0000400000 */
[----:B------:R-:W-:-:S04]  /*1620*/  F2FP.PACK_AB R0, RZ, R0 ;  /* 0x00000000ff00723e */ /* 0x000fc800000000ff */
[----:B------:R-:W-:Y:S01]  /*1630*/  PRMT R22, R0, 0x7610, R22 ;  /* 0x0000761000167816 */ /* 0x000fe20000000016 */
[----:B------:R-:W-:Y:S05]  /*1640*/  BRA `(.L_x_1703) ;  /* 0x00000bb000007947 */ /* 0x000fea0003800000 */
.L_x_1698:
        /* <DEDUP_REMOVED lines=14> */
.L_x_1712:
[----:B------:R-:W2:Y:S02]  /*1730*/  LDG.E.64 R2, [R2.64] ;  /* 0x0000002402027981 */ /* 0x000ea4000c1e1b00 */
[----:B--2---:R-:W0:Y:S01]  /*1740*/  F2F.F32.F64 R0, R2 ;  /* 0x0000000200007310 */ /* 0x004e220000301000 */
[----:B------:R-:W0:-:S14]  /*1750*/  DSETP.GEU.AND P0, PT, |R2|, c[0x2][0x0], PT ;  /* 0x008000000200762a */ /* 0x000e1c0003f0e200 */
[----:B0-----:R-:W-:-:S05]  /*1760*/  @!P0 FMUL R0, R0, 1.175494350822287508e-38 ;  /* 0x0080000000008820 */ /* 0x001fca0000400000 */
[----:B------:R-:W-:-:S04]  /*1770*/  F2FP.PACK_AB R0, RZ, R0 ;  /* 0x00000000ff00723e */ /* 0x000fc800000000ff */
[----:B------:R-:W-:Y:S01]  /*1780*/  PRMT R22, R0, 0x7610, R22 ;  /* 0x0000761000167816 */ /* 0x000fe20000000016 */
[----:B------:R-:W-:Y:S05]  /*1790*/  BRA `(.L_x_1703) ;  /* 0x00000a6000007947 */ /* 0x000fea0003800000 */
.L_x_1711:
        /* <DEDUP_REMOVED lines=28> */
.L_x_1714:
        /* <DEDUP_REMOVED lines=15> */
.L_x_1713:
[----:B------:R-:W2:Y:S02]  /*1a50*/  LDG.E.U16 R0, [R2.64] ;  /* 0x0000002402007981 */ /* 0x000ea4000c1e1500 */
[----:B--2---:R-:W-:-:S04]  /*1a60*/  PRMT R0, RZ, 0x5410, R0 ;  /* 0x00005410ff007816 */ /* 0x004fc80000000000 */
[----:B------:R-:W-:-:S04]  /*1a70*/  F2FP.PACK_AB R0, RZ, R0 ;  /* 0x00000000ff00723e */ /* 0x000fc800000000ff */
[----:B------:R-:W-:Y:S01]  /*1a80*/  PRMT R22, R0, 0x7610, R22 ;  /* 0x0000761000167816 */ /* 0x000fe20000000016 */
[----:B------:R-:W-:Y:S05]  /*1a90*/  BRA `(.L_x_1703) ;  /* 0x0000076000007947 */ /* 0x000fea0003800000 */
.L_x_1710:
        /* <DEDUP_REMOVED lines=12> */
.L_x_1717:
        /* <DEDUP_REMOVED lines=21> */
.L_x_1721:
[----:B------:R-:W-:Y:S05]  /*1cb0*/  BSYNC B1 ;  /* 0x0000000000017941 */ /* 0x000fea0003800000 */
.L_x_1720:
[----:B------:R-:W-:Y:S01]  /*1cc0*/  LEA R3, R0, 0x3b800000, 0x17 ;  /* 0x3b80000000037811 */ /* 0x000fe200078eb8ff */
[----:B------:R-:W-:-:S05]  /*1cd0*/  IMAD.SHL.U32 R0, R2, 0x100000, RZ ;  /* 0x0010000002007824 */ /* 0x000fca00078e00ff */
[----:B------:R-:W-:Y:S02]  /*1ce0*/  LOP3.LUT R0, R3, R0, R4, 0xfe, !PT ;  /* 0x0000000003007212 */ /* 0x000fe400078efe04 */
.L_x_1719:
[----:B------:R-:W-:Y:S05]  /*1cf0*/  BSYNC B0 ;  /* 0x0000000000007941 */ /* 0x000fea0003800000 */
.L_x_1718:
[----:B------:R-:W-:-:S04]  /*1d00*/  F2FP.PACK_AB R0, RZ, R0 ;  /* 0x00000000ff00723e */ /* 0x000fc800000000ff */
[----:B------:R-:W-:Y:S01]  /*1d10*/  PRMT R22, R0, 0x7610, R22 ;  /* 0x0000761000167816 */ /* 0x000fe20000000016 */
[----:B------:R-:W-:Y:S05]  /*1d20*/  BRA `(.L_x_1703) ;  /* 0x000004d000007947 */ /* 0x000fea0003800000 */
.L_x_1716:
        /* <DEDUP_REMOVED lines=21> */
.L_x_1725:
[----:B------:R-:W-:Y:S05]  /*1e80*/  BSYNC B1 ;  /* 0x0000000000017941 */ /* 0x000fea0003800000 */
.L_x_1724:
[----:B------:R-:W-:Y:S01]  /*1e90*/  LEA R3, R0, 0x37800000, 0x17 ;  /* 0x3780000000037811 */ /* 0x000fe200078eb8ff */
[----:B------:R-:W-:-:S05]  /*1ea0*/  IMAD.SHL.U32 R0, R2, 0x200000, RZ ;  /* 0x0020000002007824 */ /* 0x000fca00078e00ff */
[----:B------:R-:W-:Y:S02]  /*1eb0*/  LOP3.LUT R0, R3, R0, R4, 0xfe, !PT ;  /* 0x0000000003007212 */ /* 0x000fe400078efe04 */
.L_x_1723:
[----:B------:R-:W-:Y:S05]  /*1ec0*/  BSYNC B0 ;  /* 0x0000000000007941 */ /* 0x000fea0003800000 */
.L_x_1722:
[----:B------:R-:W-:-:S04]  /*1ed0*/  F2FP.PACK_AB R0, RZ, R0 ;  /* 0x00000000ff00723e */ /* 0x000fc800000000ff */
[----:B------:R-:W-:Y:S01]  /*1ee0*/  PRMT R22, R0, 0x7610, R22 ;  /* 0x0000761000167816 */ /* 0x000fe20000000016 */
[----:B------:R-:W-:Y:S05]  /*1ef0*/  BRA `(.L_x_1703) ;  /* 0x0000030000007947 */ /* 0x000fea0003800000 */
.L_x_1715:
        /* <DEDUP_REMOVED lines=14> */
.L_x_1729:
[----:B------:R-:W-:Y:S05]  /*1fe0*/  BSYNC B0 ;  /* 0x0000000000007941 */ /* 0x000fea0003800000 */
.L_x_1728:
[----:B------:R-:W-:-:S04]  /*1ff0*/  F2FP.PACK_AB R0, RZ, R0 ;  /* 0x00000000ff00723e */ /* 0x000fc800000000ff */
[----:B------:R-:W-:Y:S01]  /*2000*/  PRMT R22, R0, 0x7610, R22 ;  /* 0x0000761000167816 */ /* 0x000fe20000000016 */
[----:B------:R-:W-:Y:S05]  /*2010*/  BRA `(.L_x_1703) ;  /* 0x000001e000007947 */ /* 0x000fea0003800000 */
.L_x_1702:
        /* <DEDUP_REMOVED lines=21> */
.L_x_1727:
[----:B------:R-:W2:Y:S02]  /*2170*/  LDG.E.64 R2, [R2.64] ;  /* 0x0000002402027981 */ /* 0x000ea4000c1e1b00 */
[----:B--2---:R-:W0:Y:S02]  /*2180*/  I2F.U64 R0, R2 ;  /* 0x0000000200007312 */ /* 0x004e240000301000 */
[----:B0-----:R-:W-:-:S04]  /*2190*/  F2FP.PACK_AB R0, RZ, R0 ;  /* 0x00000000ff00723e */ /* 0x001fc800000000ff */
[----:B------:R-:W-:Y:S01]  /*21a0*/  PRMT R22, R0, 0x7610, R22 ;  /* 0x0000761000167816 */ /* 0x000fe20000000016 */
[----:B------:R-:W-:Y:S05]  /*21b0*/  BRA `(.L_x_1703) ;  /* 0x0000004000007947 */ /* 0x000fea0003800000 */
.L_x_1726:
[----:B------:R-:W2:Y:S02]  /*21c0*/  LDG.E R2, [R2.64] ;  /* 0x0000002402027981 */ /* 0x000ea4000c1e1900 */
[----:B--2---:R-:W0:Y:S02]  /*21d0*/  I2F.U32 R0, R2 ;  /* 0x0000000200007306 */ /* 0x004e240000201000 */
[----:B0-----:R-:W-:-:S04]  /*21e0*/  F2FP.PACK_AB R0, RZ, R0 ;  /* 0x00000000ff00723e */ /* 0x001fc800000000ff */
[----:B------:R-:W-:Y:S02]  /*21f0*/  PRMT R22, R0, 0x7610, R22 ;  /* 0x0000761000167816 */ /* 0x000fe40000000016 */
.L_x_1703:
[----:B------:R-:W-:-:S05]  /*2200*/  IADD3 R19, R19, 0x80, RZ ;  /* 0x0000008013137810 */ /* 0x000fca0007ffe0ff */
.L_x_1697:
[----:B------:R-:W-:Y:S05]  /*2210*/  BSYNC B6 ;  /* 0x0000000000067941 */ /* 0x000fea0003800000 */
.L_x_1696:
        /* <DEDUP_REMOVED lines=26> */
.L_x_1735:
[----:B------:R-:W2:Y:S02]  /*23c0*/  LDG.E.U8 R2, [R2.64] ;  /* 0x0000002402027981 */ /* 0x000ea4000c1e1100 */
[----:B--2---:R-:W0:Y:S02]  /*23d0*/  I2F.U16 R0, R2 ;  /* 0x0000000200007306 */ /* 0x004e240000101000 */
[----:B0-----:R-:W-:-:S04]  /*23e0*/  F2FP.PACK_AB R0, RZ, R0 ;  /* 0x00000000ff00723e */ /* 0x001fc800000000ff */
[----:B------:R-:W-:Y:S01]  /*23f0*/  PRMT R26, R0, 0x7610, R26 ;  /* 0x00007610001a7816 */ /* 0x000fe2000000001a */
[----:B------:R-:W-:Y:S05]  /*2400*/  BRA `(.L_x_1737) ;  /* 0x00000ed000007947 */ /* 0x000fea0003800000 */
.L_x_1734:
        /* <DEDUP_REMOVED lines=11> */
.L_x_1739:
[----:B------:R-:W2:Y:S02]  /*24c0*/  LDG.E R2, [R2.64] ;  /* 0x0000002402027981 */ /* 0x000ea4000c1e1900 */
[----:B--2---:R-:W0:Y:S02]  /*24d0*/  I2F R0, R2 ;  /* 0x0000000200007306 */ /* 0x004e240000201400 */
[----:B0-----:R-:W-:-:S04]  /*24e0*/  F2FP.PACK_AB R0, RZ, R0 ;  /* 0x00000000ff00723e */ /* 0x001fc800000000ff */
[----:B------:R-:W-:Y:S01]  /*24f0*/  PRMT R26, R0, 0x7610, R26 ;  /* 0x00007610001a7816 */ /* 0x000fe2000000001a */
[----:B------:R-:W-:Y:S05]  /*2500*/  BRA `(.L_x_1737) ;  /* 0x00000dd000007947 */ /* 0x000fea0003800000 */
.L_x_1738:
[----:B------:R-:W2:Y:S02]  /*2510*/  LDG.E.U16 R2, [R2.64] ;  /* 0x0000002402027981 */ /* 0x000ea4000c1e1500 */
[----:B--2---:R-:W0:Y:S02]  /*2520*/  I2F.S16 R0, R2 ;  /* 0x0000000200007306 */ /* 0x004e240000101400 */
[----:B0-----:R-:W-:-:S04]  /*2530*/  F2FP.PACK_AB R0, RZ, R0 ;  /* 0x00000000ff00723e */ /* 0x001fc800000000ff */
[----:B------:R-:W-:Y:S01]  /*2540*/  PRMT R26, R0, 0x7610, R26 ;  /* 0x00007610001a7816 */ /* 0x000fe2000000001a */
[----:B------:R-:W-:Y:S05]  /*2550*/  BRA `(.L_x_1737) ;  /* 0x00000d8000007947 */ /* 0x000fea0003800000 */
.L_x_1733:
        /* <DEDUP_REMOVED lines=9> */
.L_x_1741:
[----:B------:R0:W5:Y:S01]  /*25f0*/  LDG.E.U16 R26, [R2.64] ;  /* 0x00000024021a7981 */ /* 0x000162000c1e1500 */
[----:B------:R-:W-:Y:S05]  /*2600*/  BRA `(.L_x_1737) ;  /* 0x00000cd000007947 */ /* 0x000fea0003800000 */
.L_x_1740:
        /* <DEDUP_REMOVED lines=9> */
.L_x_1743:
[----:B------:R0:W5:Y:S01]  /*26a0*/  LDG.E.U16 R26, [R2.64] ;  /* 0x00000024021a7981 */ /* 0x000162000c1e1500 */
[----:B------:R-:W-:Y:S05]  /*26b0*/  BRA `(.L_x_1737) ;  /* 0x00000c2000007947 */ /* 0x000fea0003800000 */
.L_x_1742:
[----:B------:R-:W2:Y:S02]  /*26c0*/  LDG.E.64 R2, [R2.64] ;  /* 0x0000002402027981 */ /* 0x000ea4000c1e1b00 */
[----:B--2---:R-:W0:Y:S01]  /*26d0*/  F2F.F32.F64 R0, R2 ;  /* 0x0000000200007310 */ /* 0x004e220000301000 */
[----:B------:R-:W0:-:S14]  /*26e0*/  DSETP.GEU.AND P0, PT, |R2|, c[0x2][0x0], PT ;  /* 0x008000000200762a */ /* 0x000e1c0003f0e200 */
[----:B0-----:R-:W-:-:S05]  /*26f0*/  @!P0 FMUL R0, R0, 1.175494350822287508e-38 ;  /* 0x0080000000008820 */ /* 0x001fca0000400000 */
[----:B------:R-:W-:-:S04]  /*2700*/  F2FP.PACK_AB R0, RZ, R0 ;  /* 0x00000000ff00723e */ /* 0x000fc800000000ff */
[----:B------:R-:W-:Y:S01]  /*2710*/  PRMT R26, R0, 0x7610, R26 ;  /* 0x00007610001a7816 */ /* 0x000fe2000000001a */
[----:B------:R-:W-:Y:S05]  /*2720*/  BRA `(.L_x_1737) ;  /* 0x00000bb000007947 */ /* 0x000fea0003800000 */
.L_x_1732:
        /* <DEDUP_REMOVED lines=14> */
.L_x_1746:
[----:B------:R-:W2:Y:S02]  /*2810*/  LDG.E.64 R2, [R2.64] ;  /* 0x0000002402027981 */ /* 0x000ea4000c1e1b00 */
[----:B--2---:R-:W0:Y:S01]  /*2820*/  F2F.F32.F64 R0, R2 ;  /* 0x0000000200007310 */ /* 0x004e220000301000 */
[----:B------:R-:W0:-:S14]  /*2830*/  DSETP.GEU.AND P0, PT, |R2|, c[0x2][0x0], PT ;  /* 0x008000000200762a */ /* 0x000e1c0003f0e200 */
[----:B0-----:R-:W-:-:S05]  /*2840*/  @!P0 FMUL R0, R0, 1.175494350822287508e-38 ;  /* 0x0080000000008820 */ /* 0x001fca0000400000 */
[----:B------:R-:W-:-:S04]  /*2850*/  F2FP.PACK_AB R0, RZ, R0 ;  /* 0x00000000ff00723e */ /* 0x000fc800000000ff */
[----:B------:R-:W-:Y:S01]  /*2860*/  PRMT R26, R0, 0x7610, R26 ;  /* 0x00007610001a7816 */ /* 0x000fe2000000001a */
[----:B------:R-:W-:Y:S05]  /*2870*/  BRA `(.L_x_1737) ;  /* 0x00000a6000007947 */ /* 0x000fea0003800000 */
.L_x_1745:
        /* <DEDUP_REMOVED lines=28> */
.L_x_1748:
        /* <DEDUP_REMOVED lines=15> */
.L_x_1747:
[----:B------:R-:W2:Y:S02]  /*2b30*/  LDG.E.U16 R0, [R2.64] ;  /* 0x0000002402007981 */ /* 0x000ea4000c1e1500 */
[----:B--2---:R-:W-:-:S04]  /*2b40*/  PRMT R0, RZ, 0x5410, R0 ;  /* 0x00005410ff007816 */ /* 0x004fc80000000000 */
[----:B------:R-:W-:-:S04]  /*2b50*/  F2FP.PACK_AB R0, RZ, R0 ;  /* 0x00000000ff00723e */ /* 0x000fc800000000ff */
[----:B------:R-:W-:Y:S01]  /*2b60*/  PRMT R26, R0, 0x7610, R26 ;  /* 0x00007610001a7816 */ /* 0x000fe2000000001a */
[----:B------:R-:W-:Y:S05]  /*2b70*/  BRA `(.L_x_1737) ;  /* 0x0000076000007947 */ /* 0x000fea0003800000 */
.L_x_1744:
        /* <DEDUP_REMOVED lines=12> */
.L_x_1751:
        /* <DEDUP_REMOVED lines=21> */
.L_x_1755:
[----:B------:R-:W-:Y:S05]  /*2d90*/  BSYNC B1 ;  /* 0x0000000000017941 */ /* 0x000fea0003800000 */
.L_x_1754:
[----:B------:R-:W-:Y:S01]  /*2da0*/  LEA R3, R0, 0x3b800000, 0x17 ;  /* 0x3b80000000037811 */ /* 0x000fe200078eb8ff */
[----:B------:R-:W-:-:S05]  /*2db0*/  IMAD.SHL.U32 R0, R2, 0x100000, RZ ;  /* 0x0010000002007824 */ /* 0x000fca00078e00ff */
[----:B------:R-:W-:Y:S02]  /*2dc0*/  LOP3.LUT R0, R3, R0, R4, 0xfe, !PT ;  /* 0x0000000003007212 */ /* 0x000fe400078efe04 */
.L_x_1753:
[----:B------:R-:W-:Y:S05]  /*2dd0*/  BSYNC B0 ;  /* 0x0000000000007941 */ /* 0x000fea0003800000 */
.L_x_1752:
[----:B------:R-:W-:-:S04]  /*2de0*/  F2FP.PACK_AB R0, RZ, R0 ;  /* 0x00000000ff00723e */ /* 0x000fc800000000ff */
[----:B------:R-:W-:Y:S01]  /*2df0*/  PRMT R26, R0, 0x7610, R26 ;  /* 0x00007610001a7816 */ /* 0x000fe2000000001a */
[----:B------:R-:W-:Y:S05]  /*2e00*/  BRA `(.L_x_1737) ;  /* 0x000004d000007947 */ /* 0x000fea0003800000 */
.L_x_1750:
        /* <DEDUP_REMOVED lines=21> */
.L_x_1759:
[----:B------:R-:W-:Y:S05]  /*2f60*/  BSYNC B1 ;  /* 0x0000000000017941 */ /* 0x000fea0003800000 */
.L_x_1758:
[----:B------:R-:W-:Y:S01]  /*2f70*/  LEA R3, R0, 0x37800000, 0x17 ;  /* 0x3780000000037811 */ /* 0x000fe200078eb8ff */
[----:B------:R-:W-:-:S05]  /*2f80*/  IMAD.SHL.U32 R0, R2, 0x200000, RZ ;  /* 0x0020000002007824 */ /* 0x000fca00078e00ff */
[----:B------:R-:W-:Y:S02]  /*2f90*/  LOP3.LUT R0, R3, R0, R4, 0xfe, !PT ;  /* 0x0000000003007212 */ /* 0x000fe400078efe04 */
.L_x_1757:
[----:B------:R-:W-:Y:S05]  /*2fa0*/  BSYNC B0 ;  /* 0x0000000000007941 */ /* 0x000fea0003800000 */
.L_x_1756:
[----:B------:R-:W-:-:S04]  /*2fb0*/  F2FP.PACK_AB R0, RZ, R0 ;  /* 0x00000000ff00723e */ /* 0x000fc800000000ff */
[----:B------:R-:W-:Y:S01]  /*2fc0*/  PRMT R26, R0, 0x7610, R26 ;  /* 0x00007610001a7816 */ /* 0x000fe2000000001a */
[----:B------:R-:W-:Y:S05]  /*2fd0*/  BRA `(.L_x_1737) ;  /* 0x0000030000007947 */ /* 0x000fea0003800000 */
.L_x_1749:
        /* <DEDUP_REMOVED lines=14> */
.L_x_1763:
[----:B------:R-:W-:Y:S05]  /*30c0*/  BSYNC B0 ;  /* 0x0000000000007941 */ /* 0x000fea0003800000 */
.L_x_1762:
[----:B------:R-:W-:-:S04]  /*30d0*/  F2FP.PACK_AB R0, RZ, R0 ;  /* 0x00000000ff00723e */ /* 0x000fc800000000ff */
[----:B------:R-:W-:Y:S01]  /*30e0*/  PRMT R26, R0, 0x7610, R26 ;  /* 0x00007610001a7816 */ /* 0x000fe2000000001a */
[----:B------:R-:W-:Y:S05]  /*30f0*/  BRA `(.L_x_1737) ;  /* 0x000001e000007947 */ /* 0x000fea0003800000 */
.L_x_1736:
        /* <DEDUP_REMOVED lines=21> */
.L_x_1761:
[----:B------:R-:W2:Y:S02]  /*3250*/  LDG.E.64 R2, [R2.64] ;  /* 0x0000002402027981 */ /* 0x000ea4000c1e1b00 */
[----:B--2---:R-:W0:Y:S02]  /*3260*/  I2F.U64 R0, R2 ;  /* 0x0000000200007312 */ /* 0x004e240000301000 */
[----:B0-----:R-:W-:-:S04]  /*3270*/  F2FP.PACK_AB R0, RZ, R0 ;  /* 0x00000000ff00723e */ /* 0x001fc800000000ff */
[----:B------:R-:W-:Y:S01]  /*3280*/  PRMT R26, R0, 0x7610, R26 ;  /* 0x00007610001a7816 */ /* 0x000fe2000000001a */
[----:B------:R-:W-:Y:S05]  /*3290*/  BRA `(.L_x_1737) ;  /* 0x0000004000007947 */ /* 0x000fea0003800000 */
.L_x_1760:
[----:B------:R-:W2:Y:S02]  /*32a0*/  LDG.E R2, [R2.64] ;  /* 0x0000002402027981 */ /* 0x000ea4000c1e1900 */
[----:B--2---:R-:W0:Y:S02]  /*32b0*/  I2F.U32 R0, R2 ;  /* 0x0000000200007306 */ /* 0x004e240000201000 */
[----:B0-----:R-:W-:-:S04]  /*32c0*/  F2FP.PACK_AB R0, RZ, R0 ;  /* 0x00000000ff00723e */ /* 0x001fc800000000ff */
[----:B------:R-:W-:Y:S02]  /*32d0*/  PRMT R26, R0, 0x7610, R26 ;  /* 0x00007610001a7816 */ /* 0x000fe4000000001a */
.L_x_1737:
[----:B------:R-:W-:-:S05]  /*32e0*/  IADD3 R19, R19, 0x80, RZ ;  /* 0x0000008013137810 */ /* 0x000fca0007ffe0ff */
.L_x_1731:
[----:B------:R-:W-:Y:S05]  /*32f0*/  BSYNC B6 ;  /* 0x0000000000067941 */ /* 0x000fea0003800000 */
.L_x_1730:
        /* <DEDUP_REMOVED lines=23> */
.L_x_1769:
[----:B------:R-:W2:Y:S02]  /*3470*/  LDG.E.U8 R2, [R2.64] ;  /* 0x0000002402027981 */ /* 0x000ea4000c1e1100 */
[----:B--2---:R-:W0:Y:S02]  /*3480*/  I2F.U16 R0, R2 ;  /* 0x0000000200007306 */ /* 0x004e240000101000 */
[----:B0-----:R-:W-:-:S04]  /*3490*/  F2FP.PACK_AB R0, RZ, R0 ;  /* 0x00000000ff00723e */ /* 0x001fc800000000ff */
[----:B------:R-:W-:Y:S01]  /*34a0*/  PRMT R25, R0, 0x7610, R25 ;  /* 0x0000761000197816 */ /* 0x000fe20000000019 */
[----:B------:R-:W-:Y:S05]  /*34b0*/  BRA `(.L_x_1765) ;  /* 0x00000ed000007947 */ /* 0x000fea0003800000 */
.L_x_1768:
        /* <DEDUP_REMOVED lines=11> */
.L_x_1772:
[----:B------:R-:W2:Y:S02]  /*3570*/  LDG.E R2, [R2.64] ;  /* 0x0000002402027981 */ /* 0x000ea4000c1e1900 */
[----:B--2---:R-:W0:Y:S02]  /*3580*/  I2F R0, R2 ;  /* 0x0000000200007306 */ /* 0x004e240000201400 */
[----:B0-----:R-:W-:-:S04]  /*3590*/  F2FP.PACK_AB R0, RZ, R0 ;  /* 0x00000000ff00723e */ /* 0x001fc800000000ff */
[----:B------:R-:W-:Y:S01]  /*35a0*/  PRMT R25, R0, 0x7610, R25 ;  /* 0x0000761000197816 */ /* 0x000fe20000000019 */
[----:B------:R-:W-:Y:S05]  /*35b0*/  BRA `(.L_x_1765) ;  /* 0x00000dd000007947 */ /* 0x000fea0003800000 */
.L_x_1771:
[----:B------:R-:W2:Y:S02]  /*35c0*/  LDG.E.U16 R2, [R2.64] ;  /* 0x0000002402027981 */ /* 0x000ea4000c1e1500 */
[----:B--2---:R-:W0:Y:S02]  /*35d0*/  I2F.S16 R0, R2 ;  /* 0x0000000200007306 */ /* 0x004e240000101400 */
[----:B0-----:R-:W-:-:S04]  /*35e0*/  F2FP.PACK_AB R0, RZ, R0 ;  /* 0x00000000ff00723e */ /* 0x001fc800000000ff */
[----:B------:R-:W-:Y:S01]  /*35f0*/  PRMT R25, R0, 0x7610, R25 ;  /* 0x0000761000197816 */ /* 0x000fe20000000019 */
[----:B------:R-:W-:Y:S05]  /*3600*/  BRA `(.L_x_1765) ;  /* 0x00000d8000007947 */ /* 0x000fea0003800000 */
.L_x_1767:
        /* <DEDUP_REMOVED lines=9> */
.L_x_1774:
[----:B------:R0:W5:Y:S01]  /*36a0*/  LDG.E.U16 R25, [R2.64] ;  /* 0x0000002402197981 */ /* 0x000162000c1e1500 */
[----:B------:R-:W-:Y:S05]  /*36b0*/  BRA `(.L_x_1765) ;  /* 0x00000cd000007947 */ /* 0x000fea0003800000 */
.L_x_1773:
        /* <DEDUP_REMOVED lines=9> */
.L_x_1776:
[----:B------:R0:W5:Y:S01]  /*3750*/  LDG.E.U16 R25, [R2.64] ;  /* 0x0000002402197981 */ /* 0x000162000c1e1500 */
[----:B------:R-:W-:Y:S05]  /*3760*/  BRA `(.L_x_1765) ;  /* 0x00000c2000007947 */ /* 0x000fea0003800000 */
.L_x_1775:
[----:B------:R-:W2:Y:S02]  /*3770*/  LDG.E.64 R2, [R2.64] ;  /* 0x0000002402027981 */ /* 0x000ea4000c1e1b00 */
[----:B--2---:R-:W0:Y:S01]  /*3780*/  F2F.F32.F64 R0, R2 ;  /* 0x0000000200007310 */ /* 0x004e220000301000 */
[----:B------:R-:W0:-:S14]  /*3790*/  DSETP.GEU.AND P0, PT, |R2|, c[0x2][0x0], PT ;  /* 0x008000000200762a */ /* 0x000e1c0003f0e200 */
[----:B0-----:R-:W-:-:S05]  /*37a0*/  @!P0 FMUL R0, R0, 1.175494350822287508e-38 ;  /* 0x0080000000008820 */ /* 0x001fca0000400000 */
[----:B------:R-:W-:-:S04]  /*37b0*/  F2FP.PACK_AB R0, RZ, R0 ;  /* 0x00000000ff00723e */ /* 0x000fc800000000ff */
[----:B------:R-:W-:Y:S01]  /*37c0*/  PRMT R25, R0, 0x7610, R25 ;  /* 0x0000761000197816 */ /* 0x000fe20000000019 */
[----:B------:R-:W-:Y:S05]  /*37d0*/  BRA `(.L_x_1765) ;  /* 0x00000bb000007947 */ /* 0x000fea0003800000 */
.L_x_1766:
        /* <DEDUP_REMOVED lines=14> */
.L_x_1779:
[----:B------:R-:W2:Y:S02]  /*38c0*/  LDG.E.64 R2, [R2.64] ;  /* 0x0000002402027981 */ /* 0x000ea4000c1e1b00 */
[----:B--2---:R-:W0:Y:S01]  /*38d0*/  F2F.F32.F64 R0, R2 ;  /* 0x0000000200007310 */ /* 0x004e220000301000 */
[----:B------:R-:W0:-:S14]  /*38e0*/  DSETP.GEU.AND P0, PT, |R2|, c[0x2][0x0], PT ;  /* 0x008000000200762a */ /* 0x000e1c0003f0e200 */
[----:B0-----:R-:W-:-:S05]  /*38f0*/  @!P0 FMUL R0, R0, 1.175494350822287508e-38 ;  /* 0x0080000000008820 */ /* 0x001fca0000400000 */
[----:B------:R-:W-:-:S04]  /*3900*/  F2FP.PACK_AB R0, RZ, R0 ;  /* 0x00000000ff00723e */ /* 0x000fc800000000ff */
[----:B------:R-:W-:Y:S01]  /*3910*/  PRMT R25, R0, 0x7610, R25 ;  /* 0x0000761000197816 */ /* 0x000fe20000000019 */
[----:B------:R-:W-:Y:S05]  /*3920*/  BRA `(.L_x_1765) ;  /* 0x00000a6000007947 */ /* 0x000fea0003800000 */
.L_x_1778:
        /* <DEDUP_REMOVED lines=28> */
.L_x_1781:
        /* <DEDUP_REMOVED lines=15> */
.L_x_1780:
[----:B------:R-:W2:Y:S02]  /*3be0*/  LDG.E.U16 R0, [R2.64] ;  /* 0x0000002402007981 */ /* 0x000ea4000c1e1500 */
[----:B--2---:R-:W-:-:S04]  /*3bf0*/  PRMT R0, RZ, 0x5410, R0 ;  /* 0x00005410ff007816 */ /* 0x004fc80000000000 */
[----:B------:R-:W-:-:S04]  /*3c00*/  F2FP.PACK_AB R0, RZ, R0 ;  /* 0x00000000ff00723e */ /* 0x000fc800000000ff */
[----:B------:R-:W-:Y:S01]  /*3c10*/  PRMT R25, R0, 0x7610, R25 ;  /* 0x0000761000197816 */ /* 0x000fe20000000019 */
[----:B------:R-:W-:Y:S05]  /*3c20*/  BRA `(.L_x_1765) ;  /* 0x0000076000007947 */ /* 0x000fea0003800000 */
.L_x_1777:
        /* <DEDUP_REMOVED lines=12> */
.L_x_1784:
        /* <DEDUP_REMOVED lines=21> */
.L_x_1788:
[----:B------:R-:W-:Y:S05]  /*3e40*/  BSYNC B1 ;  /* 0x0000000000017941 */ /* 0x000fea0003800000 */
.L_x_1787:
[----:B------:R-:W-:Y:S01]  /*3e50*/  LEA R3, R0, 0x3b800000, 0x17 ;  /* 0x3b80000000037811 */ /* 0x000fe200078eb8ff */
[----:B------:R-:W-:-:S05]  /*3e60*/  IMAD.SHL.U32 R0, R2, 0x100000, RZ ;  /* 0x0010000002007824 */ /* 0x000fca00078e00ff */
[----:B------:R-:W-:Y:S02]  /*3e70*/  LOP3.LUT R0, R3, R0, R4, 0xfe, !PT ;  /* 0x0000000003007212 */ /* 0x000fe400078efe04 */
.L_x_1786:
[----:B------:R-:W-:Y:S05]  /*3e80*/  BSYNC B0 ;  /* 0x0000000000007941 */ /* 0x000fea0003800000 */
.L_x_1785:
[----:B------:R-:W-:-:S04]  /*3e90*/  F2FP.PACK_AB R0, RZ, R0 ;  /* 0x00000000ff00723e */ /* 0x000fc800000000ff */
[----:B------:R-:W-:Y:S01]  /*3ea0*/  PRMT R25, R0, 0x7610, R25 ;  /* 0x0000761000197816 */ /* 0x000fe20000000019 */
[----:B------:R-:W-:Y:S05]  /*3eb0*/  BRA `(.L_x_1765) ;  /* 0x000004d000007947 */ /* 0x000fea0003800000 */
.L_x_1783:
        /* <DEDUP_REMOVED lines=21> */
.L_x_1792:
[----:B------:R-:W-:Y:S05]  /*4010*/  BSYNC B1 ;  /* 0x0000000000017941 */ /* 0x000fea0003800000 */
.L_x_1791:
[----:B------:R-:W-:Y:S01]  /*4020*/  LEA R3, R0, 0x37800000, 0x17 ;  /* 0x3780000000037811 */ /* 0x000fe200078eb8ff */
[----:B------:R-:W-:-:S05]  /*4030*/  IMAD.SHL.U32 R0, R2, 0x200000, RZ ;  /* 0x0020000002007824 */ /* 0x000fca00078e00ff */
[----:B------:R-:W-:Y:S02]  /*4040*/  LOP3.LUT R0, R3, R0, R4, 0xfe, !PT ;  /* 0x0000000003007212 */ /* 0x000fe400078efe04 */
.L_x_1790:
[----:B------:R-:W-:Y:S05]  /*4050*/  BSYNC B0 ;  /* 0x0000000000007941 */ /* 0x000fea0003800000 */
.L_x_1789:
[----:B------:R-:W-:-:S04]  /*4060*/  F2FP.PACK_AB R0, RZ, R0 ;  /* 0x00000000ff00723e */ /* 0x000fc800000000ff */
[----:B------:R-:W-:Y:S01]  /*4070*/  PRMT R25, R0, 0x7610, R25 ;  /* 0x0000761000197816 */ /* 0x000fe20000000019 */
[----:B------:R-:W-:Y:S05]  /*4080*/  BRA `(.L_x_1765) ;  /* 0x0000030000007947 */ /* 0x000fea0003800000 */
.L_x_1782:
        /* <DEDUP_REMOVED lines=14> */
.L_x_1796:
[----:B------:R-:W-:Y:S05]  /*4170*/  BSYNC B0 ;  /* 0x0000000000007941 */ /* 0x000fea0003800000 */
.L_x_1795:
[----:B------:R-:W-:-:S04]  /*4180*/  F2FP.PACK_AB R0, RZ, R0 ;  /* 0x00000000ff00723e */ /* 0x000fc800000000ff */
[----:B------:R-:W-:Y:S01]  /*4190*/  PRMT R25, R0, 0x7610, R25 ;  /* 0x0000761000197816 */ /* 0x000fe20000000019 */
[----:B------:R-:W-:Y:S05]  /*41a0*/  BRA `(.L_x_1765) ;  /* 0x000001e000007947 */ /* 0x000fea0003800000 */
.L_x_1770:
        /* <DEDUP_REMOVED lines=21> */
.L_x_1794:
[----:B------:R-:W2:Y:S02]  /*4300*/  LDG.E.64 R2, [R2.64] ;  /* 0x0000002402027981 */ /* 0x000ea4000c1e1b00 */
[----:B--2---:R-:W0:Y:S02]  /*4310*/  I2F.U64 R0, R2 ;  /* 0x0000000200007312 */ /* 0x004e240000301000 */
[----:B0-----:R-:W-:-:S04]  /*4320*/  F2FP.PACK_AB R0, RZ, R0 ;  /* 0x00000000ff00723e */ /* 0x001fc800000000ff */
[----:B------:R-:W-:Y:S01]  /*4330*/  PRMT R25, R0, 0x7610, R25 ;  /* 0x0000761000197816 */ /* 0x000fe20000000019 */
[----:B------:R-:W-:Y:S05]  /*4340*/  BRA `(.L_x_1765) ;  /* 0x0000004000007947 */ /* 0x000fea0003800000 */
.L_x_1793:
[----:B------:R-:W2:Y:S02]  /*4350*/  LDG.E R2, [R2.64] ;  /* 0x0000002402027981 */ /* 0x000ea4000c1e1900 */
[----:B--2---:R-:W0:Y:S02]  /*4360*/  I2F.U32 R0, R2 ;  /* 0x0000000200007306 */ /* 0x004e240000201000 */
[----:B0-----:R-:W-:-:S04]  /*4370*/  F2FP.PACK_AB R0, RZ, R0 ;  /* 0x00000000ff00723e */ /* 0x001fc800000000ff */
[----:B------:R-:W-:Y:S02]  /*4380*/  PRMT R25, R0, 0x7610, R25 ;  /* 0x0000761000197816 */ /* 0x000fe40000000019 */
.L_x_1765:
[----:B------:R-:W-:Y:S05]  /*4390*/  BSYNC B6 ;  /* 0x0000000000067941 */ /* 0x000fea0003800000 */
.L_x_1764:
        /* <DEDUP_REMOVED lines=51> */
.L_x_1802:
[----:B------:R-:W-:Y:S01]  /*46d0*/  HADD2.F32 R5, -RZ, R4.H0_H0 ;  /* 0x20000004ff057230 */ /* 0x000fe20000004100 */
[----:B------:R-:W-:-:S05]  /*46e0*/  IMAD.MOV.U32 R19, RZ, RZ, R24 ;  /* 0x000000ffff137224 */ /* 0x000fca00078e0018 */
[----:B------:R-:W0:Y:S02]  /*46f0*/  F2I.S64.TRUNC R4, R5 ;  /* 0x0000000500047311 */ /* 0x000e24000020d900 */
[----:B0-----:R0:W-:Y:S01]  /*4700*/  STG.E.U8 [R2.64], R4 ;  /* 0x0000000402007986 */ /* 0x0011e2000c101124 */
[----:B------:R-:W-:Y:S05]  /*4710*/  BRA `(.L_x_1798) ;  /* 0x00000f8000007947 */ /* 0x000fea0003800000 */
.L_x_1801:
        /* <DEDUP_REMOVED lines=11> */
.L_x_1805:
[----:B------:R-:W-:Y:S01]  /*47d0*/  HADD2.F32 R4, -RZ, R4.H0_H0 ;  /* 0x20000004ff047230 */ /* 0x000fe20000004100 */
[----:B------:R-:W-:-:S03]  /*47e0*/  IMAD.MOV.U32 R19, RZ, RZ, R24 ;  /* 0x000000ffff137224 */ /* 0x000fc600078e0018 */
[----:B------:R-:W0:Y:S02]  /*47f0*/  F2I.FTZ.TRUNC.NTZ R5, R4 ;  /* 0x0000000400057305 */ /* 0x000e24000021f100 */
[----:B0-----:R0:W-:Y:S01]  /*4800*/  STG.E [R2.64], R5 ;  /* 0x0000000502007986 */ /* 0x0011e2000c101924 */
[----:B------:R-:W-:Y:S05]  /*4810*/  BRA `(.L_x_1798) ;  /* 0x00000e8000007947 */ /* 0x000fea0003800000 */
.L_x_1804:
[----:B------:R-:W-:Y:S01]  /*4820*/  HADD2.F32 R4, -RZ, R4.H0_H0 ;  /* 0x20000004ff047230 */ /* 0x000fe20000004100 */
[----:B------:R-:W-:-:S03]  /*4830*/  IMAD.MOV.U32 R19, RZ, RZ, R24 ;  /* 0x000000ffff137224 */ /* 0x000fc600078e0018 */
[----:B------:R-:W0:Y:S02]  /*4840*/  F2I.FTZ.TRUNC.NTZ R5, R4 ;  /* 0x0000000400057305 */ /* 0x000e24000021f100 */
[----:B0-----:R0:W-:Y:S01]  /*4850*/  STG.E.U16 [R2.64], R5 ;  /* 0x0000000502007986 */ /* 0x0011e2000c101524 */
[----:B------:R-:W-:Y:S05]  /*4860*/  BRA `(.L_x_1798) ;  /* 0x00000e3000007947 */ /* 0x000fea0003800000 */
.L_x_1800:
        /* <DEDUP_REMOVED lines=10> */
.L_x_1807:
[----:B------:R0:W-:Y:S01]  /*4910*/  STG.E.U16 [R2.64], R4 ;  /* 0x0000000402007986 */ /* 0x0001e2000c101524 */
[----:B------:R-:W-:Y:S01]  /*4920*/  IMAD.MOV.U32 R19, RZ, RZ, R24 ;  /* 0x000000ffff137224 */ /* 0x000fe200078e0018 */
[----:B------:R-:W-:Y:S05]  /*4930*/  BRA `(.L_x_1798) ;  /* 0x00000d6000007947 */ /* 0x000fea0003800000 */
.L_x_1806:
        /* <DEDUP_REMOVED lines=11> */
.L_x_1809:
[----:B------:R-:W-:Y:S01]  /*49f0*/  HADD2.F32 R0, -RZ, R4.H0_H0 ;  /* 0x20000004ff007230 */ /* 0x000fe20000004100 */
[----:B------:R-:W-:-:S04]  /*4a00*/  IMAD.MOV.U32 R19, RZ, RZ, R24 ;  /* 0x000000ffff137224 */ /* 0x000fc800078e0018 */
[----:B------:R-:W-:-:S04]  /*4a10*/  F2FP.PACK_AB R0, RZ, R0 ;  /* 0x00000000ff00723e */ /* 0x000fc800000000ff */
[----:B------:R-:W-:-:S05]  /*4a20*/  PRMT R0, R0, 0x5410, RZ ;  /* 0x0000541000007816 */ /* 0x000fca00000000ff */
[----:B------:R0:W-:Y:S01]  /*4a30*/  STG.E [R2.64], R0 ;  /* 0x0000000002007986 */ /* 0x0001e2000c101924 */
[----:B------:R-:W-:Y:S05]  /*4a40*/  BRA `(.L_x_1798) ;  /* 0x00000c5000007947 */ /* 0x000fea0003800000 */
.L_x_1808:
[----:B------:R-:W-:Y:S01]  /*4a50*/  HADD2.F32 R4, -RZ, R4.H0_H0 ;  /* 0x20000004ff047230 */ /* 0x000fe20000004100 */
[----:B------:R-:W-:-:S04]  /*4a60*/  IMAD.MOV.U32 R19, RZ, RZ, R24 ;  /* 0x000000ffff137224 */ /* 0x000fc800078e0018 */
[----:B------:R-:W-:-:S06]  /*4a70*/  FMUL.FTZ R4, R4, 1 ;  /* 0x3f80000004047820 */ /* 0x000fcc0000410000 */
[----:B------:R-:W0:Y:S02]  /*4a80*/  F2F.F64.F32 R4, R4 ;  /* 0x0000000400047310 */ /* 0x000e240000201800 */
[----:B0-----:R0:W-:Y:S01]  /*4a90*/  STG.E.64 [R2.64], R4 ;  /* 0x0000000402007986 */ /* 0x0011e2000c101b24 */
[----:B------:R-:W-:Y:S05]  /*4aa0*/  BRA `(.L_x_1798) ;  /* 0x00000bf000007947 */ /* 0x000fea0003800000 */
.L_x_1799:
        /* <DEDUP_REMOVED lines=14> */
.L_x_1812:
[----:B------:R-:W-:Y:S01]  /*4b90*/  HADD2.F32 R4, -RZ, R4.H0_H0 ;  /* 0x20000004ff047230 */ /* 0x000fe20000004100 */
[----:B------:R-:W-:Y:S01]  /*4ba0*/  CS2R R6, SRZ ;  /* 0x0000000000067805 */ /* 0x000fe2000001ff00 */
[----:B------:R-:W-:-:S03]  /*4bb0*/  IMAD.MOV.U32 R19, RZ, RZ, R24 ;  /* 0x000000ffff137224 */ /* 0x000fc600078e0018 */
[----:B------:R-:W-:-:S06]  /*4bc0*/  FMUL.FTZ R4, R4, 1 ;  /* 0x3f80000004047820 */ /* 0x000fcc0000410000 */
[----:B------:R-:W0:Y:S02]  /*4bd0*/  F2F.F64.F32 R4, R4 ;  /* 0x0000000400047310 */ /* 0x000e240000201800 */
[----:B0-----:R0:W-:Y:S01]  /*4be0*/  STG.E.128 [R2.64], R4 ;  /* 0x0000000402007986 */ /* 0x0011e2000c101d24 */
[----:B------:R-:W-:Y:S05]  /*4bf0*/  BRA `(.L_x_1798) ;  /* 0x00000aa000007947 */ /* 0x000fea0003800000 */
.L_x_1811:
        /* <DEDUP_REMOVED lines=21> */
.L_x_1816:
[----:B------:R-:W-:Y:S05]  /*4d50*/  BSYNC B0 ;  /* 0x0000000000007941 */ /* 0x000fea0003800000 */
.L_x_1815:
[----:B------:R-:W-:Y:S01]  /*4d60*/  LOP3.LUT R5, R0, R5, RZ, 0xfc, !PT ;  /* 0x0000000500057212 */ /* 0x000fe200078efcff */
[----:B------:R-:W-:-:S04]  /*4d70*/  IMAD.MOV.U32 R19, RZ, RZ, R24 ;  /* 0x000000ffff137224 */ /* 0x000fc800078e0018 */
[----:B------:R0:W-:Y:S01]  /*4d80*/  STG.E.U8 [R2.64], R5 ;  /* 0x0000000502007986 */ /* 0x0001e2000c101124 */
[----:B------:R-:W-:Y:S05]  /*4d90*/  BRA `(.L_x_1798) ;  /* 0x0000090000007947 */ /* 0x000fea0003800000 */
.L_x_1814:
        /* <DEDUP_REMOVED lines=13> */
.L_x_1818:
[----:B------:R-:W-:Y:S01]  /*4e70*/  IMAD.MOV.U32 R0, RZ, RZ, 0x7f ;  /* 0x0000007fff007424 */ /* 0x000fe200078e00ff */
[----:B------:R-:W-:-:S04]  /*4e80*/  ISETP.GT.U32.AND P0, PT, R4, 0x7f800000, PT ;  /* 0x7f8000000400780c */ /* 0x000fc80003f04070 */
[----:B------:R-:W-:-:S04]  /*4e90*/  SEL R0, R0, 0x7c, P0 ;  /* 0x0000007c00007807 */ /* 0x000fc80000000000 */
.L_x_1819:
[----:B------:R-:W-:Y:S05]  /*4ea0*/  BSYNC B0 ;  /* 0x0000000000007941 */ /* 0x000fea0003800000 */
.L_x_1817:
[----:B------:R-:W-:Y:S01]  /*4eb0*/  LOP3.LUT R4, R5, 0x80000000, RZ, 0xc0, !PT ;  /* 0x8000000005047812 */ /* 0x000fe200078ec0ff */
[----:B------:R-:W-:-:S03]  /*4ec0*/  IMAD.MOV.U32 R19, RZ, RZ, R24 ;  /* 0x000000ffff137224 */ /* 0x000fc600078e0018 */
[----:B------:R-:W-:-:S04]  /*4ed0*/  SHF.R.U32.HI R5, RZ, 0x18, R4 ;  /* 0x00000018ff057819 */ /* 0x000fc80000011604 */
[----:B------:R-:W-:-:S05]  /*4ee0*/  LOP3.LUT R5, R0, R5, RZ, 0xfc, !PT ;  /* 0x0000000500057212 */ /* 0x000fca00078efcff */
[----:B------:R0:W-:Y:S01]  /*4ef0*/  STG.E.U8 [R2.64], R5 ;  /* 0x0000000502007986 */ /* 0x0001e2000c101124 */
[----:B------:R-:W-:Y:S05]  /*4f00*/  BRA `(.L_x_1798) ;  /* 0x0000079000007947 */ /* 0x000fea0003800000 */
.L_x_1813:
[----:B------:R-:W-:Y:S01]  /*4f10*/  HADD2.F32 R0, -RZ, R4.H0_H0 ;  /* 0x20000004ff007230 */ /* 0x000fe20000004100 */
[----:B------:R-:W-:-:S04]  /*4f20*/  IMAD.MOV.U32 R19, RZ, RZ, R24 ;  /* 0x000000ffff137224 */ /* 0x000fc800078e0018 */
[----:B------:R-:W-:-:S05]  /*4f30*/  F2FP.BF16.PACK_AB R0, RZ, R0 ;  /* 0x00000000ff00723e */ /* 0x000fca00000010ff */
[----:B------:R0:W-:Y:S01]  /*4f40*/  STG.E.U16 [R2.64], R0 ;  /* 0x0000000002007986 */ /* 0x0001e2000c101524 */
[----:B------:R-:W-:Y:S05]  /*4f50*/  BRA `(.L_x_1798) ;  /* 0x0000074000007947 */ /* 0x000fea0003800000 */
.L_x_1810:
        /* <DEDUP_REMOVED lines=13> */
.L_x_1822:
        /* <DEDUP_REMOVED lines=17> */
.L_x_1825:
[----:B------:R-:W-:-:S04]  /*5140*/  LOP3.LUT R0, R7, 0x80000000, RZ, 0xc0, !PT ;  /* 0x8000000007007812 */ /* 0x000fc800078ec0ff */
[----:B------:R-:W-:-:S04]  /*5150*/  SHF.R.U32.HI R5, RZ, 0x18, R0 ;  /* 0x00000018ff057819 */ /* 0x000fc80000011600 */
[----:B------:R-:W-:-:S04]  /*5160*/  LOP3.LUT R4, R4, R5, RZ, 0xfc, !PT ;  /* 0x0000000504047212 */ /* 0x000fc800078efcff */
[----:B------:R-:W-:Y:S02]  /*5170*/  PRMT R0, R4, 0x7610, R0 ;  /* 0x0000761004007816 */ /* 0x000fe40000000000 */
.L_x_1824:
[----:B------:R-:W-:Y:S05]  /*5180*/  BSYNC B0 ;  /* 0x0000000000007941 */ /* 0x000fea0003800000 */
.L_x_1823:
[----:B------:R0:W-:Y:S01]  /*5190*/  STG.E.U8 [R2.64], R0 ;  /* 0x0000000002007986 */ /* 0x0001e2000c101124 */
[----:B------:R-:W-:Y:S01]  /*51a0*/  IMAD.MOV.U32 R19, RZ, RZ, R24 ;  /* 0x000000ffff137224 */ /* 0x000fe200078e0018 */
[----:B------:R-:W-:Y:S05]  /*51b0*/  BRA `(.L_x_1798) ;  /* 0x000004e000007947 */ /* 0x000fea0003800000 */
.L_x_1821:
        /* <DEDUP_REMOVED lines=17> */
.L_x_1828:
[----:B------:R-:W-:-:S04]  /*52d0*/  LOP3.LUT R0, R7, 0x80000000, RZ, 0xc0, !PT ;  /* 0x8000000007007812 */ /* 0x000fc800078ec0ff */
[----:B------:R-:W-:-:S04]  /*52e0*/  SHF.R.U32.HI R5, RZ, 0x18, R0 ;  /* 0x00000018ff057819 */ /* 0x000fc80000011600 */
[----:B------:R-:W-:-:S04]  /*52f0*/  LOP3.LUT R4, R4, R5, RZ, 0xfc, !PT ;  /* 0x0000000504047212 */ /* 0x000fc800078efcff */
[----:B------:R-:W-:Y:S02]  /*5300*/  PRMT R0, R4, 0x7610, R0 ;  /* 0x0000761004007816 */ /* 0x000fe40000000000 */
.L_x_1827:
[----:B------:R-:W-:Y:S05]  /*5310*/  BSYNC B0 ;  /* 0x0000000000007941 */ /* 0x000fea0003800000 */
.L_x_1826:
[----:B------:R0:W-:Y:S01]  /*5320*/  STG.E.U8 [R2.64], R0 ;  /* 0x0000000002007986 */ /* 0x0001e2000c101124 */
[----:B------:R-:W-:Y:S01]  /*5330*/  IMAD.MOV.U32 R19, RZ, RZ, R24 ;  /* 0x000000ffff137224 */ /* 0x000fe200078e0018 */
[----:B------:R-:W-:Y:S05]  /*5340*/  BRA `(.L_x_1798) ;  /* 0x0000035000007947 */ /* 0x000fea0003800000 */
.L_x_1820:
        /* <DEDUP_REMOVED lines=23> */
.L_x_1803:
        /* <DEDUP_REMOVED lines=21> */
.L_x_1830:
[----:B------:R-:W-:Y:S01]  /*5610*/  HADD2.F32 R4, -RZ, R4.H0_H0 ;  /* 0x20000004ff047230 */ /* 0x000fe20000004100 */
[----:B------:R-:W-:-:S05]  /*5620*/  IMAD.MOV.U32 R19, RZ, RZ, R24 ;  /* 0x000000ffff137224 */ /* 0x000fca00078e0018 */
[----:B------:R-:W0:Y:S02]  /*5630*/  F2I.U64.TRUNC R4, R4 ;  /* 0x0000000400047311 */ /* 0x000e24000020d800 */
[----:B0-----:R0:W-:Y:S01]  /*5640*/  STG.E.64 [R2.64], R4 ;  /* 0x0000000402007986 */ /* 0x0011e2000c101b24 */
[----:B------:R-:W-:Y:S05]  /*5650*/  BRA `(.L_x_1798) ;  /* 0x0000004000007947 */ /* 0x000fea0003800000 */
.L_x_1829:
[----:B------:R-:W-:Y:S01]  /*5660*/  HADD2.F32 R4, -RZ, R4.H0_H0 ;  /* 0x20000004ff047230 */ /* 0x000fe20000004100 */
[----:B------:R-:W-:-:S03]  /*5670*/  IMAD.MOV.U32 R19, RZ, RZ, R24 ;  /* 0x000000ffff137224 */ /* 0x000fc600078e0018 */
[----:B------:R-:W0:Y:S02]  /*5680*/  F2I.FTZ.U32.TRUNC.NTZ R5, R4 ;  /* 0x0000000400057305 */ /* 0x000e24000021f000 */
[----:B0-----:R0:W-:Y:S02]  /*5690*/  STG.E [R2.64], R5 ;  /* 0x0000000502007986 */ /* 0x0011e4000c101924 */
.L_x_1798:
[----:B--2---:R-:W-:Y:S05]  /*56a0*/  BSYNC B6 ;  /* 0x0000000000067941 */ /* 0x004fea0003800000 */
.L_x_1797:
        /* <DEDUP_REMOVED lines=23> */
.L_x_1836:
[----:B------:R-:W-:-:S06]  /*5820*/  HADD2.F32 R5, -RZ, R25.H0_H0 ;  /* 0x20000019ff057230 */ /* 0x000fcc0000004100 */
[----:B------:R-:W0:Y:S02]  /*5830*/  F2I.S64.TRUNC R4, R5 ;  /* 0x0000000500047311 */ /* 0x000e24000020d900 */
[----:B0-----:R0:W-:Y:S01]  /*5840*/  STG.E.U8 [R2.64], R4 ;  /* 0x0000000402007986 */ /* 0x0011e2000c101124 */
[----:B------:R-:W-:Y:S05]  /*5850*/  BRA `(.L_x_1838) ;  /* 0x00000e4000007947 */ /* 0x000fea0003800000 */
.L_x_1835:
        /* <DEDUP_REMOVED lines=10> */
.L_x_1840:
[----:B------:R-:W-:-:S06]  /*5900*/  HADD2.F32 R25, -RZ, R25.H0_H0 ;  /* 0x20000019ff197230 */ /* 0x000fcc0000004100 */
[----:B------:R-:W0:Y:S02]  /*5910*/  F2I.FTZ.TRUNC.NTZ R25, R25 ;  /* 0x0000001900197305 */ /* 0x000e24000021f100 */
[----:B0-----:R0:W-:Y:S01]  /*5920*/  STG.E [R2.64], R25 ;  /* 0x0000001902007986 */ /* 0x0011e2000c101924 */
[----:B------:R-:W-:Y:S05]  /*5930*/  BRA `(.L_x_1838) ;  /* 0x00000d6000007947 */ /* 0x000fea0003800000 */
.L_x_1839:
[----:B------:R-:W-:-:S06]  /*5940*/  HADD2.F32 R25, -RZ, R25.H0_H0 ;  /* 0x20000019ff197230 */ /* 0x000fcc0000004100 */
[----:B------:R-:W0:Y:S02]  /*5950*/  F2I.FTZ.TRUNC.NTZ R25, R25 ;  /* 0x0000001900197305 */ /* 0x000e24000021f100 */
[----:B0-----:R0:W-:Y:S01]  /*5960*/  STG.E.U16 [R2.64], R25 ;  /* 0x0000001902007986 */ /* 0x0011e2000c101524 */
[----:B------:R-:W-:Y:S05]  /*5970*/  BRA `(.L_x_1838) ;  /* 0x00000d2000007947 */ /* 0x000fea0003800000 */
.L_x_1834:
        /* <DEDUP_REMOVED lines=9> */
.L_x_1842:
[----:B------:R0:W-:Y:S01]  /*5a10*/  STG.E.U16 [R2.64], R25 ;  /* 0x0000001902007986 */ /* 0x0001e2000c101524 */
[----:B------:R-:W-:Y:S05]  /*5a20*/  BRA `(.L_x_1838) ;  /* 0x00000c7000007947 */ /* 0x000fea0003800000 */
.L_x_1841:
        /* <DEDUP_REMOVED lines=10> */
.L_x_1844:
[----:B------:R-:W-:-:S05]  /*5ad0*/  HADD2.F32 R0, -RZ, R25.H0_H0 ;  /* 0x20000019ff007230 */ /* 0x000fca0000004100 */
[----:B------:R-:W-:-:S04]  /*5ae0*/  F2FP.PACK_AB R0, RZ, R0 ;  /* 0x00000000ff00723e */ /* 0x000fc800000000ff */
[----:B------:R-:W-:-:S05]  /*5af0*/  PRMT R0, R0, 0x5410, RZ ;  /* 0x0000541000007816 */ /* 0x000fca00000000ff */
[----:B------:R0:W-:Y:S01]  /*5b00*/  STG.E [R2.64], R0 ;  /* 0x0000000002007986 */ /* 0x0001e2000c101924 */
[----:B------:R-:W-:Y:S05]  /*5b10*/  BRA `(.L_x_1838) ;  /* 0x00000b8000007947 */ /* 0x000fea0003800000 */
.L_x_1843:
[----:B------:R-:W-:-:S05]  /*5b20*/  HADD2.F32 R4, -RZ, R25.H0_H0 ;  /* 0x20000019ff047230 */ /* 0x000fca0000004100 */
[----:B------:R-:W-:-:S06]  /*5b30*/  FMUL.FTZ R4, R4, 1 ;  /* 0x3f80000004047820 */ /* 0x000fcc0000410000 */
[----:B------:R-:W0:Y:S02]  /*5b40*/  F2F.F64.F32 R4, R4 ;  /* 0x0000000400047310 */ /* 0x000e240000201800 */
[----:B0-----:R0:W-:Y:S01]  /*5b50*/  STG.E.64 [R2.64], R4 ;  /* 0x0000000402007986 */ /* 0x0011e2000c101b24 */
[----:B------:R-:W-:Y:S05]  /*5b60*/  BRA `(.L_x_1838) ;  /* 0x00000b3000007947 */ /* 0x000fea0003800000 */
.L_x_1833:
        /* <DEDUP_REMOVED lines=13> */
.L_x_1847:
[----:B------:R-:W-:Y:S01]  /*5c40*/  HADD2.F32 R25, -RZ, R25.H0_H0 ;  /* 0x20000019ff197230 */ /* 0x000fe20000004100 */
[----:B------:R-:W-:-:S04]  /*5c50*/  CS2R R6, SRZ ;  /* 0x0000000000067805 */ /* 0x000fc8000001ff00 */
[----:B------:R-:W-:-:S06]  /*5c60*/  FMUL.FTZ R4, R25, 1 ;  /* 0x3f80000019047820 */ /* 0x000fcc0000410000 */
[----:B------:R-:W0:Y:S02]  /*5c70*/  F2F.F64.F32 R4, R4 ;  /* 0x0000000400047310 */ /* 0x000e240000201800 */
[----:B0-----:R0:W-:Y:S01]  /*5c80*/  STG.E.128 [R2.64], R4 ;  /* 0x0000000402007986 */ /* 0x0011e2000c101d24 */
[----:B------:R-:W-:Y:S05]  /*5c90*/  BRA `(.L_x_1838) ;  /* 0x00000a0000007947 */ /* 0x000fea0003800000 */
.L_x_1846:
        /* <DEDUP_REMOVED lines=21> */
.L_x_1851:
[----:B------:R-:W-:Y:S05]  /*5df0*/  BSYNC B0 ;  /* 0x0000000000007941 */ /* 0x000fea0003800000 */
.L_x_1850:
[----:B------:R-:W-:-:S05]  /*5e00*/  LOP3.LUT R5, R0, R5, RZ, 0xfc, !PT ;  /* 0x0000000500057212 */ /* 0x000fca00078efcff */
[----:B------:R0:W-:Y:S01]  /*5e10*/  STG.E.U8 [R2.64], R5 ;  /* 0x0000000502007986 */ /* 0x0001e2000c101124 */
[----:B------:R-:W-:Y:S05]  /*5e20*/  BRA `(.L_x_1838) ;  /* 0x0000087000007947 */ /* 0x000fea0003800000 */
.L_x_1849:
        /* <DEDUP_REMOVED lines=13> */
.L_x_1853:
[----:B------:R-:W-:Y:S01]  /*5f00*/  IMAD.MOV.U32 R0, RZ, RZ, 0x7f ;  /* 0x0000007fff007424 */ /* 0x000fe200078e00ff */
[----:B------:R-:W-:-:S04]  /*5f10*/  ISETP.GT.U32.AND P0, PT, R4, 0x7f800000, PT ;  /* 0x7f8000000400780c */ /* 0x000fc80003f04070 */
[----:B------:R-:W-:-:S04]  /*5f20*/  SEL R0, R0, 0x7c, P0 ;  /* 0x0000007c00007807 */ /* 0x000fc80000000000 */
.L_x_1854:
[----:B------:R-:W-:Y:S05]  /*5f30*/  BSYNC B0 ;  /* 0x0000000000007941 */ /* 0x000fea0003800000 */
.L_x_1852:
[----:B------:R-:W-:-:S04]  /*5f40*/  LOP3.LUT R4, R25, 0x80000000, RZ, 0xc0, !PT ;  /* 0x8000000019047812 */ /* 0x000fc800078ec0ff */
[----:B------:R-:W-:-:S04]  /*5f50*/  SHF.R.U32.HI R5, RZ, 0x18, R4 ;  /* 0x00000018ff057819 */ /* 0x000fc80000011604 */
[----:B------:R-:W-:-:S05]  /*5f60*/  LOP3.LUT R5, R0, R5, RZ, 0xfc, !PT ;  /* 0x0000000500057212 */ /* 0x000fca00078efcff */
[----:B------:R0:W-:Y:S01]  /*5f70*/  STG.E.U8 [R2.64], R5 ;  /* 0x0000000502007986 */ /* 0x0001e2000c101124 */
[----:B------:R-:W-:Y:S05]  /*5f80*/  BRA `(.L_x_1838) ;  /* 0x0000071000007947 */ /* 0x000fea0003800000 */
.L_x_1848:
[----:B------:R-:W-:-:S05]  /*5f90*/  HADD2.F32 R0, -RZ, R25.H0_H0 ;  /* 0x20000019ff007230 */ /* 0x000fca0000004100 */
[----:B------:R-:W-:-:S05]  /*5fa0*/  F2FP.BF16.PACK_AB R0, RZ, R0 ;  /* 0x00000000ff00723e */ /* 0x000fca00000010ff */
[----:B------:R0:W-:Y:S01]  /*5fb0*/  STG.E.U16 [R2.64], R0 ;  /* 0x0000000002007986 */ /* 0x0001e2000c101524 */
[----:B------:R-:W-:Y:S05]  /*5fc0*/  BRA `(.L_x_1838) ;  /* 0x000006d000007947 */ /* 0x000fea0003800000 */
.L_x_1845:
        /* <DEDUP_REMOVED lines=12> */
.L_x_1857:
        /* <DEDUP_REMOVED lines=17> */
.L_x_1860:
[----:B------:R-:W-:-:S04]  /*61a0*/  LOP3.LUT R0, R25, 0x80000000, RZ, 0xc0, !PT ;  /* 0x8000000019007812 */ /* 0x000fc800078ec0ff */
[----:B------:R-:W-:-:S04]  /*61b0*/  SHF.R.U32.HI R5, RZ, 0x18, R0 ;  /* 0x00000018ff057819 */ /* 0x000fc80000011600 */
[----:B------:R-:W-:-:S04]  /*61c0*/  LOP3.LUT R4, R4, R5, RZ, 0xfc, !PT ;  /* 0x0000000504047212 */ /* 0x000fc800078efcff */
[----:B------:R-:W-:Y:S02]  /*61d0*/  PRMT R0, R4, 0x7610, R0 ;  /* 0x0000761004007816 */ /* 0x000fe40000000000 */
.L_x_1859:
[----:B------:R-:W-:Y:S05]  /*61e0*/  BSYNC B0 ;  /* 0x0000000000007941 */ /* 0x000fea0003800000 */
.L_x_1858:
[----:B------:R0:W-:Y:S01]  /*61f0*/  STG.E.U8 [R2.64], R0 ;  /* 0x0000000002007986 */ /* 0x0001e2000c101124 */
[----:B------:R-:W-:Y:S05]  /*6200*/  BRA `(.L_x_1838) ;  /* 0x0000049000007947 */ /* 0x000fea0003800000 */
.L_x_1856:
        /* <DEDUP_REMOVED lines=17> */
.L_x_1863:
[----:B------:R-:W-:-:S04]  /*6320*/  LOP3.LUT R0, R25, 0x80000000, RZ, 0xc0, !PT ;  /* 0x8000000019007812 */ /* 0x000fc800078ec0ff */
[----:B------:R-:W-:-:S04]  /*6330*/  SHF.R.U32.HI R5, RZ, 0x18, R0 ;  /* 0x00000018ff057819 */ /* 0x000fc80000011600 */
[----:B------:R-:W-:-:S04]  /*6340*/  LOP3.LUT R4, R4, R5, RZ, 0xfc, !PT ;  /* 0x0000000504047212 */ /* 0x000fc800078efcff */
[----:B------:R-:W-:Y:S02]  /*6350*/  PRMT R0, R4, 0x7610, R0 ;  /* 0x0000761004007816 */ /* 0x000fe40000000000 */
.L_x_1862:
[----:B------:R-:W-:Y:S05]  /*6360*/  BSYNC B0 ;  /* 0x0000000000007941 */ /* 0x000fea0003800000 */
.L_x_1861:
[----:B------:R0:W-:Y:S01]  /*6370*/  STG.E.U8 [R2.64], R0 ;  /* 0x0000000002007986 */ /* 0x0001e2000c101124 */
[----:B------:R-:W-:Y:S05]  /*6380*/  BRA `(.L_x_1838) ;  /* 0x0000031000007947 */ /* 0x000fea0003800000 */
.L_x_1855:
        /* <DEDUP_REMOVED lines=22> */
.L_x_1837:
        /* <DEDUP_REMOVED lines=20> */
.L_x_1865:
[----:B------:R-:W-:-:S06]  /*6630*/  HADD2.F32 R4, -RZ, R25.H0_H0 ;  /* 0x20000019ff047230 */ /* 0x000fcc0000004100 */
[----:B------:R-:W0:Y:S02]  /*6640*/  F2I.U64.TRUNC R4, R4 ;  /* 0x0000000400047311 */ /* 0x000e24000020d800 */
[----:B0-----:R0:W-:Y:S01]  /*6650*/  STG.E.64 [R2.64], R4 ;  /* 0x0000000402007986 */ /* 0x0011e2000c101b24 */
[----:B------:R-:W-:Y:S05]  /*6660*/  BRA `(.L_x_1838) ;  /* 0x0000003000007947 */ /* 0x000fea0003800000 */
.L_x_1864:
[----:B------:R-:W-:-:S06]  /*6670*/  HADD2.F32 R25, -RZ, R25.H0_H0 ;  /* 0x20000019ff197230 */ /* 0x000fcc0000004100 */
[----:B------:R-:W0:Y:S02]  /*6680*/  F2I.FTZ.U32.TRUNC.NTZ R25, R25 ;  /* 0x0000001900197305 */ /* 0x000e24000021f000 */
[----:B0-----:R0:W-:Y:S02]  /*6690*/  STG.E [R2.64], R25 ;  /* 0x0000001902007986 */ /* 0x0011e4000c101924 */
.L_x_1838:
        /* <DEDUP_REMOVED lines=23> */
.L_x_1869:
[----:B------:R-:W-:-:S06]  /*6810*/  HADD2.F32 R5, -RZ, R22.H0_H0 ;  /* 0x20000016ff057230 */ /* 0x000fcc0000004100 */
[----:B------:R-:W0:Y:S02]  /*6820*/  F2I.S64.TRUNC R4, R5 ;  /* 0x0000000500047311 */ /* 0x000e24000020d900 */
[----:B0-----:R0:W-:Y:S01]  /*6830*/  STG.E.U8 [R2.64], R4 ;  /* 0x0000000402007986 */ /* 0x0011e2000c101124 */
[----:B------:R-:W-:Y:S05]  /*6840*/  BRA `(.L_x_1871) ;  /* 0x00000e4000007947 */ /* 0x000fea0003800000 */
.L_x_1868:
        /* <DEDUP_REMOVED lines=10> */
.L_x_1873:
[----:B------:R-:W-:-:S04]  /*68f0*/  HADD2.F32 R22, -RZ, R22.H0_H0 ;  /* 0x20000016ff167230 */ /* 0x000fc80000004100 */
[----:B------:R-:W0:Y:S02]  /*6900*/  F2I.FTZ.TRUNC.NTZ R5, R22 ;  /* 0x0000001600057305 */ /* 0x000e24000021f100 */
[----:B0-----:R0:W-:Y:S01]  /*6910*/  STG.E [R2.64], R5 ;  /* 0x0000000502007986 */ /* 0x0011e2000c101924 */
[----:B------:R-:W-:Y:S05]  /*6920*/  BRA `(.L_x_1871) ;  /* 0x00000d6000007947 */ /* 0x000fea0003800000 */
.L_x_1872:
[----:B------:R-:W-:-:S04]  /*6930*/  HADD2.F32 R22, -RZ, R22.H0_H0 ;  /* 0x20000016ff167230 */ /* 0x000fc80000004100 */
[----:B------:R-:W0:Y:S02]  /*6940*/  F2I.FTZ.TRUNC.NTZ R5, R22 ;  /* 0x0000001600057305 */ /* 0x000e24000021f100 */
[----:B0-----:R0:W-:Y:S01]  /*6950*/  STG.E.U16 [R2.64], R5 ;  /* 0x0000000502007986 */ /* 0x0011e2000c101524 */
[----:B------:R-:W-:Y:S05]  /*6960*/  BRA `(.L_x_1871) ;  /* 0x00000d2000007947 */ /* 0x000fea0003800000 */
.L_x_1867:
        /* <DEDUP_REMOVED lines=9> */
.L_x_1875:
[----:B------:R0:W-:Y:S01]  /*6a00*/  STG.E.U16 [R2.64], R22 ;  /* 0x0000001602007986 */ /* 0x0001e2000c101524 */
[----:B------:R-:W-:Y:S05]  /*6a10*/  BRA `(.L_x_1871) ;  /* 0x00000c7000007947 */ /* 0x000fea0003800000 */
.L_x_1874:
        /* <DEDUP_REMOVED lines=10> */
.L_x_1877:
[----:B------:R-:W-:-:S05]  /*6ac0*/  HADD2.F32 R0, -RZ, R22.H0_H0 ;  /* 0x20000016ff007230 */ /* 0x000fca0000004100 */
[----:B------:R-:W-:-:S04]  /*6ad0*/  F2FP.PACK_AB R0, RZ, R0 ;  /* 0x00000000ff00723e */ /* 0x000fc800000000ff */
[----:B------:R-:W-:-:S05]  /*6ae0*/  PRMT R0, R0, 0x5410, RZ ;  /* 0x0000541000007816 */ /* 0x000fca00000000ff */
[----:B------:R0:W-:Y:S01]  /*6af0*/  STG.E [R2.64], R0 ;  /* 0x0000000002007986 */ /* 0x0001e2000c101924 */
[----:B------:R-:W-:Y:S05]  /*6b00*/  BRA `(.L_x_1871) ;  /* 0x00000b8000007947 */ /* 0x000fea0003800000 */
.L_x_1876:
[----:B------:R-:W-:-:S05]  /*6b10*/  HADD2.F32 R4, -RZ, R22.H0_H0 ;  /* 0x20000016ff047230 */ /* 0x000fca0000004100 */
[----:B------:R-:W-:-:S06]  /*6b20*/  FMUL.FTZ R4, R4, 1 ;  /* 0x3f80000004047820 */ /* 0x000fcc0000410000 */
[----:B------:R-:W0:Y:S02]  /*6b30*/  F2F.F64.F32 R4, R4 ;  /* 0x0000000400047310 */ /* 0x000e240000201800 */
[----:B0-----:R0:W-:Y:S01]  /*6b40*/  STG.E.64 [R2.64], R4 ;  /* 0x0000000402007986 */ /* 0x0011e2000c101b24 */
[----:B------:R-:W-:Y:S05]  /*6b50*/  BRA `(.L_x_1871) ;  /* 0x00000b3000007947 */ /* 0x000fea0003800000 */
.L_x_1866:
        /* <DEDUP_REMOVED lines=13> */
.L_x_1880:
[----:B------:R-:W-:Y:S01]  /*6c30*/  HADD2.F32 R22, -RZ, R22.H0_H0 ;  /* 0x20000016ff167230 */ /* 0x000fe20000004100 */
[----:B------:R-:W-:-:S04]  /*6c40*/  CS2R R6, SRZ ;  /* 0x0000000000067805 */ /* 0x000fc8000001ff00 */
[----:B------:R-:W-:-:S06]  /*6c50*/  FMUL.FTZ R4, R22, 1 ;  /* 0x3f80000016047820 */ /* 0x000fcc0000410000 */
[----:B------:R-:W0:Y:S02]  /*6c60*/  F2F.F64.F32 R4, R4 ;  /* 0x0000000400047310 */ /* 0x000e240000201800 */
[----:B0-----:R0:W-:Y:S01]  /*6c70*/  STG.E.128 [R2.64], R4 ;  /* 0x0000000402007986 */ /* 0x0011e2000c101d24 */
[----:B------:R-:W-:Y:S05]  /*6c80*/  BRA `(.L_x_1871) ;  /* 0x00000a0000007947 */ /* 0x000fea0003800000 */
.L_x_1879:
        /* <DEDUP_REMOVED lines=21> */
.L_x_1884:
[----:B------:R-:W-:Y:S05]  /*6de0*/  BSYNC B0 ;  /* 0x0000000000007941 */ /* 0x000fea0003800000 */
.L_x_1883:
[----:B------:R-:W-:-:S05]  /*6df0*/  LOP3.LUT R5, R0, R5, RZ, 0xfc, !PT ;  /* 0x0000000500057212 */ /* 0x000fca00078efcff */
[----:B------:R0:W-:Y:S01]  /*6e00*/  STG.E.U8 [R2.64], R5 ;  /* 0x0000000502007986 */ /* 0x0001e2000c101124 */
[----:B------:R-:W-:Y:S05]  /*6e10*/  BRA `(.L_x_1871) ;  /* 0x0000087000007947 */ /* 0x000fea0003800000 */
.L_x_1882:
        /* <DEDUP_REMOVED lines=13> */
.L_x_1886:
[----:B------:R-:W-:Y:S01]  /*6ef0*/  IMAD.MOV.U32 R0, RZ, RZ, 0x7f ;  /* 0x0000007fff007424 */ /* 0x000fe200078e00ff */
[----:B------:R-:W-:-:S04]  /*6f00*/  ISETP.GT.U32.AND P0, PT, R4, 0x7f800000, PT ;  /* 0x7f8000000400780c */ /* 0x000fc80003f04070 */
[----:B------:R-:W-:-:S04]  /*6f10*/  SEL R0, R0, 0x7c, P0 ;  /* 0x0000007c00007807 */ /* 0x000fc80000000000 */
.L_x_1887:
[----:B------:R-:W-:Y:S05]  /*6f20*/  BSYNC B0 ;  /* 0x0000000000007941 */ /* 0x000fea0003800000 */
.L_x_1885:
[----:B------:R-:W-:-:S04]  /*6f30*/  LOP3.LUT R4, R5, 0x80000000, RZ, 0xc0, !PT ;  /* 0x8000000005047812 */ /* 0x000fc800078ec0ff */
[----:B------:R-:W-:-:S04]  /*6f40*/  SHF.R.U32.HI R5, RZ, 0x18, R4 ;  /* 0x00000018ff057819 */ /* 0x000fc80000011604 */
[----:B------:R-:W-:-:S05]  /*6f50*/  LOP3.LUT R5, R0, R5, RZ, 0xfc, !PT ;  /* 0x0000000500057212 */ /* 0x000fca00078efcff */
[----:B------:R0:W-:Y:S01]  /*6f60*/  STG.E.U8 [R2.64], R5 ;  /* 0x0000000502007986 */ /* 0x0001e2000c101124 */
[----:B------:R-:W-:Y:S05]  /*6f70*/  BRA `(.L_x_1871) ;  /* 0x0000071000007947 */ /* 0x000fea0003800000 */
.L_x_1881:
[----:B------:R-:W-:-:S05]  /*6f80*/  HADD2.F32 R0, -RZ, R22.H0_H0 ;  /* 0x20000016ff007230 */ /* 0x000fca0000004100 */
[----:B------:R-:W-:-:S05]  /*6f90*/  F2FP.BF16.PACK_AB R0, RZ, R0 ;  /* 0x00000000ff00723e */ /* 0x000fca00000010ff */
[----:B------:R0:W-:Y:S01]  /*6fa0*/  STG.E.U16 [R2.64], R0 ;  /* 0x0000000002007986 */ /* 0x0001e2000c101524 */
[----:B------:R-:W-:Y:S05]  /*6fb0*/  BRA `(.L_x_1871) ;  /* 0x000006d000007947 */ /* 0x000fea0003800000 */
.L_x_1878:
        /* <DEDUP_REMOVED lines=12> */
.L_x_1890:
        /* <DEDUP_REMOVED lines=17> */
.L_x_1893:
[----:B------:R-:W-:-:S04]  /*7190*/  LOP3.LUT R0, R7, 0x80000000, RZ, 0xc0, !PT ;  /* 0x8000000007007812 */ /* 0x000fc800078ec0ff */
[----:B------:R-:W-:-:S04]  /*71a0*/  SHF.R.U32.HI R5, RZ, 0x18, R0 ;  /* 0x00000018ff057819 */ /* 0x000fc80000011600 */
[----:B------:R-:W-:-:S04]  /*71b0*/  LOP3.LUT R4, R4, R5, RZ, 0xfc, !PT ;  /* 0x0000000504047212 */ /* 0x000fc800078efcff */
[----:B------:R-:W-:Y:S02]  /*71c0*/  PRMT R0, R4, 0x7610, R0 ;  /* 0x0000761004007816 */ /* 0x000fe40000000000 */
.L_x_1892:
[----:B------:R-:W-:Y:S05]  /*71d0*/  BSYNC B0 ;  /* 0x0000000000007941 */ /* 0x000fea0003800000 */
.L_x_1891:
[----:B------:R0:W-:Y:S01]  /*71e0*/  STG.E.U8 [R2.64], R0 ;  /* 0x0000000002007986 */ /* 0x0001e2000c101124 */
[----:B------:R-:W-:Y:S05]  /*71f0*/  BRA `(.L_x_1871) ;  /* 0x0000049000007947 */ /* 0x000fea0003800000 */
.L_x_1889:
        /* <DEDUP_REMOVED lines=17> */
.L_x_1896:
[----:B------:R-:W-:-:S04]  /*7310*/  LOP3.LUT R0, R7, 0x80000000, RZ, 0xc0, !PT ;  /* 0x8000000007007812 */ /* 0x000fc800078ec0ff */
[----:B------:R-:W-:-:S04]  /*7320*/  SHF.R.U32.HI R5, RZ, 0x18, R0 ;  /* 0x00000018ff057819 */ /* 0x000fc80000011600 */
[----:B------:R-:W-:-:S04]  /*7330*/  LOP3.LUT R4, R4, R5, RZ, 0xfc, !PT ;  /* 0x0000000504047212 */ /* 0x000fc800078efcff */
[----:B------:R-:W-:Y:S02]  /*7340*/  PRMT R0, R4, 0x7610, R0 ;  /* 0x0000761004007816 */ /* 0x000fe40000000000 */
.L_x_1895:
[----:B------:R-:W-:Y:S05]  /*7350*/  BSYNC B0 ;  /* 0x0000000000007941 */ /* 0x000fea0003800000 */
.L_x_1894:
[----:B------:R0:W-:Y:S01]  /*7360*/  STG.E.U8 [R2.64], R0 ;  /* 0x0000000002007986 */ /* 0x0001e2000c101124 */
[----:B------:R-:W-:Y:S05]  /*7370*/  BRA `(.L_x_1871) ;  /* 0x0000031000007947 */ /* 0x000fea0003800000 */
.L_x_1888:
        /* <DEDUP_REMOVED lines=22> */
.L_x_1870:
        /* <DEDUP_REMOVED lines=20> */
.L_x_1898:
[----:B------:R-:W-:-:S06]  /*7620*/  HADD2.F32 R4, -RZ, R22.H0_H0 ;  /* 0x20000016ff047230 */ /* 0x000fcc0000004100 */
[----:B------:R-:W0:Y:S02]  /*7630*/  F2I.U64.TRUNC R4, R4 ;  /* 0x0000000400047311 */ /* 0x000e24000020d800 */
[----:B0-----:R0:W-:Y:S01]  /*7640*/  STG.E.64 [R2.64], R4 ;  /* 0x0000000402007986 */ /* 0x0011e2000c101b24 */
[----:B------:R-:W-:Y:S05]  /*7650*/  BRA `(.L_x_1871) ;  /* 0x0000003000007947 */ /* 0x000fea0003800000 */
.L_x_1897:
[----:B------:R-:W-:-:S04]  /*7660*/  HADD2.F32 R22, -RZ, R22.H0_H0 ;  /* 0x20000016ff167230 */ /* 0x000fc80000004100 */
[----:B------:R-:W0:Y:S02]  /*7670*/  F2I.FTZ.U32.TRUNC.NTZ R5, R22 ;  /* 0x0000001600057305 */ /* 0x000e24000021f000 */
[----:B0-----:R0:W-:Y:S02]  /*7680*/  STG.E [R2.64], R5 ;  /* 0x0000000502007986 */ /* 0x0011e4000c101924 */
.L_x_1871:
[----:B------:R-:W-:Y:S02]  /*7690*/  IADD3 R19, R19, 0x80, RZ ;  /* 0x0000008013137810 */ /* 0x000fe40007ffe0ff */
.L_x_1832:
[----:B------:R-:W-:Y:S05]  /*76a0*/  BSYNC B6 ;  /* 0x0000000000067941 */ /* 0x000fea0003800000 */
.L_x_1831:
        /* <DEDUP_REMOVED lines=21> */
.L_x_1902:
[----:B------:R-:W-:-:S06]  /*7800*/  HADD2.F32 R5, -RZ, R23.H0_H0 ;  /* 0x20000017ff057230 */ /* 0x000fcc0000004100 */
[----:B------:R-:W0:Y:S02]  /*7810*/  F2I.S64.TRUNC R4, R5 ;  /* 0x0000000500047311 */ /* 0x000e24000020d900 */
[----:B0-----:R-:W-:Y:S01]  /*7820*/  STG.E.U8 [R2.64], R4 ;  /* 0x0000000402007986 */ /* 0x001fe2000c101124 */
[----:B------:R-:W-:Y:S05]  /*7830*/  EXIT ;  /* 0x000000000000794d */ /* 0x000fea0003800000 */
.L_x_1901:
        /* <DEDUP_REMOVED lines=10> */
.L_x_1905:
[----:B------:R-:W-:-:S06]  /*78e0*/  HADD2.F32 R23, -RZ, R23.H0_H0 ;  /* 0x20000017ff177230 */ /* 0x000fcc0000004100 */
[----:B------:R-:W0:Y:S02]  /*78f0*/  F2I.FTZ.TRUNC.NTZ R23, R23 ;  /* 0x0000001700177305 */ /* 0x000e24000021f100 */
[----:B0-----:R-:W-:Y:S01]  /*7900*/  STG.E [R2.64], R23 ;  /* 0x0000001702007986 */ /* 0x001fe2000c101924 */
[----:B------:R-:W-:Y:S05]  /*7910*/  EXIT ;  /* 0x000000000000794d */ /* 0x000fea0003800000 */
.L_x_1904:
[----:B------:R-:W-:-:S06]  /*7920*/  HADD2.F32 R23, -RZ, R23.H0_H0 ;  /* 0x20000017ff177230 */ /* 0x000fcc0000004100 */
[----:B------:R-:W0:Y:S02]  /*7930*/  F2I.FTZ.TRUNC.NTZ R23, R23 ;  /* 0x0000001700177305 */ /* 0x000e24000021f100 */
[----:B0-----:R-:W-:Y:S01]  /*7940*/  STG.E.U16 [R2.64], R23 ;  /* 0x0000001702007986 */ /* 0x001fe2000c101524 */
[----:B------:R-:W-:Y:S05]  /*7950*/  EXIT ;  /* 0x000000000000794d */ /* 0x000fea0003800000 */
.L_x_1900:
        /* <DEDUP_REMOVED lines=9> */
.L_x_1907:
[----:B------:R-:W-:Y:S01]  /*79f0*/  STG.E.U16 [R2.64], R23 ;  /* 0x0000001702007986 */ /* 0x000fe2000c101524 */
[----:B------:R-:W-:Y:S05]  /*7a00*/  EXIT ;  /* 0x000000000000794d */ /* 0x000fea0003800000 */
.L_x_1906:
        /* <DEDUP_REMOVED lines=10> */
.L_x_1909:
[----:B------:R-:W-:-:S05]  /*7ab0*/  HADD2.F32 R0, -RZ, R23.H0_H0 ;  /* 0x20000017ff007230 */ /* 0x000fca0000004100 */
[----:B------:R-:W-:-:S04]  /*7ac0*/  F2FP.PACK_AB R0, RZ, R0 ;  /* 0x00000000ff00723e */ /* 0x000fc800000000ff */
[----:B------:R-:W-:-:S05]  /*7ad0*/  PRMT R0, R0, 0x5410, RZ ;  /* 0x0000541000007816 */ /* 0x000fca00000000ff */
[----:B------:R-:W-:Y:S01]  /*7ae0*/  STG.E [R2.64], R0 ;  /* 0x0000000002007986 */ /* 0x000fe2000c101924 */
[----:B------:R-:W-:Y:S05]  /*7af0*/  EXIT ;  /* 0x000000000000794d */ /* 0x000fea0003800000 */
.L_x_1908:
[----:B------:R-:W-:-:S05]  /*7b00*/  HADD2.F32 R4, -RZ, R23.H0_H0 ;  /* 0x20000017ff047230 */ /* 0x000fca0000004100 */
[----:B------:R-:W-:-:S06]  /*7b10*/  FMUL.FTZ R4, R4, 1 ;  /* 0x3f80000004047820 */ /* 0x000fcc0000410000 */
[----:B------:R-:W0:Y:S02]  /*7b20*/  F2F.F64.F32 R4, R4 ;  /* 0x0000000400047310 */ /* 0x000e240000201800 */
[----:B0-----:R-:W-:Y:S01]  /*7b30*/  STG.E.64 [R2.64], R4 ;  /* 0x0000000402007986 */ /* 0x001fe2000c101b24 */
[----:B------:R-:W-:Y:S05]  /*7b40*/  EXIT ;  /* 0x000000000000794d */ /* 0x000fea0003800000 */
.L_x_1899:
        /* <DEDUP_REMOVED lines=13> */
.L_x_1912:
[----:B------:R-:W-:Y:S01]  /*7c20*/  HADD2.F32 R23, -RZ, R23.H0_H0 ;  /* 0x20000017ff177230 */ /* 0x000fe20000004100 */
[----:B------:R-:W-:-:S04]  /*7c30*/  CS2R R6, SRZ ;  /* 0x0000000000067805 */ /* 0x000fc8000001ff00 */
[----:B------:R-:W-:-:S06]  /*7c40*/  FMUL.FTZ R4, R23, 1 ;  /* 0x3f80000017047820 */ /* 0x000fcc0000410000 */
[----:B------:R-:W0:Y:S02]  /*7c50*/  F2F.F64.F32 R4, R4 ;  /* 0x0000000400047310 */ /* 0x000e240000201800 */
[----:B0-----:R-:W-:Y:S01]  /*7c60*/  STG.E.128 [R2.64], R4 ;  /* 0x0000000402007986 */ /* 0x001fe2000c101d24 */
[----:B------:R-:W-:Y:S05]  /*7c70*/  EXIT ;  /* 0x000000000000794d */ /* 0x000fea0003800000 */
.L_x_1911:
        /* <DEDUP_REMOVED lines=21> */
.L_x_1916:
[----:B------:R-:W-:Y:S05]  /*7dd0*/  BSYNC B0 ;  /* 0x0000000000007941 */ /* 0x000fea0003800000 */
.L_x_1915:
[----:B------:R-:W-:-:S05]  /*7de0*/  LOP3.LUT R5, R0, R5, RZ, 0xfc, !PT ;  /* 0x0000000500057212 */ /* 0x000fca00078efcff */
[----:B------:R-:W-:Y:S01]  /*7df0*/  STG.E.U8 [R2.64], R5 ;  /* 0x0000000502007986 */ /* 0x000fe2000c101124 */
[----:B------:R-:W-:Y:S05]  /*7e00*/  EXIT ;  /* 0x000000000000794d */ /* 0x000fea0003800000 */
.L_x_1914:
        /* <DEDUP_REMOVED lines=13> */
.L_x_1918:
[----:B------:R-:W-:Y:S01]  /*7ee0*/  IMAD.MOV.U32 R0, RZ, RZ, 0x7f ;  /* 0x0000007fff007424 */ /* 0x000fe200078e00ff */
[----:B------:R-:W-:-:S04]  /*7ef0*/  ISETP.GT.U32.AND P0, PT, R4, 0x7f800000, PT ;  /* 0x7f8000000400780c */ /* 0x000fc80003f04070 */
[----:B------:R-:W-:-:S04]  /*7f00*/  SEL R0, R0, 0x7c, P0 ;  /* 0x0000007c00007807 */ /* 0x000fc80000000000 */
.L_x_1919:
[----:B------:R-:W-:Y:S05]  /*7f10*/  BSYNC B0 ;  /* 0x0000000000007941 */ /* 0x000fea0003800000 */
.L_x_1917:
[----:B------:R-:W-:-:S04]  /*7f20*/  LOP3.LUT R4, R23, 0x80000000, RZ, 0xc0, !PT ;  /* 0x8000000017047812 */ /* 0x000fc800078ec0ff */
[----:B------:R-:W-:-:S04]  /*7f30*/  SHF.R.U32.HI R5, RZ, 0x18, R4 ;  /* 0x00000018ff057819 */ /* 0x000fc80000011604 */
[----:B------:R-:W-:-:S05]  /*7f40*/  LOP3.LUT R5, R0, R5, RZ, 0xfc, !PT ;  /* 0x0000000500057212 */ /* 0x000fca00078efcff */
[----:B------:R-:W-:Y:S01]  /*7f50*/  STG.E.U8 [R2.64], R5 ;  /* 0x0000000502007986 */ /* 0x000fe2000c101124 */
[----:B------:R-:W-:Y:S05]  /*7f60*/  EXIT ;  /* 0x000000000000794d */ /* 0x000fea0003800000 */
.L_x_1913:
[----:B------:R-:W-:-:S05]  /*7f70*/  HADD2.F32 R0, -RZ, R23.H0_H0 ;  /* 0x20000017ff007230 */ /* 0x000fca0000004100 */
[----:B------:R-:W-:-:S05]  /*7f80*/  F2FP.BF16.PACK_AB R0, RZ, R0 ;  /* 0x00000000ff00723e */ /* 0x000fca00000010ff */
[----:B------:R-:W-:Y:S01]  /*7f90*/  STG.E.U16 [R2.64], R0 ;  /* 0x0000000002007986 */ /* 0x000fe2000c101524 */
[----:B------:R-:W-:Y:S05]  /*7fa0*/  EXIT ;  /* 0x000000000000794d */ /* 0x000fea0003800000 */
.L_x_1910:
        /* <DEDUP_REMOVED lines=12> */
.L_x_1922:
        /* <DEDUP_REMOVED lines=17> */
.L_x_1925:
[----:B------:R-:W-:-:S04]  /*8180*/  LOP3.LUT R0, R23, 0x80000000, RZ, 0xc0, !PT ;  /* 0x8000000017007812 */ /* 0x000fc800078ec0ff */
[----:B------:R-:W-:-:S04]  /*8190*/  SHF.R.U32.HI R5, RZ, 0x18, R0 ;  /* 0x00000018ff057819 */ /* 0x000fc80000011600 */
[----:B------:R-:W-:-:S04]  /*81a0*/  LOP3.LUT R4, R4, R5, RZ, 0xfc, !PT ;  /* 0x0000000504047212 */ /* 0x000fc800078efcff */
[----:B------:R-:W-:Y:S02]  /*81b0*/  PRMT R0, R4, 0x7610, R0 ;  /* 0x0000761004007816 */ /* 0x000fe40000000000 */
.L_x_1924:
[----:B------:R-:W-:Y:S05]  /*81c0*/  BSYNC B0 ;  /* 0x0000000000007941 */ /* 0x000fea0003800000 */
.L_x_1923:
[----:B------:R-:W-:Y:S01]  /*81d0*/  STG.E.U8 [R2.64], R0 ;  /* 0x0000000002007986 */ /* 0x000fe2000c101124 */
[----:B------:R-:W-:Y:S05]  /*81e0*/  EXIT ;  /* 0x000000000000794d */ /* 0x000fea0003800000 */
.L_x_1921:
        /* <DEDUP_REMOVED lines=17> */
.L_x_1928:
[----:B------:R-:W-:-:S04]  /*8300*/  LOP3.LUT R0, R23, 0x80000000, RZ, 0xc0, !PT ;  /* 0x8000000017007812 */ /* 0x000fc800078ec0ff */
[----:B------:R-:W-:-:S04]  /*8310*/  SHF.R.U32.HI R5, RZ, 0x18, R0 ;  /* 0x00000018ff057819 */ /* 0x000fc80000011600 */
[----:B------:R-:W-:-:S04]  /*8320*/  LOP3.LUT R4, R4, R5, RZ, 0xfc, !PT ;  /* 0x0000000504047212 */ /* 0x000fc800078efcff */
[----:B------:R-:W-:Y:S02]  /*8330*/  PRMT R0, R4, 0x7610, R0 ;  /* 0x0000761004007816 */ /* 0x000fe40000000000 */
.L_x_1927:
[----:B------:R-:W-:Y:S05]  /*8340*/  BSYNC B0 ;  /* 0x0000000000007941 */ /* 0x000fea0003800000 */
.L_x_1926:
[----:B------:R-:W-:Y:S01]  /*8350*/  STG.E.U8 [R2.64], R0 ;  /* 0x0000000002007986 */ /* 0x000fe2000c101124 */
[----:B------:R-:W-:Y:S05]  /*8360*/  EXIT ;  /* 0x000000000000794d */ /* 0x000fea0003800000 */
.L_x_1920:
        /* <DEDUP_REMOVED lines=22> */
.L_x_1903:
        /* <DEDUP_REMOVED lines=20> */
.L_x_1930:
[----:B------:R-:W-:-:S06]  /*8610*/  HADD2.F32 R4, -RZ, R23.H0_H0 ;  /* 0x20000017ff047230 */ /* 0x000fcc0000004100 */
[----:B------:R-:W0:Y:S02]  /*8620*/  F2I.U64.TRUNC R4, R4 ;  /* 0x0000000400047311 */ /* 0x000e24000020d800 */
[----:B0-----:R-:W-:Y:S01]  /*8630*/  STG.E.64 [R2.64], R4 ;  /* 0x0000000402007986 */ /* 0x001fe2000c101b24 */
[----:B------:R-:W-:Y:S05]  /*8640*/  EXIT ;  /* 0x000000000000794d */ /* 0x000fea0003800000 */
.L_x_1929:
[----:B------:R-:W-:-:S06]  /*8650*/  HADD2.F32 R23, -RZ, R23.H0_H0 ;  /* 0x20000017ff177230 */ /* 0x000fcc0000004100 */
[----:B------:R-:W0:Y:S02]  /*8660*/  F2I.FTZ.U32.TRUNC.NTZ R23, R23 ;  /* 0x0000001700177305 */ /* 0x000e24000021f000 */
[----:B0-----:R-:W-:Y:S01]  /*8670*/  STG.E [R2.64], R23 ;  /* 0x0000001702007986 */ /* 0x001fe2000c101924 */
[----:B------:R-:W-:Y:S05]  /*8680*/  EXIT ;  /* 0x000000000000794d */ /* 0x000fea0003800000 */
.L_x_1931:
        /* <DEDUP_REMOVED lines=15> */
.L_x_7680:


//--------------------- .text._ZN2at6native18elementwise_kernelILi128ELi4EZNS0_22gpu_kernel_impl_nocastINS0_13AUnaryFunctorIN3c104HalfES5_S5_ZZZNS0_20copysign_kernel_cudaERNS_18TensorIteratorBaseEENKUlvE_clEvENKUlvE2_clEvEUlS5_S5_E_EEEEvS7_RKT_EUliE_EEviT1_ --------------------------
	.section	.text._ZN2at6native18elementwise_kernelILi128ELi4EZNS0_22gpu_kernel_impl_nocastINS0_13AUnaryFunctorIN3c104HalfES5_S5_ZZZNS0_20copysign_kernel_cudaERNS_18TensorIteratorBaseEENKUlvE_clEvENKUlvE2_clEvEUlS5_S5_E_EEEEvS7_RKT_EUliE_EEviT1_,"ax",@progbits
	.sectioninfo	@"SHI_REGISTERS=12"
	.align	128
        .global         _ZN2at6native18elementwise_kernelILi128ELi4EZNS0_22gpu_kernel_impl_nocastINS0_13AUnaryFunctorIN3c104HalfES5_S5_ZZZNS0_20copysign_kernel_cudaERNS_18TensorIteratorBaseEENKUlvE_clEvENKUlvE2_clEvEUlS5_S5_E_EEEEvS7_RKT_EUliE_EEviT1_
        .type           _ZN2at6native18elementwise_kernelILi128ELi4EZNS0_22gpu_kernel_impl_nocastINS0_13AUnaryFunctorIN3c104HalfES5_S5_ZZZNS0_20copysign_kernel_cudaERNS_18TensorIteratorBaseEENKUlvE_clEvENKUlvE2_clEvEUlS5_S5_E_EEEEvS7_RKT_EUliE_EEviT1_,@function
        .size           _ZN2at6native18elementwise_kernelILi128ELi4EZNS0_22gpu_kernel_impl_nocastINS0_13AUnaryFunctorIN3c104HalfES5_S5_ZZZNS0_20copysign_kernel_cudaERNS_18TensorIteratorBaseEENKUlvE_clEvENKUlvE2_clEvEUlS5_S5_E_EEEEvS7_RKT_EUliE_EEviT1_,(.L_x_7681 - _ZN2at6native18elementwise_kernelILi128ELi4EZNS0_22gpu_kernel_impl_nocastINS0_13AUnaryFunctorIN3c104HalfES5_S5_ZZZNS0_20copysign_kernel_cudaERNS_18TensorIteratorBaseEENKUlvE_clEvENKUlvE2_clEvEUlS5_S5_E_EEEEvS7_RKT_EUliE_EEviT1_)
        .other          _ZN2at6native18elementwise_kernelILi128ELi4EZNS0_22gpu_kernel_impl_nocastINS0_13AUnaryFunctorIN3c104HalfES5_S5_ZZZNS0_20copysign_kernel_cudaERNS_18TensorIteratorBaseEENKUlvE_clEvENKUlvE2_clEvEUlS5_S5_E_EEEEvS7_RKT_EUliE_EEviT1_,@"STO_CUDA_ENTRY STV_DEFAULT"
_ZN2at6native18elementwise_kernelILi128ELi4EZNS0_22gpu_kernel_impl_nocastINS0_13AUnaryFunctorIN3c104HalfES5_S5_ZZZNS0_20copysign_kernel_cudaERNS_18TensorIteratorBaseEENKUlvE_clEvENKUlvE2_clEvEUlS5_S5_E_EEEEvS7_RKT_EUliE_EEviT1_:
.text._ZN2at6native18elementwise_kernelILi128ELi4EZNS0_22gpu_kernel_impl_nocastINS0_13AUnaryFunctorIN3c104HalfES5_S5_ZZZNS0_20copysign_kernel_cudaERNS_18TensorIteratorBaseEENKUlvE_clEvENKUlvE2_clEvEUlS5_S5_E_EEEEvS7_RKT_EUliE_EEviT1_:
        /* <DEDUP_REMOVED lines=235> */
.L_x_1934:
        /* <DEDUP_REMOVED lines=12> */
.L_x_1933:
[----:B------:R-:W-:Y:S05]  /*0f70*/  BSYNC B0 ;  /* 0x0000000000007941 */ /* 0x000fea0003800000 */
.L_x_1932:
        /* <DEDUP_REMOVED lines=230> */
.L_x_1937:
        /* <DEDUP_REMOVED lines=241> */
.L_x_1938:
        /* <DEDUP_REMOVED lines=12> */
.L_x_1936:
[----:B------:R-:W-:Y:S05]  /*2db0*/  BSYNC B0 ;  /* 0x0000000000007941 */ /* 0x000fea0003800000 */
.L_x_1935:
        /* <DEDUP_REMOVED lines=229> */
.L_x_1939:
        /* <DEDUP_REMOVED lines=12> */
.L_x_1940:
        /* <DEDUP_REMOVED lines=11> */
.L_x_7681:


//--------------------- .text._ZN2at6native27unrolled_elementwise_kernelINS0_13AUnaryFunctorIN3c104HalfES4_S4_ZZZNS0_20copysign_kernel_cudaERNS_18TensorIteratorBaseEENKUlvE_clEvENKUlvE2_clEvEUlS4_S4_E_EESt5arrayIPcLm2EELi4E23TrivialOffsetCalculatorILi1EjESF_NS0_6memory15LoadWithoutCastENSG_16StoreWithoutCastEEEviT_T0_T2_T3_T4_T5_ --------------------------
	.section	.text._ZN2at6native27unrolled_elementwise_kernelINS0_13AUnaryFunctorIN3c104HalfES4_S4_ZZZNS0_20copysign_kernel_cudaERNS_18TensorIteratorBaseEENKUlvE_clEvENKUlvE2_clEvEUlS4_S4_E_EESt5arrayIPcLm2EELi4E23TrivialOffsetCalculatorILi1EjESF_NS0_6memory15LoadWithoutCastENSG_16StoreWithoutCastEEEviT_T0_T2_T3_T4_T5_,"ax",@progbits
	.sectioninfo	@"SHI_REGISTERS=20"
	.align	128
        .global         _ZN2at6native27unrolled_elementwise_kernelINS0_13AUnaryFunctorIN3c104HalfES4_S4_ZZZNS0_20copysign_kernel_cudaERNS_18TensorIteratorBaseEENKUlvE_clEvENKUlvE2_clEvEUlS4_S4_E_EESt5arrayIPcLm2EELi4E23TrivialOffsetCalculatorILi1EjESF_NS0_6memory15LoadWithoutCastENSG_16StoreWithoutCastEEEviT_T0_T2_T3_T4_T5_
        .type           _ZN2at6native27unrolled_elementwise_kernelINS0_13AUnaryFunctorIN3c104HalfES4_S4_ZZZNS0_20copysign_kernel_cudaERNS_18TensorIteratorBaseEENKUlvE_clEvENKUlvE2_clEvEUlS4_S4_E_EESt5arrayIPcLm2EELi4E23TrivialOffsetCalculatorILi1EjESF_NS0_6memory15LoadWithoutCastENSG_16StoreWithoutCastEEEviT_T0_T2_T3_T4_T5_,@function
        .size           _ZN2at6native27unrolled_elementwise_kernelINS0_13AUnaryFunctorIN3c104HalfES4_S4_ZZZNS0_20copysign_kernel_cudaERNS_18TensorIteratorBaseEENKUlvE_clEvENKUlvE2_clEvEUlS4_S4_E_EESt5arrayIPcLm2EELi4E23TrivialOffsetCalculatorILi1EjESF_NS0_6memory15LoadWithoutCastENSG_16StoreWithoutCastEEEviT_T0_T2_T3_T4_T5_,(.L_x_7682 - _ZN2at6native27unrolled_elementwise_kernelINS0_13AUnaryFunctorIN3c104HalfES4_S4_ZZZNS0_20copysign_kernel_cudaERNS_18TensorIteratorBaseEENKUlvE_clEvENKUlvE2_clEvEUlS4_S4_E_EESt5arrayIPcLm2EELi4E23TrivialOffsetCalculatorILi1EjESF_NS0_6memory15LoadWithoutCastENSG_16StoreWithoutCastEEEviT_T0_T2_T3_T4_T5_)
        .other          _ZN2at6native27unrolled_elementwise_kernelINS0_13AUnaryFunctorIN3c104HalfES4_S4_ZZZNS0_20copysign_kernel_cudaERNS_18TensorIteratorBaseEENKUlvE_clEvENKUlvE2_clEvEUlS4_S4_E_EESt5arrayIPcLm2EELi4E23TrivialOffsetCalculatorILi1EjESF_NS0_6memory15LoadWithoutCastENSG_16StoreWithoutCastEEEviT_T0_T2_T3_T4_T5_,@"STO_CUDA_ENTRY STV_DEFAULT"
_ZN2at6native27unrolled_elementwise_kernelINS0_13AUnaryFunctorIN3c104HalfES4_S4_ZZZNS0_20copysign_kernel_cudaERNS_18TensorIteratorBaseEENKUlvE_clEvENKUlvE2_clEvEUlS4_S4_E_EESt5arrayIPcLm2EELi4E23TrivialOffsetCalculatorILi1EjESF_NS0_6memory15LoadWithoutCastENSG_16StoreWithoutCastEEEviT_T0_T2_T3_T4_T5_:
.text._ZN2at6native27unrolled_elementwise_kernelINS0_13AUnaryFunctorIN3c104HalfES4_S4_ZZZNS0_20copysign_kernel_cudaERNS_18TensorIteratorBaseEENKUlvE_clEvENKUlvE2_clEvEUlS4_S4_E_EESt5arrayIPcLm2EELi4E23TrivialOffsetCalculatorILi1EjESF_NS0_6memory15LoadWithoutCastENSG_16StoreWithoutCastEEEviT_T0_T2_T3_T4_T5_:
        /* <DEDUP_REMOVED lines=34> */
[----:B------:R-:W0:Y:S01]  /*0220*/  @!P0 LDC.U16 R14, c[0x0][0x166] ;  /* 0x00005980ff0e8b82 */ /* 0x000e220000000400 */
[C---:B------:R-:W-:Y:S02]  /*0230*/  IADD3 R15, R3.reuse, 0x80, RZ ;  /* 0x00000080030f7810 */ /* 0x040fe40007ffe0ff */
[----:B------:R-:W-:Y:S02]  /*0240*/  IADD3 R17, R3, 0x100, RZ ;  /* 0x0000010003117810 */ /* 0x000fe40007ffe0ff */
[-C--:B------:R-:W-:Y:S02]  /*0250*/  ISETP.GE.AND P2, PT, R15, R2.reuse, PT ;  /* 0x000000020f00720c */ /* 0x080fe40003f46270 */
[----:B------:R-:W-:Y:S02]  /*0260*/  ISETP.GE.AND P3, PT, R17, R2, PT ;  /* 0x000000021100720c */ /* 0x000fe40003f66270 */
[----:B-1----:R-:W-:-:S04]  /*0270*/  IADD3 R11, R3, 0x180, RZ ;  /* 0x00000180030b7810 */ /* 0x002fc80007ffe0ff */
[----:B------:R-:W-:-:S05]  /*0280*/  ISETP.GE.AND P1, PT, R11, R2, PT ;  /* 0x000000020b00720c */ /* 0x000fca0003f26270 */
[----:B------:R-:W1:Y:S01]  /*0290*/  @!P2 LDC.U16 R10, c[0x0][0x166] ;  /* 0x00005980ff0aab82 */ /* 0x000e620000000400 */
[----:B0-----:R-:W-:-:S07]  /*02a0*/  @!P0 HADD2.F32 R8, -RZ, R14.H0_H0 ;  /* 0x2000000eff088230 */ /* 0x001fce0000004100 */
[----:B----4-:R-:W0:Y:S01]  /*02b0*/  @!P3 LDC.U16 R12, c[0x0][0x166] ;  /* 0x00005980ff0cbb82 */ /* 0x010e220000000400 */
[----:B------:R-:W-:-:S07]  /*02c0*/  @!P0 IMAD.MOV.U32 R14, RZ, RZ, 0x2 ;  /* 0x00000002ff0e8424 */ /* 0x000fce00078e00ff */
[----:B------:R-:W4:Y:S01]  /*02d0*/  @!P1 LDC.U16 R13, c[0x0][0x166] ;  /* 0x00005980ff0d9b82 */ /* 0x000f220000000400 */
[----:B------:R-:W-:Y:S01]  /*02e0*/  BSSY B0, `(.L_x_1941) ;  /* 0x0000021000007945 */ /* 0x000fe20003800000 */
[----:B-1----:R-:W-:Y:S02]  /*02f0*/  @!P2 HADD2.F32 R11, -RZ, R10.H0_H0 ;  /* 0x2000000aff0ba230 */ /* 0x002fe40000004100 */
[----:B0-----:R-:W-:Y:S02]  /*0300*/  @!P3 HADD2.F32 R12, -RZ, R12.H0_H0 ;  /* 0x2000000cff0cb230 */ /* 0x001fe40000004100 */
[----:B----4-:R-:W-:Y:S02]  /*0310*/  @!P1 HADD2.F32 R13, -RZ, R13.H0_H0 ;  /* 0x2000000dff0d9230 */ /* 0x010fe40000004100 */
[----:B--2---:R-:W-:-:S05]  /*0320*/  @!P0 HADD2.F32 R9, -RZ, R6.H0_H0 ;  /* 0x20000006ff098230 */ /* 0x004fca0000004100 */
[----:B------:R-:W-:Y:S01]  /*0330*/  @!P0 LOP3.LUT R8, R8, 0x80000000, R9, 0xb8, !PT ;  /* 0x8000000008088812 */ /* 0x000fe200078eb809 */
[----:B------:R-:W-:-:S03]  /*0340*/  @!P0 IMAD R9, R0, 0x200, R3 ;  /* 0x0000020000098824 */ /* 0x000fc600078e0203 */
[----:B------:R-:W-:Y:S01]  /*0350*/  @!P0 F2FP.PACK_AB R6, RZ, R8 ;  /* 0x00000008ff06823e */ /* 0x000fe200000000ff */
[----:B------:R-:W-:-:S03]  /*0360*/  @!P0 IMAD.WIDE.U32 R8, R9, R14, c[0x0][0x168] ;  /* 0x00005a0009088625 */ /* 0x000fc600078e000e */
[----:B------:R-:W-:Y:S02]  /*0370*/  PRMT R14, R6, 0x7610, R14 ;  /* 0x00007610060e7816 */ /* 0x000fe4000000000e */
[----:B------:R-:W-:-:S03]  /*0380*/  @!P0 IADD3 R3, R3, 0x80, RZ ;  /* 0x0000008003038810 */ /* 0x000fc60007ffe0ff */
[----:B------:R0:W-:Y:S01]  /*0390*/  @!P0 STG.E.U16 [R8.64], R14 ;  /* 0x0000000e08008986 */ /* 0x0001e2000c101504 */
[----:B------:R-:W-:Y:S01]  /*03a0*/  ISETP.GE.AND P4, PT, R3, R2, PT ;  /* 0x000000020300720c */ /* 0x000fe20003f86270 */
        /* <DEDUP_REMOVED lines=20> */
.L_x_1942:
[----:B0-----:R-:W-:Y:S05]  /*04f0*/  BSYNC B0 ;  /* 0x0000000000007941 */ /* 0x001fea0003800000 */
.L_x_1941:
        /* <DEDUP_REMOVED lines=9> */
.L_x_1943:
        /* <DEDUP_REMOVED lines=15> */
.L_x_7682:


//--------------------- .text._ZN2at6native29vectorized_elementwise_kernelILi2ENS0_13AUnaryFunctorIN3c104HalfES4_S4_ZZZNS0_20copysign_kernel_cudaERNS_18TensorIteratorBaseEENKUlvE_clEvENKUlvE2_clEvEUlS4_S4_E_EESt5arrayIPcLm2EEEEviT0_T1_ --------------------------
	.section	.text._ZN2at6native29vectorized_elementwise_kernelILi2ENS0_13AUnaryFunctorIN3c104HalfES4_S4_ZZZNS0_20copysign_kernel_cudaERNS_18TensorIteratorBaseEENKUlvE_clEvENKUlvE2_clEvEUlS4_S4_E_EESt5arrayIPcLm2EEEEviT0_T1_,"ax",@progbits
	.sectioninfo	@"SHI_REGISTERS=26"
	.align	128
        .global         _ZN2at6native29vectorized_elementwise_kernelILi2ENS0_13AUnaryFunctorIN3c104HalfES4_S4_ZZZNS0_20copysign_kernel_cudaERNS_18TensorIteratorBaseEENKUlvE_clEvENKUlvE2_clEvEUlS4_S4_E_EESt5arrayIPcLm2EEEEviT0_T1_
        .type           _ZN2at6native29vectorized_elementwise_kernelILi2ENS0_13AUnaryFunctorIN3c104HalfES4_S4_ZZZNS0_20copysign_kernel_cudaERNS_18TensorIteratorBaseEENKUlvE_clEvENKUlvE2_clEvEUlS4_S4_E_EESt5arrayIPcLm2EEEEviT0_T1_,@function
        .size           _ZN2at6native29vectorized_elementwise_kernelILi2ENS0_13AUnaryFunctorIN3c104HalfES4_S4_ZZZNS0_20copysign_kernel_cudaERNS_18TensorIteratorBaseEENKUlvE_clEvENKUlvE2_clEvEUlS4_S4_E_EESt5arrayIPcLm2EEEEviT0_T1_,(.L_x_7683 - _ZN2at6native29vectorized_elementwise_kernelILi2ENS0_13AUnaryFunctorIN3c104HalfES4_S4_ZZZNS0_20copysign_kernel_cudaERNS_18TensorIteratorBaseEENKUlvE_clEvENKUlvE2_clEvEUlS4_S4_E_EESt5arrayIPcLm2EEEEviT0_T1_)
        .other          _ZN2at6native29vectorized_elementwise_kernelILi2ENS0_13AUnaryFunctorIN3c104HalfES4_S4_ZZZNS0_20copysign_kernel_cudaERNS_18TensorIteratorBaseEENKUlvE_clEvENKUlvE2_clEvEUlS4_S4_E_EESt5arrayIPcLm2EEEEviT0_T1_,@"STO_CUDA_ENTRY STV_DEFAULT"
_ZN2at6native29vectorized_elementwise_kernelILi2ENS0_13AUnaryFunctorIN3c104HalfES4_S4_ZZZNS0_20copysign_kernel_cudaERNS_18TensorIteratorBaseEENKUlvE_clEvENKUlvE2_clEvEUlS4_S4_E_EESt5arrayIPcLm2EEEEviT0_T1_:
.text._ZN2at6native29vectorized_elementwise_kernelILi2ENS0_13AUnaryFunctorIN3c104HalfES4_S4_ZZZNS0_20copysign_kernel_cudaERNS_18TensorIteratorBaseEENKUlvE_clEvENKUlvE2_clEvEUlS4_S4_E_EESt5arrayIPcLm2EEEEviT0_T1_:
        /* <DEDUP_REMOVED lines=22> */
[C---:B------:R-:W-:Y:S01]  /*0160*/  LOP3.LUT R7, R0.reuse, 0x80000000, R7, 0xb8, !PT ;  /* 0x8000000000077812 */ /* 0x040fe200078eb807 */
[----:B------:R-:W-:Y:S01]  /*0170*/  HADD2.F32 R13, -RZ, R13.H1_H1 ;  /* 0x3000000dff0d7230 */ /* 0x000fe20000004100 */
[C---:B0-----:R-:W-:Y:S01]  /*0180*/  LOP3.LUT R4, R0.reuse, 0x80000000, R9, 0xb8, !PT ;  /* 0x8000000000047812 */ /* 0x041fe200078eb809 */
[--C-:B----4-:R-:W-:Y:S01]  /*0190*/  HADD2.F32 R15, -RZ, R17.reuse.H0_H0 ;  /* 0x20000011ff0f7230 */ /* 0x110fe20000004100 */
[C---:B------:R-:W-:Y:S01]  /*01a0*/  LOP3.LUT R11, R0.reuse, 0x80000000, R11, 0xb8, !PT ;  /* 0x80000000000b7812 */ /* 0x040fe200078eb80b */
[----:B------:R-:W-:Y:S01]  /*01b0*/  HADD2.F32 R17, -RZ, R17.H1_H1 ;  /* 0x30000011ff117230 */ /* 0x000fe20000004100 */
[C---:B------:R-:W-:Y:S01]  /*01c0*/  LOP3.LUT R6, R0.reuse, 0x80000000, R13, 0xb8, !PT ;  /* 0x8000000000067812 */ /* 0x040fe200078eb80d */
[--C-:B-----5:R-:W-:Y:S01]  /*01d0*/  HADD2.F32 R5, -RZ, R19.reuse.H0_H0 ;  /* 0x20000013ff057230 */ /* 0x120fe20000004100 */
[C---:B------:R-:W-:Y:S01]  /*01e0*/  LOP3.LUT R15, R0.reuse, 0x80000000, R15, 0xb8, !PT ;  /* 0x80000000000f7812 */ /* 0x040fe200078eb80f */
[----:B------:R-:W-:Y:S01]  /*01f0*/  HADD2.F32 R19, -RZ, R19.H1_H1 ;  /* 0x30000013ff137230 */ /* 0x000fe20000004100 */
[----:B------:R-:W-:-:S02]  /*0200*/  LOP3.LUT R8, R0, 0x80000000, R17, 0xb8, !PT ;  /* 0x8000000000087812 */ /* 0x000fc400078eb811 */
[C---:B------:R-:W-:Y:S02]  /*0210*/  LOP3.LUT R5, R0.reuse, 0x80000000, R5, 0xb8, !PT ;  /* 0x8000000000057812 */ /* 0x040fe400078eb805 */
        /* <DEDUP_REMOVED lines=10> */
.L_x_1944:
        /* <DEDUP_REMOVED lines=45> */
[----:B------:R-:W-:Y:S01]  /*0590*/  PRMT R12, RZ, 0x7610, R12 ;  /* 0x00007610ff0c7816 */ /* 0x000fe2000000000c */
[----:B0-----:R-:W-:Y:S01]  /*05a0*/  @!P6 IMAD.WIDE.U32 R14, R17, R22, c[0x0][0x170] ;  /* 0x00005c00110ee625 */ /* 0x001fe200078e0016 */
[----:B-1----:R-:W-:Y:S02]  /*05b0*/  PRMT R11, RZ, 0x7610, R11 ;  /* 0x00007610ff0b7816 */ /* 0x002fe4000000000b */
        /* <DEDUP_REMOVED lines=12> */
[C---:B0-----:R-:W-:Y:S02]  /*0680*/  IADD3 R3, R9.reuse, 0x180, RZ ;  /* 0x0000018009037810 */ /* 0x041fe40007ffe0ff */
[----:B------:R-:W-:Y:S02]  /*0690*/  IADD3 R21, R9, 0x100, RZ ;  /* 0x0000010009157810 */ /* 0x000fe40007ffe0ff */
[----:B------:R-:W-:-:S03]  /*06a0*/  ISETP.GE.AND P2, PT, R3, R6, PT ;  /* 0x000000060300720c */ /* 0x000fc60003f46270 */
[----:B------:R-:W0:Y:S01]  /*06b0*/  @!P0 LDC.U16 R2, c[0x0][0x166] ;  /* 0x00005980ff028b82 */ /* 0x000e220000000400 */
[----:B------:R-:W-:Y:S02]  /*06c0*/  IADD3 R3, R9, 0x200, RZ ;  /* 0x0000020009037810 */ /* 0x000fe40007ffe0ff */
[-C--:B------:R-:W-:Y:S02]  /*06d0*/  ISETP.GE.AND P1, PT, R21, R6.reuse, PT ;  /* 0x000000061500720c */ /* 0x080fe40003f26270 */
[----:B------:R-:W-:Y:S02]  /*06e0*/  ISETP.GE.AND P3, PT, R3, R6, PT ;  /* 0x000000060300720c */ /* 0x000fe40003f66270 */
[C---:B-1----:R-:W-:Y:S02]  /*06f0*/  IADD3 R5, R9.reuse, 0x280, RZ ;  /* 0x0000028009057810 */ /* 0x042fe40007ffe0ff */
[C---:B------:R-:W-:Y:S01]  /*0700*/  IADD3 R15, R9.reuse, 0x300, RZ ;  /* 0x00000300090f7810 */ /* 0x040fe20007ffe0ff */
[----:B------:R-:W-:Y:S01]  /*0710*/  @!P6 HADD2.F32 R19, -RZ, R20.H0_H0 ;  /* 0x20000014ff13e230 */ /* 0x000fe20000004100 */
[----:B------:R-:W-:-:S02]  /*0720*/  IADD3 R3, R9, 0x380, RZ ;  /* 0x0000038009037810 */ /* 0x000fc40007ffe0ff */
[-C--:B------:R-:W-:Y:S02]  /*0730*/  ISETP.GE.AND P4, PT, R5, R6.reuse, PT ;  /* 0x000000060500720c */ /* 0x080fe40003f86270 */
[----:B------:R-:W-:-:S03]  /*0740*/  ISETP.GE.AND P5, PT, R15, R6, PT ;  /* 0x000000060f00720c */ /* 0x000fc60003fa6270 */
[----:B------:R-:W1:Y:S01]  /*0750*/  @!P3 LDC.U16 R14, c[0x0][0x166] ;  /* 0x00005980ff0ebb82 */ /* 0x000e620000000400 */
[----:B------:R-:W-:-:S09]  /*0760*/  @!P0 IMAD.MOV.U32 R20, RZ, RZ, 0x2 ;  /* 0x00000002ff148424 */ /* 0x000fd200078e00ff */
[----:B------:R-:W0:Y:S01]  /*0770*/  @!P5 LDC.U16 R15, c[0x0][0x166] ;  /* 0x00005980ff0fdb82 */ /* 0x000e220000000400 */
[----:B------:R-:W-:Y:S01]  /*0780*/  BSSY B0, `(.L_x_1945) ;  /* 0x0000056000007945 */ /* 0x000fe20003800000 */
[----:B------:R-:W-:Y:S01]  /*0790*/  BSSY B1, `(.L_x_1946) ;  /* 0x000004e000017945 */ /* 0x000fe20003800000 */
[----:B0-----:R-:W-:Y:S02]  /*07a0*/  @!P5 HADD2.F32 R15, -RZ, R15.H0_H0 ;  /* 0x2000000fff0fd230 */ /* 0x001fe40000004100 */
[----:B--2---:R-:W-:-:S05]  /*07b0*/  @!P6 HADD2.F32 R16, -RZ, R16.H0_H0 ;  /* 0x20000010ff10e230 */ /* 0x004fca0000004100 */
[----:B------:R-:W-:-:S04]  /*07c0*/  @!P6 LOP3.LUT R4, R19, 0x80000000, R16, 0xb8, !PT ;  /* 0x800000001304e812 */ /* 0x000fc800078eb810 */
[----:B------:R-:W-:Y:S02]  /*07d0*/  @!P6 F2FP.PACK_AB R4, RZ, R4 ;  /* 0x00000004ff04e23e */ /* 0x000fe400000000ff */
[----:B------:R-:W-:Y:S01]  /*07e0*/  ISETP.GE.AND P6, PT, R3, R6, PT ;  /* 0x000000060300720c */ /* 0x000fe20003fc6270 */
[----:B------:R-:W0:Y:S01]  /*07f0*/  @!P1 LDC.U16 R19, c[0x0][0x166] ;  /* 0x00005980ff139b82 */ /* 0x000e220000000400 */
[----:B------:R-:W-:-:S07]  /*0800*/  @!P0 HADD2.F32 R3, -RZ, R2.H0_H0 ;  /* 0x20000002ff038230 */ /* 0x000fce0000004100 */
[----:B------:R-:W2:Y:S08]  /*0810*/  @!P2 LDC.U16 R16, c[0x0][0x166] ;  /* 0x00005980ff10ab82 */ /* 0x000eb00000000400 */
[----:B------:R-:W1:Y:S01]  /*0820*/  @!P6 LDC.U16 R5, c[0x0][0x166] ;  /* 0x00005980ff05eb82 */ /* 0x000e620000000400 */
[----:B0-----:R-:W-:Y:S02]  /*0830*/  @!P1 HADD2.F32 R19, -RZ, R19.H0_H0 ;  /* 0x20000013ff139230 */ /* 0x001fe40000004100 */
[----:B--2---:R-:W-:-:S02]  /*0840*/  @!P2 HADD2.F32 R16, -RZ, R16.H0_H0 ;  /* 0x20000010ff10a230 */ /* 0x004fc40000004100 */
[----:B---3--:R-:W-:-:S03]  /*0850*/  @!P0 HADD2.F32 R2, -RZ, R13.H0_H0 ;  /* 0x2000000dff028230 */ /* 0x008fc60000004100 */
[----:B------:R-:W0:Y:S02]  /*0860*/  @!P4 LDC.U16 R13, c[0x0][0x166] ;  /* 0x00005980ff0dcb82 */ /* 0x000e240000000400 */
[----:B------:R-:W-:Y:S01]  /*0870*/  @!P0 LOP3.LUT R2, R3, 0x80000000, R2, 0xb8, !PT ;  /* 0x8000000003028812 */ /* 0x000fe200078eb802 */
[----:B------:R-:W-:-:S03]  /*0880*/  @!P0 IMAD.IADD R3, R0, 0x1, R9 ;  /* 0x0000000100038824 */ /* 0x000fc600078e0209 */
[----:B------:R-:W-:Y:S01]  /*0890*/  @!P0 F2FP.PACK_AB R18, RZ, R2 ;  /* 0x00000002ff12823e */ /* 0x000fe200000000ff */
[----:B------:R-:W-:Y:S01]  /*08a0*/  @!P0 IMAD.WIDE.U32 R2, R3, R20, c[0x0][0x168] ;  /* 0x00005a0003028625 */ /* 0x000fe200078e0014 */
[----:B------:R-:W-:-:S04]  /*08b0*/  @!P0 IADD3 R9, R9, 0x80, RZ ;  /* 0x0000008009098810 */ /* 0x000fc80007ffe0ff */
[----:B------:R2:W-:Y:S01]  /*08c0*/  @!P0 STG.E.U16 [R2.64], R18 ;  /* 0x0000001202008986 */ /* 0x0005e2000c101504 */
[----:B------:R-:W-:Y:S01]  /*08d0*/  ISETP.GE.AND P0, PT, R9, R6, PT ;  /* 0x000000060900720c */ /* 0x000fe20003f06270 */
[----:B----4-:R-:W-:Y:S02]  /*08e0*/  @!P1 HADD2.F32 R8, -RZ, R8.H0_H0 ;  /* 0x20000008ff089230 */ /* 0x010fe40000004100 */
[----:B------:R-:W-:-:S03]  /*08f0*/  @!P2 HADD2.F32 R7, -RZ, R7.H0_H0 ;  /* 0x20000007ff07a230 */ /* 0x000fc60000004100 */
[----:B------:R-:W-:Y:S01]  /*0900*/  @!P1 LOP3.LUT R8, R19, 0x80000000, R8, 0xb8, !PT ;  /* 0x8000000013089812 */ /* 0x000fe200078eb808 */
[----:B-1----:R-:W-:Y:S02]  /*0910*/  @!P3 HADD2.F32 R19, -RZ, R14.H0_H0 ;  /* 0x2000000eff13b230 */ /* 0x002fe40000004100 */
[----:B0-----:R-:W-:Y:S02]  /*0920*/  @!P4 HADD2.F32 R14, -RZ, R13.H0_H0 ;  /* 0x2000000dff0ec230 */ /* 0x001fe40000004100 */
[----:B--2---:R-:W-:Y:S01]  /*0930*/  @!P6 HADD2.F32 R2, -RZ, R5.H0_H0 ;  /* 0x20000005ff02e230 */ /* 0x004fe20000004100 */
[----:B------:R-:W-:Y:S02]  /*0940*/  @!P2 LOP3.LUT R7, R16, 0x80000000, R7, 0xb8, !PT ;  /* 0x800000001007a812 */ /* 0x000fe400078eb807 */
[----:B------:R-:W-:Y:S01]  /*0950*/  @!P1 F2FP.PACK_AB R8, RZ, R8 ;  /* 0x00000008ff08923e */ /* 0x000fe200000000ff */
[----:B------:R-:W-:Y:S02]  /*0960*/  @!P3 HADD2.F32 R12, -RZ, R12.H0_H0 ;  /* 0x2000000cff0cb230 */ /* 0x000fe40000004100 */
[----:B-----5:R-:W-:-:S02]  /*0970*/  @!P4 HADD2.F32 R11, -RZ, R11.H0_H0 ;  /* 0x2000000bff0bc230 */ /* 0x020fc40000004100 */
[----:B------:R-:W-:Y:S02]  /*0980*/  @!P5 HADD2.F32 R10, -RZ, R10.H0_H0 ;  /* 0x2000000aff0ad230 */ /* 0x000fe40000004100 */
[----:B------:R-:W-:Y:S01]  /*0990*/  @!P6 HADD2.F32 R17, -RZ, R17.H0_H0 ;  /* 0x20000011ff11e230 */ /* 0x000fe20000004100 */
[----:B------:R-:W-:Y:S02]  /*09a0*/  @!P3 LOP3.LUT R12, R19, 0x80000000, R12, 0xb8, !PT ;  /* 0x80000000130cb812 */ /* 0x000fe400078eb80c */
[----:B------:R-:W-:Y:S02]  /*09b0*/  @!P4 LOP3.LUT R5, R14, 0x80000000, R11, 0xb8, !PT ;  /* 0x800000000e05c812 */ /* 0x000fe400078eb80b */
[----:B------:R-:W-:Y:S02]  /*09c0*/  @!P5 LOP3.LUT R3, R15, 0x80000000, R10, 0xb8, !PT ;  /* 0x800000000f03d812 */ /* 0x000fe400078eb80a */
[----:B------:R-:W-:Y:S02]  /*09d0*/  @!P6 LOP3.LUT R2, R2, 0x80000000, R17, 0xb8, !PT ;  /* 0x800000000202e812 */ /* 0x000fe400078eb811 */
[----:B------:R-:W-:-:S02]  /*09e0*/  @!P2 F2FP.PACK_AB R13, RZ, R7 ;  /* 0x00000007ff0da23e */ /* 0x000fc400000000ff */
[----:B------:R-:W-:Y:S02]  /*09f0*/  @!P3 F2FP.PACK_AB R7, RZ, R12 ;  /* 0x0000000cff07b23e */ /* 0x000fe400000000ff */
        /* <DEDUP_REMOVED lines=16> */
.L_x_1947:
[----:B------:R-:W-:-:S13]  /*0b00*/  ISETP.GE.AND P0, PT, R9, R6, PT ;  /* 0x000000060900720c */ /* 0x000fda0003f06270 */
[----:B------:R-:W-:Y:S05]  /*0b10*/  @P0 BRA `(.L_x_1949) ;  /* 0x000000c000000947 */ /* 0x000fea0003800000 */
[----:B0-----:R-:W-:Y:S01]  /*0b20*/  IMAD.IADD R10, R0, 0x1, R9 ;  /* 0x00000001000a7824 */ /* 0x001fe200078e0209 */
[----:B------:R-:W-:Y:S01]  /*0b30*/  IADD3 R9, R9, 0x80, RZ ;  /* 0x0000008009097810 */ /* 0x000fe20007ffe0ff */
[----:B------:R-:W-:-:S04]  /*0b40*/  IMAD.MOV.U32 R11, RZ, RZ, 0x2 ;  /* 0x00000002ff0b7424 */ /* 0x000fc800078e00ff */
[----:B------:R-:W-:-:S05]  /*0b50*/  IMAD.WIDE.U32 R10, R10, R11, c[0x0][0x168] ;  /* 0x00005a000a0a7625 */ /* 0x000fca00078e000b */
[----:B------:R0:W-:Y:S02]  /*0b60*/  STG.E.U16 [R10.64], R13 ;  /* 0x0000000d0a007986 */ /* 0x0001e4000c101504 */
.L_x_1948:
[----:B------:R-:W-:-:S13]  /*0b70*/  ISETP.GE.AND P0, PT, R9, R6, PT ;  /* 0x000000060900720c */ /* 0x000fda0003f06270 */
[----:B------:R-:W-:Y:S05]  /*0b80*/  @P0 BRA `(.L_x_1950) ;  /* 0x000000e000000947 */ /* 0x000fea0003800000 */
[----:B0-----:R-:W-:Y:S01]  /*0b90*/  IMAD.IADD R10, R0, 0x1, R9 ;  /* 0x00000001000a7824 */ /* 0x001fe200078e0209 */
[----:B------:R-:W-:Y:S01]  /*0ba0*/  IADD3 R9, R9, 0x80, RZ ;  /* 0x0000008009097810 */ /* 0x000fe20007ffe0ff */
[----:B------:R-:W-:-:S04]  /*0bb0*/  IMAD.MOV.U32 R11, RZ, RZ, 0x2 ;  /* 0x00000002ff0b7424 */ /* 0x000fc800078e00ff */
[----:B------:R-:W-:-:S05]  /*0bc0*/  IMAD.WIDE.U32 R10, R10, R11, c[0x0][0x168] ;  /* 0x00005a000a0a7625 */ /* 0x000fca00078e000b */
[----:B------:R0:W-:Y:S02]  /*0bd0*/  STG.E.U16 [R10.64], R7 ;  /* 0x000000070a007986 */ /* 0x0001e4000c101504 */
.L_x_1949:
        /* <DEDUP_REMOVED lines=9> */
.L_x_1950:
[----:B------:R-:W-:Y:S05]  /*0c70*/  BSYNC B1 ;  /* 0x0000000000017941 */ /* 0x000fea0003800000 */
.L_x_1946:
[----:B------:R-:W-:-:S13]  /*0c80*/  ISETP.GE.AND P0, PT, R9, R6, PT ;  /* 0x000000060900720c */ /* 0x000fda0003f06270 */
[----:B0-----:R-:W-:Y:S01]  /*0c90*/  @!P0 IMAD.IADD R4, R0, 0x1, R9 ;  /* 0x0000000100048824 */ /* 0x001fe200078e0209 */
[----:B------:R-:W-:Y:S01]  /*0ca0*/  @!P0 IADD3 R9, R9, 0x80, RZ ;  /* 0x0000008009098810 */ /* 0x000fe20007ffe0ff */
[----:B------:R-:W-:-:S04]  /*0cb0*/  @!P0 IMAD.MOV.U32 R5, RZ, RZ, 0x2 ;  /* 0x00000002ff058424 */ /* 0x000fc800078e00ff */
[----:B------:R-:W-:-:S05]  /*0cc0*/  @!P0 IMAD.WIDE.U32 R4, R4, R5, c[0x0][0x168] ;  /* 0x00005a0004048625 */ /* 0x000fca00078e0005 */
[----:B------:R0:W-:Y:S02]  /*0cd0*/  @!P0 STG.E.U16 [R4.64], R3 ;  /* 0x0000000304008986 */ /* 0x0001e4000c101504 */
.L_x_1951:
[----:B------:R-:W-:Y:S05]  /*0ce0*/  BSYNC B0 ;  /* 0x0000000000007941 */ /* 0x000fea0003800000 */
.L_x_1945:
        /* <DEDUP_REMOVED lines=9> */
.L_x_1952:
        /* <DEDUP_REMOVED lines=16> */
.L_x_7683:


//--------------------- .text._ZN2at6native29vectorized_elementwise_kernelILi4ENS0_13AUnaryFunctorIN3c104HalfES4_S4_ZZZNS0_20copysign_kernel_cudaERNS_18TensorIteratorBaseEENKUlvE_clEvENKUlvE2_clEvEUlS4_S4_E_EESt5arrayIPcLm2EEEEviT0_T1_ --------------------------
	.section	.text._ZN2at6native29vectorized_elementwise_kernelILi4ENS0_13AUnaryFunctorIN3c104HalfES4_S4_ZZZNS0_20copysign_kernel_cudaERNS_18TensorIteratorBaseEENKUlvE_clEvENKUlvE2_clEvEUlS4_S4_E_EESt5arrayIPcLm2EEEEviT0_T1_,"ax",@progbits
	.sectioninfo	@"SHI_REGISTERS=26"
	.align	128
        .global         _ZN2at6native29vectorized_elementwise_kernelILi4ENS0_13AUnaryFunctorIN3c104HalfES4_S4_ZZZNS0_20copysign_kernel_cudaERNS_18TensorIteratorBaseEENKUlvE_clEvENKUlvE2_clEvEUlS4_S4_E_EESt5arrayIPcLm2EEEEviT0_T1_
        .type           _ZN2at6native29vectorized_elementwise_kernelILi4ENS0_13AUnaryFunctorIN3c104HalfES4_S4_ZZZNS0_20copysign_kernel_cudaERNS_18TensorIteratorBaseEENKUlvE_clEvENKUlvE2_clEvEUlS4_S4_E_EESt5arrayIPcLm2EEEEviT0_T1_,@function
        .size           _ZN2at6native29vectorized_elementwise_kernelILi4ENS0_13AUnaryFunctorIN3c104HalfES4_S4_ZZZNS0_20copysign_kernel_cudaERNS_18TensorIteratorBaseEENKUlvE_clEvENKUlvE2_clEvEUlS4_S4_E_EESt5arrayIPcLm2EEEEviT0_T1_,(.L_x_7684 - _ZN2at6native29vectorized_elementwise_kernelILi4ENS0_13AUnaryFunctorIN3c104HalfES4_S4_ZZZNS0_20copysign_kernel_cudaERNS_18TensorIteratorBaseEENKUlvE_clEvENKUlvE2_clEvEUlS4_S4_E_EESt5arrayIPcLm2EEEEviT0_T1_)
        .other          _ZN2at6native29vectorized_elementwise_kernelILi4ENS0_13AUnaryFunctorIN3c104HalfES4_S4_ZZZNS0_20copysign_kernel_cudaERNS_18TensorIteratorBaseEENKUlvE_clEvENKUlvE2_clEvEUlS4_S4_E_EESt5arrayIPcLm2EEEEviT0_T1_,@"STO_CUDA_ENTRY STV_DEFAULT"
_ZN2at6native29vectorized_elementwise_kernelILi4ENS0_13AUnaryFunctorIN3c104HalfES4_S4_ZZZNS0_20copysign_kernel_cudaERNS_18TensorIteratorBaseEENKUlvE_clEvENKUlvE2_clEvEUlS4_S4_E_EESt5arrayIPcLm2EEEEviT0_T1_:
.text._ZN2at6native29vectorized_elementwise_kernelILi4ENS0_13AUnaryFunctorIN3c104HalfES4_S4_ZZZNS0_20copysign_kernel_cudaERNS_18TensorIteratorBaseEENKUlvE_clEvENKUlvE2_clEvEUlS4_S4_E_EESt5arrayIPcLm2EEEEviT0_T1_:
        /* <DEDUP_REMOVED lines=16> */
[----:B0-----:R-:W-:Y:S02]  /*0100*/  HADD2.F32 R0, -RZ, R8.H0_H0 ;  /* 0x20000008ff007230 */ /* 0x001fe40000004100 */
[--C-:B--2---:R-:W-:Y:S02]  /*0110*/  HADD2.F32 R13, -RZ, R15.reuse.H0_H0 ;  /* 0x2000000fff0d7230 */ /* 0x104fe40000004100 */
[--C-:B------:R-:W-:Y:S02]  /*0120*/  HADD2.F32 R9, -RZ, R14.reuse.H0_H0 ;  /* 0x2000000eff097230 */ /* 0x100fe40000004100 */
[----:B------:R-:W-:Y:S01]  /*0130*/  HADD2.F32 R11, -RZ, R14.H1_H1 ;  /* 0x3000000eff0b7230 */ /* 0x000fe20000004100 */
[C---:B------:R-:W-:Y:S01]  /*0140*/  LOP3.LUT R13, R0.reuse, 0x80000000, R13, 0xb8, !PT ;  /* 0x80000000000d7812 */ /* 0x040fe200078eb80d */
[----:B------:R-:W-:Y:S01]  /*0150*/  HADD2.F32 R15, -RZ, R15.H1_H1 ;  /* 0x3000000fff0f7230 */ /* 0x000fe20000004100 */
[----:B------:R-:W-:Y:S01]  /*0160*/  LOP3.LUT R9, R0, 0x80000000, R9, 0xb8, !PT ;  /* 0x8000000000097812 */ /* 0x000fe200078eb809 */
[----:B---3--:R-:W-:-:S02]  /*0170*/  HADD2.F32 R17, -RZ, R4.H0_H0 ;  /* 0x20000004ff117230 */ /* 0x008fc40000004100 */
[----:B------:R-:W-:Y:S01]  /*0180*/  HADD2.F32 R19, -RZ, R4.H1_H1 ;  /* 0x30000004ff137230 */ /* 0x000fe20000004100 */
[C---:B------:R-:W-:Y:S01]  /*0190*/  LOP3.LUT R4, R0.reuse, 0x80000000, R11, 0xb8, !PT ;  /* 0x8000000000047812 */ /* 0x040fe200078eb80b */
[--C-:B------:R-:W-:Y:S01]  /*01a0*/  HADD2.F32 R7, -RZ, R5.reuse.H0_H0 ;  /* 0x20000005ff077230 */ /* 0x100fe20000004100 */
[C---:B------:R-:W-:Y:S01]  /*01b0*/  LOP3.LUT R6, R0.reuse, 0x80000000, R15, 0xb8, !PT ;  /* 0x8000000000067812 */ /* 0x040fe200078eb80f */
[----:B------:R-:W-:Y:S01]  /*01c0*/  HADD2.F32 R5, -RZ, R5.H1_H1 ;  /* 0x30000005ff057230 */ /* 0x000fe20000004100 */
[C---:B------:R-:W-:Y:S02]  /*01d0*/  LOP3.LUT R17, R0.reuse, 0x80000000, R17, 0xb8, !PT ;  /* 0x8000000000117812 */ /* 0x040fe400078eb811 */
[C---:B------:R-:W-:Y:S02]  /*01e0*/  LOP3.LUT R8, R0.reuse, 0x80000000, R19, 0xb8, !PT ;  /* 0x8000000000087812 */ /* 0x040fe400078eb813 */
[C---:B------:R-:W-:Y:S02]  /*01f0*/  LOP3.LUT R7, R0.reuse, 0x80000000, R7, 0xb8, !PT ;  /* 0x8000000000077812 */ /* 0x040fe400078eb807 */
[----:B------:R-:W-:-:S02]  /*0200*/  LOP3.LUT R0, R0, 0x80000000, R5, 0xb8, !PT ;  /* 0x8000000000007812 */ /* 0x000fc400078eb805 */
[----:B------:R-:W-:Y:S02]  /*0210*/  F2FP.PACK_AB R5, R6, R13 ;  /* 0x0000000d0605723e */ /* 0x000fe400000000ff */
[----:B------:R-:W-:Y:S02]  /*0220*/  F2FP.PACK_AB R4, R4, R9 ;  /* 0x000000090404723e */ /* 0x000fe400000000ff */
[----:B------:R-:W-:Y:S02]  /*0230*/  F2FP.PACK_AB R6, R8, R17 ;  /* 0x000000110806723e */ /* 0x000fe400000000ff */
[----:B------:R-:W-:Y:S01]  /*0240*/  F2FP.PACK_AB R7, R0, R7 ;  /* 0x000000070007723e */ /* 0x000fe200000000ff */
[----:B------:R-:W-:Y:S04]  /*0250*/  STG.E.64 [R2.64], R4 ;  /* 0x0000000402007986 */ /* 0x000fe8000c101b04 */
[----:B------:R-:W-:Y:S01]  /*0260*/  STG.E.64 [R2.64+0x400], R6 ;  /* 0x0004000602007986 */ /* 0x000fe2000c101b04 */
[----:B------:R-:W-:Y:S05]  /*0270*/  EXIT ;  /* 0x000000000000794d */ /* 0x000fea0003800000 */
.L_x_1953:
        /* <DEDUP_REMOVED lines=132> */
.L_x_1956:
[----:B------:R-:W-:-:S13]  /*0ac0*/  ISETP.GE.AND P0, PT, R9, R6, PT ;  /* 0x000000060900720c */ /* 0x000fda0003f06270 */
[----:B------:R-:W-:Y:S05]  /*0ad0*/  @P0 BRA `(.L_x_1958) ;  /* 0x000000c000000947 */ /* 0x000fea0003800000 */
[----:B0-----:R-:W-:Y:S01]  /*0ae0*/  IMAD.IADD R10, R0, 0x1, R9 ;  /* 0x00000001000a7824 */ /* 0x001fe200078e0209 */
[----:B------:R-:W-:Y:S01]  /*0af0*/  IADD3 R9, R9, 0x80, RZ ;  /* 0x0000008009097810 */ /* 0x000fe20007ffe0ff */
[----:B------:R-:W-:-:S04]  /*0b00*/  IMAD.MOV.U32 R11, RZ, RZ, 0x2 ;  /* 0x00000002ff0b7424 */ /* 0x000fc800078e00ff */
[----:B------:R-:W-:-:S05]  /*0b10*/  IMAD.WIDE.U32 R10, R10, R11, c[0x0][0x168] ;  /* 0x00005a000a0a7625 */ /* 0x000fca00078e000b */
[----:B------:R0:W-:Y:S02]  /*0b20*/  STG.E.U16 [R10.64], R13 ;  /* 0x0000000d0a007986 */ /* 0x0001e4000c101504 */
.L_x_1957:
[----:B------:R-:W-:-:S13]  /*0b30*/  ISETP.GE.AND P0, PT, R9, R6, PT ;  /* 0x000000060900720c */ /* 0x000fda0003f06270 */
[----:B------:R-:W-:Y:S05]  /*0b40*/  @P0 BRA `(.L_x_1959) ;  /* 0x000000e000000947 */ /* 0x000fea0003800000 */
[----:B0-----:R-:W-:Y:S01]  /*0b50*/  IMAD.IADD R10, R0, 0x1, R9 ;  /* 0x00000001000a7824 */ /* 0x001fe200078e0209 */
[----:B------:R-:W-:Y:S01]  /*0b60*/  IADD3 R9, R9, 0x80, RZ ;  /* 0x0000008009097810 */ /* 0x000fe20007ffe0ff */
[----:B------:R-:W-:-:S04]  /*0b70*/  IMAD.MOV.U32 R11, RZ, RZ, 0x2 ;  /* 0x00000002ff0b7424 */ /* 0x000fc800078e00ff */
[----:B------:R-:W-:-:S05]  /*0b80*/  IMAD.WIDE.U32 R10, R10, R11, c[0x0][0x168] ;  /* 0x00005a000a0a7625 */ /* 0x000fca00078e000b */
[----:B------:R0:W-:Y:S02]  /*0b90*/  STG.E.U16 [R10.64], R7 ;  /* 0x000000070a007986 */ /* 0x0001e4000c101504 */
.L_x_1958:
        /* <DEDUP_REMOVED lines=9> */
.L_x_1959:
[----:B------:R-:W-:Y:S05]  /*0c30*/  BSYNC B1 ;  /* 0x0000000000017941 */ /* 0x000fea0003800000 */
.L_x_1955:
[----:B------:R-:W-:-:S13]  /*0c40*/  ISETP.GE.AND P0, PT, R9, R6, PT ;  /* 0x000000060900720c */ /* 0x000fda0003f06270 */
[----:B0-----:R-:W-:Y:S01]  /*0c50*/  @!P0 IMAD.IADD R4, R0, 0x1, R9 ;  /* 0x0000000100048824 */ /* 0x001fe200078e0209 */
[----:B------:R-:W-:Y:S01]  /*0c60*/  @!P0 IADD3 R9, R9, 0x80, RZ ;  /* 0x0000008009098810 */ /* 0x000fe20007ffe0ff */
[----:B------:R-:W-:-:S04]  /*0c70*/  @!P0 IMAD.MOV.U32 R5, RZ, RZ, 0x2 ;  /* 0x00000002ff058424 */ /* 0x000fc800078e00ff */
[----:B------:R-:W-:-:S05]  /*0c80*/  @!P0 IMAD.WIDE.U32 R4, R4, R5, c[0x0][0x168] ;  /* 0x00005a0004048625 */ /* 0x000fca00078e0005 */
[----:B------:R0:W-:Y:S02]  /*0c90*/  @!P0 STG.E.U16 [R4.64], R3 ;  /* 0x0000000304008986 */ /* 0x0001e4000c101504 */
.L_x_1960:
[----:B------:R-:W-:Y:S05]  /*0ca0*/  BSYNC B0 ;  /* 0x0000000000007941 */ /* 0x000fea0003800000 */
.L_x_1954:
        /* <DEDUP_REMOVED lines=9> */
.L_x_1961:
        /* <DEDUP_REMOVED lines=12> */
.L_x_7684:


//--------------------- .text._ZN2at6native29vectorized_elementwise_kernelILi8ENS0_13AUnaryFunctorIN3c104HalfES4_S4_ZZZNS0_20copysign_kernel_cudaERNS_18TensorIteratorBaseEENKUlvE_clEvENKUlvE2_clEvEUlS4_S4_E_EESt5arrayIPcLm2EEEEviT0_T1_ --------------------------
	.section	.text._ZN2at6native29vectorized_elementwise_kernelILi8ENS0_13AUnaryFunctorIN3c104HalfES4_S4_ZZZNS0_20copysign_kernel_cudaERNS_18TensorIteratorBaseEENKUlvE_clEvENKUlvE2_clEvEUlS4_S4_E_EESt5arrayIPcLm2EEEEviT0_T1_,"ax",@progbits
	.sectioninfo	@"SHI_REGISTERS=4"
	.align	128
        .global         _ZN2at6native29vectorized_elementwise_kernelILi8ENS0_13AUnaryFunctorIN3c104HalfES4_S4_ZZZNS0_20copysign_kernel_cudaERNS_18TensorIteratorBaseEENKUlvE_clEvENKUlvE2_clEvEUlS4_S4_E_EESt5arrayIPcLm2EEEEviT0_T1_
        .type           _ZN2at6native29vectorized_elementwise_kernelILi8ENS0_13AUnaryFunctorIN3c104HalfES4_S4_ZZZNS0_20copysign_kernel_cudaERNS_18TensorIteratorBaseEENKUlvE_clEvENKUlvE2_clEvEUlS4_S4_E_EESt5arrayIPcLm2EEEEviT0_T1_,@function
        .size           _ZN2at6native29vectorized_elementwise_kernelILi8ENS0_13AUnaryFunctorIN3c104HalfES4_S4_ZZZNS0_20copysign_kernel_cudaERNS_18TensorIteratorBaseEENKUlvE_clEvENKUlvE2_clEvEUlS4_S4_E_EESt5arrayIPcLm2EEEEviT0_T1_,(.L_x_7685 - _ZN2at6native29vectorized_elementwise_kernelILi8ENS0_13AUnaryFunctorIN3c104HalfES4_S4_ZZZNS0_20copysign_kernel_cudaERNS_18TensorIteratorBaseEENKUlvE_clEvENKUlvE2_clEvEUlS4_S4_E_EESt5arrayIPcLm2EEEEviT0_T1_)
        .other          _ZN2at6native29vectorized_elementwise_kernelILi8ENS0_13AUnaryFunctorIN3c104HalfES4_S4_ZZZNS0_20copysign_kernel_cudaERNS_18TensorIteratorBaseEENKUlvE_clEvENKUlvE2_clEvEUlS4_S4_E_EESt5arrayIPcLm2EEEEviT0_T1_,@"STO_CUDA_ENTRY STV_DEFAULT"
_ZN2at6native29vectorized_elementwise_kernelILi8ENS0_13AUnaryFunctorIN3c104HalfES4_S4_ZZZNS0_20copysign_kernel_cudaERNS_18TensorIteratorBaseEENKUlvE_clEvENKUlvE2_clEvEUlS4_S4_E_EESt5arrayIPcLm2EEEEviT0_T1_:
.text._ZN2at6native29vectorized_elementwise_kernelILi8ENS0_13AUnaryFunctorIN3c104HalfES4_S4_ZZZNS0_20copysign_kernel_cudaERNS_18TensorIteratorBaseEENKUlvE_clEvENKUlvE2_clEvEUlS4_S4_E_EESt5arrayIPcLm2EEEEviT0_T1_:
[----:B------:R-:W-:Y:S02]  /*0000*/  MOV R1, c[0x0][0x28] ;  /* 0x00000a0000017a02 */ /* 0x000fe40000000f00 */
[----:B------:R-:W-:Y:S05]  /*0010*/  EXIT ;  /* 0x000000000000794d */ /* 0x000fea0003800000 */
.L_x_1962:
        /* <DEDUP_REMOVED lines=14> */
.L_x_7685:


//--------------------- .text._ZN2at6native18elementwise_kernelILi128ELi4EZNS0_15gpu_kernel_implINS0_13BinaryFunctorIN3c108BFloat16ES5_S5_ZZZNS0_20copysign_kernel_cudaERNS_18TensorIteratorBaseEENKUlvE_clEvENKUlvE1_clEvEUlS5_S5_E_EEEEvS7_RKT_EUliE_EEviT1_ --------------------------
	.section	.text._ZN2at6native18elementwise_kernelILi128ELi4EZNS0_15gpu_kernel_implINS0_13BinaryFunctorIN3c108BFloat16ES5_S5_ZZZNS0_20copysign_kernel_cudaERNS_18TensorIteratorBaseEENKUlvE_clEvENKUlvE1_clEvEUlS5_S5_E_EEEEvS7_RKT_EUliE_EEviT1_,"ax",@progbits
	.sectioninfo	@"SHI_REGISTERS=26"
	.align	128
        .global         _ZN2at6native18elementwise_kernelILi128ELi4EZNS0_15gpu_kernel_implINS0_13BinaryFunctorIN3c108BFloat16ES5_S5_ZZZNS0_20copysign_kernel_cudaERNS_18TensorIteratorBaseEENKUlvE_clEvENKUlvE1_clEvEUlS5_S5_E_EEEEvS7_RKT_EUliE_EEviT1_
        .type           _ZN2at6native18elementwise_kernelILi128ELi4EZNS0_15gpu_kernel_implINS0_13BinaryFunctorIN3c108BFloat16ES5_S5_ZZZNS0_20copysign_kernel_cudaERNS_18TensorIteratorBaseEENKUlvE_clEvENKUlvE1_clEvEUlS5_S5_E_EEEEvS7_RKT_EUliE_EEviT1_,@function
        .size           _ZN2at6native18elementwise_kernelILi128ELi4EZNS0_15gpu_kernel_implINS0_13BinaryFunctorIN3c108BFloat16ES5_S5_ZZZNS0_20copysign_kernel_cudaERNS_18TensorIteratorBaseEENKUlvE_clEvENKUlvE1_clEvEUlS5_S5_E_EEEEvS7_RKT_EUliE_EEviT1_,(.L_x_7686 - _ZN2at6native18elementwise_kernelILi128ELi4EZNS0_15gpu_kernel_implINS0_13BinaryFunctorIN3c108BFloat16ES5_S5_ZZZNS0_20copysign_kernel_cudaERNS_18TensorIteratorBaseEENKUlvE_clEvENKUlvE1_clEvEUlS5_S5_E_EEEEvS7_RKT_EUliE_EEviT1_)
        .other          _ZN2at6native18elementwise_kernelILi128ELi4EZNS0_15gpu_kernel_implINS0_13BinaryFunctorIN3c108BFloat16ES5_S5_ZZZNS0_20copysign_kernel_cudaERNS_18TensorIteratorBaseEENKUlvE_clEvENKUlvE1_clEvEUlS5_S5_E_EEEEvS7_RKT_EUliE_EEviT1_,@"STO_CUDA_ENTRY STV_DEFAULT"
_ZN2at6native18elementwise_kernelILi128ELi4EZNS0_15gpu_kernel_implINS0_13BinaryFunctorIN3c108BFloat16ES5_S5_ZZZNS0_20copysign_kernel_cudaERNS_18TensorIteratorBaseEENKUlvE_clEvENKUlvE1_clEvEUlS5_S5_E_EEEEvS7_RKT_EUliE_EEviT1_:
.text._ZN2at6native18elementwise_kernelILi128ELi4EZNS0_15gpu_kernel_implINS0_13BinaryFunctorIN3c108BFloat16ES5_S5_ZZZNS0_20copysign_kernel_cudaERNS_18TensorIteratorBaseEENKUlvE_clEvENKUlvE1_clEvEUlS5_S5_E_EEEEvS7_RKT_EUliE_EEviT1_:
        /* <DEDUP_REMOVED lines=263> */
.L_x_1965:
        /* <DEDUP_REMOVED lines=18> */
[----:B0-----:R-:W-:-:S04]  /*1190*/  F2FP.BF16.PACK_AB R0, RZ, R0 ;  /* 0x00000000ff00723e */ /* 0x001fc800000010ff */
[----:B------:R-:W-:Y:S01]  /*11a0*/  PRMT R23, R0, 0x7610, R23 ;  /* 0x0000761000177816 */ /* 0x000fe20000000017 */
[----:B------:R-:W-:Y:S05]  /*11b0*/  BRA `(.L_x_1971) ;  /* 0x00000f5000007947 */ /* 0x000fea0003800000 */
.L_x_1969:
[----:B------:R-:W2:Y:S02]  /*11c0*/  LDG.E.U8 R2, [R2.64] ;  /* 0x0000002402027981 */ /* 0x000ea4000c1e1100 */
[----:B--2---:R-:W0:Y:S02]  /*11d0*/  I2F.U16 R0, R2 ;  /* 0x0000000200007306 */ /* 0x004e240000101000 */
[----:B0-----:R-:W-:-:S04]  /*11e0*/  F2FP.BF16.PACK_AB R0, RZ, R0 ;  /* 0x00000000ff00723e */ /* 0x001fc800000010ff */
[----:B------:R-:W-:Y:S01]  /*11f0*/  PRMT R23, R0, 0x7610, R23 ;  /* 0x0000761000177816 */ /* 0x000fe20000000017 */
[----:B------:R-:W-:Y:S05]  /*1200*/  BRA `(.L_x_1971) ;  /* 0x00000f0000007947 */ /* 0x000fea0003800000 */
.L_x_1968:
        /* <DEDUP_REMOVED lines=8> */
[----:B0-----:R-:W-:-:S04]  /*1290*/  F2FP.BF16.PACK_AB R0, RZ, R0 ;  /* 0x00000000ff00723e */ /* 0x001fc800000010ff */
[----:B------:R-:W-:Y:S01]  /*12a0*/  PRMT R23, R0, 0x7610, R23 ;  /* 0x0000761000177816 */ /* 0x000fe20000000017 */
[----:B------:R-:W-:Y:S05]  /*12b0*/  BRA `(.L_x_1971) ;  /* 0x00000e5000007947 */ /* 0x000fea0003800000 */
.L_x_1973:
[----:B------:R-:W2:Y:S02]  /*12c0*/  LDG.E R2, [R2.64] ;  /* 0x0000002402027981 */ /* 0x000ea4000c1e1900 */
[----:B--2---:R-:W0:Y:S02]  /*12d0*/  I2F R0, R2 ;  /* 0x0000000200007306 */ /* 0x004e240000201400 */
[----:B0-----:R-:W-:-:S04]  /*12e0*/  F2FP.BF16.PACK_AB R0, RZ, R0 ;  /* 0x00000000ff00723e */ /* 0x001fc800000010ff */
[----:B------:R-:W-:Y:S01]  /*12f0*/  PRMT R23, R0, 0x7610, R23 ;  /* 0x0000761000177816 */ /* 0x000fe20000000017 */
[----:B------:R-:W-:Y:S05]  /*1300*/  BRA `(.L_x_1971) ;  /* 0x00000e0000007947 */ /* 0x000fea0003800000 */
.L_x_1972:
[----:B------:R-:W2:Y:S02]  /*1310*/  LDG.E.U16 R2, [R2.64] ;  /* 0x0000002402027981 */ /* 0x000ea4000c1e1500 */
[----:B--2---:R-:W0:Y:S02]  /*1320*/  I2F.S16 R0, R2 ;  /* 0x0000000200007306 */ /* 0x004e240000101400 */
[----:B0-----:R-:W-:-:S04]  /*1330*/  F2FP.BF16.PACK_AB R0, RZ, R0 ;  /* 0x00000000ff00723e */ /* 0x001fc800000010ff */
[----:B------:R-:W-:Y:S01]  /*1340*/  PRMT R23, R0, 0x7610, R23 ;  /* 0x0000761000177816 */ /* 0x000fe20000000017 */
[----:B------:R-:W-:Y:S05]  /*1350*/  BRA `(.L_x_1971) ;  /* 0x00000db000007947 */ /* 0x000fea0003800000 */
.L_x_1967:
[----:B------:R-:W-:-:S13]  /*1360*/  ISETP.GT.AND P0, PT, R4, 0x6, PT ;  /* 0x000000060400780c */ /* 0x000fda0003f04270 */
[----:B------:R-:W-:Y:S05]  /*1370*/  @P0 BRA `(.L_x_1974) ;  /* 0x000000c000000947 */ /* 0x000fea0003800000 */
[----:B------:R-:W-:-:S13]  /*1380*/  ISETP.NE.AND P0, PT, R4, 0x5, PT ;  /* 0x000000050400780c */ /* 0x000fda0003f05270 */
[----:B------:R-:W-:Y:S05]  /*1390*/  @!P0 BRA `(.L_x_1975) ;  /* 0x0000005000008947 */ /* 0x000fea0003800000 */
[----:B------:R-:W-:-:S13]  /*13a0*/  ISETP.NE.AND P0, PT, R4, 0x6, PT ;  /* 0x000000060400780c */ /* 0x000fda0003f05270 */
[----:B------:R-:W-:Y:S05]  /*13b0*/  @P0 BRA `(.L_x_1970) ;  /* 0x00000b7000000947 */ /* 0x000fea0003800000 */
[----:B------:R-:W2:Y:S02]  /*13c0*/  LDG.E R2, [R2.64] ;  /* 0x0000002402027981 */ /* 0x000ea4000c1e1900 */
[----:B--2---:R-:W-:Y:S01]  /*13d0*/  F2FP.BF16.PACK_AB R23, RZ, R2 ;  /* 0x00000002ff17723e */ /* 0x004fe200000010ff */
[----:B------:R-:W-:Y:S05]  /*13e0*/  BRA `(.L_x_1971) ;  /* 0x00000d2000007947 */ /* 0x000fea0003800000 */
.L_x_1975:
[----:B------:R-:W2:Y:S02]  /*13f0*/  LDG.E.U16 R0, [R2.64] ;  /* 0x0000002402007981 */ /* 0x000ea4000c1e1500 */
[----:B--2---:R-:W-:-:S05]  /*1400*/  HADD2.F32 R0, -RZ, R0.H0_H0 ;  /* 0x20000000ff007230 */ /* 0x004fca0000004100 */
[----:B------:R-:W-:-:S04]  /*1410*/  F2FP.BF16.PACK_AB R0, RZ, R0 ;  /* 0x00000000ff00723e */ /* 0x000fc800000010ff */
[----:B------:R-:W-:Y:S01]  /*1420*/  PRMT R23, R0, 0x7610, R23 ;  /* 0x0000761000177816 */ /* 0x000fe20000000017 */
[----:B------:R-:W-:Y:S05]  /*1430*/  BRA `(.L_x_1971) ;  /* 0x00000cd000007947 */ /* 0x000fea0003800000 */
.L_x_1974:
[----:B------:R-:W-:-:S13]  /*1440*/  ISETP.NE.AND P0, PT, R4, 0x7, PT ;  /* 0x000000070400780c */ /* 0x000fda0003f05270 */
[----:B------:R-:W-:Y:S05]  /*1450*/  @!P0 BRA `(.L_x_1976) ;  /* 0x000000c000008947 */ /* 0x000fea0003800000 */
[----:B------:R-:W-:-:S13]  /*1460*/  ISETP.NE.AND P0, PT, R4, 0x8, PT ;  /* 0x000000080400780c */ /* 0x000fda0003f05270 */
[----:B------:R-:W-:Y:S05]  /*1470*/  @!P0 BRA `(.L_x_1977) ;  /* 0x0000005000008947 */ /* 0x000fea0003800000 */
[----:B------:R-:W-:-:S13]  /*1480*/  ISETP.NE.AND P0, PT, R4, 0x9, PT ;  /* 0x000000090400780c */ /* 0x000fda0003f05270 */
[----:B------:R-:W-:Y:S05]  /*1490*/  @P0 BRA `(.L_x_1970) ;  /* 0x00000a9000000947 */ /* 0x000fea0003800000 */
[----:B------:R-:W2:Y:S02]  /*14a0*/  LDG.E R2, [R2.64] ;  /* 0x0000002402027981 */ /* 0x000ea4000c1e1900 */
[----:B--2---:R-:W-:Y:S01]  /*14b0*/  F2FP.BF16.PACK_AB R23, RZ, R2 ;  /* 0x00000002ff17723e */ /* 0x004fe200000010ff */
[----:B------:R-:W-:Y:S05]  /*14c0*/  BRA `(.L_x_1971) ;  /* 0x00000c4000007947 */ /* 0x000fea0003800000 */
.L_x_1977:
[----:B------:R-:W2:Y:S02]  /*14d0*/  LDG.E.U16 R2, [R2.64] ;  /* 0x0000002402027981 */ /* 0x000ea4000c1e1500 */
[----:B--2---:R-:W-:-:S05]  /*14e0*/  HADD2.F32 R0, -RZ, R2.H0_H0 ;  /* 0x20000002ff007230 */ /* 0x004fca0000004100 */
[----:B------:R-:W-:-:S04]  /*14f0*/  F2FP.BF16.PACK_AB R0, RZ, R0 ;  /* 0x00000000ff00723e */ /* 0x000fc800000010ff */
[----:B------:R-:W-:Y:S01]  /*1500*/  PRMT R23, R0, 0x7610, R23 ;  /* 0x0000761000177816 */ /* 0x000fe20000000017 */
[----:B------:R-:W-:Y:S05]  /*1510*/  BRA `(.L_x_1971) ;  /* 0x00000bf000007947 */ /* 0x000fea0003800000 */
.L_x_1976:
[----:B------:R-:W2:Y:S02]  /*1520*/  LDG.E.64 R2, [R2.64] ;  /* 0x0000002402027981 */ /* 0x000ea4000c1e1b00 */
[----:B--2---:R-:W0:Y:S01]  /*1530*/  F2F.F32.F64 R0, R2 ;  /* 0x0000000200007310 */ /* 0x004e220000301000 */
[----:B------:R-:W0:-:S14]  /*1540*/  DSETP.GEU.AND P0, PT, |R2|, c[0x2][0x0], PT ;  /* 0x008000000200762a */ /* 0x000e1c0003f0e200 */
[----:B0-----:R-:W-:-:S05]  /*1550*/  @!P0 FMUL R0, R0, 1.175494350822287508e-38 ;  /* 0x0080000000008820 */ /* 0x001fca0000400000 */
[----:B------:R-:W-:-:S04]  /*1560*/  F2FP.BF16.PACK_AB R0, RZ, R0 ;  /* 0x00000000ff00723e */ /* 0x000fc800000010ff */
[----:B------:R-:W-:Y:S01]  /*1570*/  PRMT R23, R0, 0x7610, R23 ;  /* 0x0000761000177816 */ /* 0x000fe20000000017 */
[----:B------:R-:W-:Y:S05]  /*1580*/  BRA `(.L_x_1971) ;  /* 0x00000b8000007947 */ /* 0x000fea0003800000 */
.L_x_1966:
        /* <DEDUP_REMOVED lines=11> */
[----:B------:R-:W-:-:S04]  /*1640*/  F2FP.BF16.PACK_AB R0, RZ, R0 ;  /* 0x00000000ff00723e */ /* 0x000fc800000010ff */
[----:B------:R-:W-:Y:S01]  /*1650*/  PRMT R23, R0, 0x7610, R23 ;  /* 0x0000761000177816 */ /* 0x000fe20000000017 */
[----:B------:R-:W-:Y:S05]  /*1660*/  BRA `(.L_x_1971) ;  /* 0x00000aa000007947 */ /* 0x000fea0003800000 */
.L_x_1980:
[----:B------:R-:W2:Y:S02]  /*1670*/  LDG.E.64 R2, [R2.64] ;  /* 0x0000002402027981 */ /* 0x000ea4000c1e1b00 */
[----:B--2---:R-:W0:Y:S01]  /*1680*/  F2F.F32.F64 R0, R2 ;  /* 0x0000000200007310 */ /* 0x004e220000301000 */
[----:B------:R-:W0:-:S14]  /*1690*/  DSETP.GEU.AND P0, PT, |R2|, c[0x2][0x0], PT ;  /* 0x008000000200762a */ /* 0x000e1c0003f0e200 */
[----:B0-----:R-:W-:-:S05]  /*16a0*/  @!P0 FMUL R0, R0, 1.175494350822287508e-38 ;  /* 0x0080000000008820 */ /* 0x001fca0000400000 */
[----:B------:R-:W-:-:S04]  /*16b0*/  F2FP.BF16.PACK_AB R0, RZ, R0 ;  /* 0x00000000ff00723e */ /* 0x000fc800000010ff */
[----:B------:R-:W-:Y:S01]  /*16c0*/  PRMT R23, R0, 0x7610, R23 ;  /* 0x0000761000177816 */ /* 0x000fe20000000017 */
[----:B------:R-:W-:Y:S05]  /*16d0*/  BRA `(.L_x_1971) ;  /* 0x00000a3000007947 */ /* 0x000fea0003800000 */
.L_x_1979:
        /* <DEDUP_REMOVED lines=25> */
[----:B------:R-:W-:-:S04]  /*1870*/  F2FP.BF16.PACK_AB R5, RZ, R5 ;  /* 0x00000005ff05723e */ /* 0x000fc800000010ff */
[----:B------:R-:W-:Y:S01]  /*1880*/  PRMT R23, R5, 0x7610, R23 ;  /* 0x0000761005177816 */ /* 0x000fe20000000017 */
[----:B------:R-:W-:Y:S05]  /*1890*/  BRA `(.L_x_1971) ;  /* 0x0000087000007947 */ /* 0x000fea0003800000 */
.L_x_1982:
        /* <DEDUP_REMOVED lines=12> */
[----:B------:R-:W-:-:S04]  /*1960*/  F2FP.BF16.PACK_AB R4, RZ, R4 ;  /* 0x00000004ff04723e */ /* 0x000fc800000010ff */
[----:B------:R-:W-:Y:S01]  /*1970*/  PRMT R23, R4, 0x7610, R23 ;  /* 0x0000761004177816 */ /* 0x000fe20000000017 */
[----:B------:R-:W-:Y:S05]  /*1980*/  BRA `(.L_x_1971) ;  /* 0x0000078000007947 */ /* 0x000fea0003800000 */
.L_x_1981:
[----:B------:R0:W5:Y:S01]  /*1990*/  LDG.E.U16 R23, [R2.64] ;  /* 0x0000002402177981 */ /* 0x000162000c1e1500 */
[----:B------:R-:W-:Y:S05]  /*19a0*/  BRA `(.L_x_1971) ;  /* 0x0000076000007947 */ /* 0x000fea0003800000 */
.L_x_1978:
        /* <DEDUP_REMOVED lines=10> */
[----:B0-----:R-:W-:Y:S01]  /*1a50*/  F2FP.BF16.PACK_AB R23, RZ, R0 ;  /* 0x00000000ff17723e */ /* 0x001fe200000010ff */
[----:B------:R-:W-:Y:S05]  /*1a60*/  BRA `(.L_x_1971) ;  /* 0x000006a000007947 */ /* 0x000fea0003800000 */
.L_x_1985:
        /* <DEDUP_REMOVED lines=21> */
.L_x_1989:
[----:B------:R-:W-:Y:S05]  /*1bc0*/  BSYNC B1 ;  /* 0x0000000000017941 */ /* 0x000fea0003800000 */
.L_x_1988:
[----:B------:R-:W-:Y:S01]  /*1bd0*/  LEA R3, R0, 0x3b800000, 0x17 ;  /* 0x3b80000000037811 */ /* 0x000fe200078eb8ff */
[----:B------:R-:W-:-:S05]  /*1be0*/  IMAD.SHL.U32 R0, R2, 0x100000, RZ ;  /* 0x0010000002007824 */ /* 0x000fca00078e00ff */
[----:B------:R-:W-:Y:S02]  /*1bf0*/  LOP3.LUT R0, R3, R0, R4, 0xfe, !PT ;  /* 0x0000000003007212 */ /* 0x000fe400078efe04 */
.L_x_1987:
[----:B------:R-:W-:Y:S05]  /*1c00*/  BSYNC B0 ;  /* 0x0000000000007941 */ /* 0x000fea0003800000 */
.L_x_1986:
[----:B------:R-:W-:-:S04]  /*1c10*/  F2FP.BF16.PACK_AB R0, RZ, R0 ;  /* 0x00000000ff00723e */ /* 0x000fc800000010ff */
[----:B------:R-:W-:Y:S01]  /*1c20*/  PRMT R23, R0, 0x7610, R23 ;  /* 0x0000761000177816 */ /* 0x000fe20000000017 */
[----:B------:R-:W-:Y:S05]  /*1c30*/  BRA `(.L_x_1971) ;  /* 0x000004d000007947 */ /* 0x000fea0003800000 */
.L_x_1984:
        /* <DEDUP_REMOVED lines=21> */
.L_x_1993:
[----:B------:R-:W-:Y:S05]  /*1d90*/  BSYNC B1 ;  /* 0x0000000000017941 */ /* 0x000fea0003800000 */
.L_x_1992:
[----:B------:R-:W-:Y:S01]  /*1da0*/  LEA R3, R0, 0x37800000, 0x17 ;  /* 0x3780000000037811 */ /* 0x000fe200078eb8ff */
[----:B------:R-:W-:-:S05]  /*1db0*/  IMAD.SHL.U32 R0, R2, 0x200000, RZ ;  /* 0x0020000002007824 */ /* 0x000fca00078e00ff */
[----:B------:R-:W-:Y:S02]  /*1dc0*/  LOP3.LUT R0, R3, R0, R4, 0xfe, !PT ;  /* 0x0000000003007212 */ /* 0x000fe400078efe04 */
.L_x_1991:
[----:B------:R-:W-:Y:S05]  /*1dd0*/  BSYNC B0 ;  /* 0x0000000000007941 */ /* 0x000fea0003800000 */
.L_x_1990:
[----:B------:R-:W-:-:S04]  /*1de0*/  F2FP.BF16.PACK_AB R0, RZ, R0 ;  /* 0x00000000ff00723e */ /* 0x000fc800000010ff */
[----:B------:R-:W-:Y:S01]  /*1df0*/  PRMT R23, R0, 0x7610, R23 ;  /* 0x0000761000177816 */ /* 0x000fe20000000017 */
[----:B------:R-:W-:Y:S05]  /*1e00*/  BRA `(.L_x_1971) ;  /* 0x0000030000007947 */ /* 0x000fea0003800000 */
.L_x_1983:
        /* <DEDUP_REMOVED lines=14> */
.L_x_1997:
[----:B------:R-:W-:Y:S05]  /*1ef0*/  BSYNC B0 ;  /* 0x0000000000007941 */ /* 0x000fea0003800000 */
.L_x_1996:
[----:B------:R-:W-:-:S04]  /*1f00*/  F2FP.BF16.PACK_AB R0, RZ, R0 ;  /* 0x00000000ff00723e */ /* 0x000fc800000010ff */
[----:B------:R-:W-:Y:S01]  /*1f10*/  PRMT R23, R0, 0x7610, R23 ;  /* 0x0000761000177816 */ /* 0x000fe20000000017 */
[----:B------:R-:W-:Y:S05]  /*1f20*/  BRA `(.L_x_1971) ;  /* 0x000001e000007947 */ /* 0x000fea0003800000 */
.L_x_1970:
        /* <DEDUP_REMOVED lines=21> */
.L_x_1995:
[----:B------:R-:W2:Y:S02]  /*2080*/  LDG.E.64 R2, [R2.64] ;  /* 0x0000002402027981 */ /* 0x000ea4000c1e1b00 */
[----:B--2---:R-:W0:Y:S02]  /*2090*/  I2F.U64 R0, R2 ;  /* 0x0000000200007312 */ /* 0x004e240000301000 */
[----:B0-----:R-:W-:-:S04]  /*20a0*/  F2FP.BF16.PACK_AB R0, RZ, R0 ;  /* 0x00000000ff00723e */ /* 0x001fc800000010ff */
[----:B------:R-:W-:Y:S01]  /*20b0*/  PRMT R23, R0, 0x7610, R23 ;  /* 0x0000761000177816 */ /* 0x000fe20000000017 */
[----:B------:R-:W-:Y:S05]  /*20c0*/  BRA `(.L_x_1971) ;  /* 0x0000004000007947 */ /* 0x000fea0003800000 */
.L_x_1994:
[----:B------:R-:W2:Y:S02]  /*20d0*/  LDG.E R2, [R2.64] ;  /* 0x0000002402027981 */ /* 0x000ea4000c1e1900 */
[----:B--2---:R-:W0:Y:S02]  /*20e0*/  I2F.U32 R0, R2 ;  /* 0x0000000200007306 */ /* 0x004e240000201000 */
[----:B0-----:R-:W-:-:S04]  /*20f0*/  F2FP.BF16.PACK_AB R0, RZ, R0 ;  /* 0x00000000ff00723e */ /* 0x001fc800000010ff */
[----:B------:R-:W-:Y:S02]  /*2100*/  PRMT R23, R0, 0x7610, R23 ;  /* 0x0000761000177816 */ /* 0x000fe40000000017 */
.L_x_1971:
        /* <DEDUP_REMOVED lines=16> */
[----:B0-----:R-:W-:Y:S01]  /*2210*/  F2FP.BF16.PACK_AB R0, RZ, R0 ;  /* 0x00000000ff00723e */ /* 0x001fe200000010ff */
[----:B------:R-:W-:Y:S05]  /*2220*/  BRA `(.L_x_2003) ;  /* 0x00000e7000007947 */ /* 0x000fea0003800000 */
.L_x_2001:
[----:B------:R-:W2:Y:S02]  /*2230*/  LDG.E.U8 R2, [R2.64] ;  /* 0x0000002402027981 */ /* 0x000ea4000c1e1100 */
[----:B--2---:R-:W0:Y:S02]  /*2240*/  I2F.U16 R0, R2 ;  /* 0x0000000200007306 */ /* 0x004e240000101000 */
[----:B0-----:R-:W-:Y:S01]  /*2250*/  F2FP.BF16.PACK_AB R0, RZ, R0 ;  /* 0x00000000ff00723e */ /* 0x001fe200000010ff */
[----:B------:R-:W-:Y:S05]  /*2260*/  BRA `(.L_x_2003) ;  /* 0x00000e3000007947 */ /* 0x000fea0003800000 */
.L_x_2000:
        /* <DEDUP_REMOVED lines=8> */
[----:B0-----:R-:W-:Y:S01]  /*22f0*/  F2FP.BF16.PACK_AB R0, RZ, R0 ;  /* 0x00000000ff00723e */ /* 0x001fe200000010ff */
[----:B------:R-:W-:Y:S05]  /*2300*/  BRA `(.L_x_2003) ;  /* 0x00000d9000007947 */ /* 0x000fea0003800000 */
.L_x_2005:
[----:B------:R-:W2:Y:S02]  /*2310*/  LDG.E R2, [R2.64] ;  /* 0x0000002402027981 */ /* 0x000ea4000c1e1900 */
[----:B--2---:R-:W0:Y:S02]  /*2320*/  I2F R0, R2 ;  /* 0x0000000200007306 */ /* 0x004e240000201400 */
[----:B0-----:R-:W-:Y:S01]  /*2330*/  F2FP.BF16.PACK_AB R0, RZ, R0 ;  /* 0x00000000ff00723e */ /* 0x001fe200000010ff */
[----:B------:R-:W-:Y:S05]  /*2340*/  BRA `(.L_x_2003) ;  /* 0x00000d5000007947 */ /* 0x000fea0003800000 */
.L_x_2004:
[----:B------:R-:W2:Y:S02]  /*2350*/  LDG.E.U16 R2, [R2.64] ;  /* 0x0000002402027981 */ /* 0x000ea4000c1e1500 */
[----:B--2---:R-:W0:Y:S02]  /*2360*/  I2F.S16 R0, R2 ;  /* 0x0000000200007306 */ /* 0x004e240000101400 */
[----:B0-----:R-:W-:Y:S01]  /*2370*/  F2FP.BF16.PACK_AB R0, RZ, R0 ;  /* 0x00000000ff00723e */ /* 0x001fe200000010ff */
[----:B------:R-:W-:Y:S05]  /*2380*/  BRA `(.L_x_2003) ;  /* 0x00000d1000007947 */ /* 0x000fea0003800000 */
.L_x_1999:
        /* <DEDUP_REMOVED lines=9> */
.L_x_2007:
[----:B------:R-:W2:Y:S02]  /*2420*/  LDG.E.U16 R0, [R2.64] ;  /* 0x0000002402007981 */ /* 0x000ea4000c1e1500 */
[----:B--2---:R-:W-:-:S05]  /*2430*/  HADD2.F32 R0, -RZ, R0.H0_H0 ;  /* 0x20000000ff007230 */ /* 0x004fca0000004100 */
[----:B------:R-:W-:Y:S01]  /*2440*/  F2FP.BF16.PACK_AB R0, RZ, R0 ;  /* 0x00000000ff00723e */ /* 0x000fe200000010ff */
[----:B------:R-:W-:Y:S05]  /*2450*/  BRA `(.L_x_2003) ;  /* 0x00000c4000007947 */ /* 0x000fea0003800000 */
.L_x_2006:
        /* <DEDUP_REMOVED lines=9> */
.L_x_2009:
[----:B------:R-:W2:Y:S02]  /*24f0*/  LDG.E.U16 R2, [R2.64] ;  /* 0x0000002402027981 */ /* 0x000ea4000c1e1500 */
[----:B--2---:R-:W-:-:S05]  /*2500*/  HADD2.F32 R0, -RZ, R2.H0_H0 ;  /* 0x20000002ff007230 */ /* 0x004fca0000004100 */
[----:B------:R-:W-:Y:S01]  /*2510*/  F2FP.BF16.PACK_AB R0, RZ, R0 ;  /* 0x00000000ff00723e */ /* 0x000fe200000010ff */
[----:B------:R-:W-:Y:S05]  /*2520*/  BRA `(.L_x_2003) ;  /* 0x00000b7000007947 */ /* 0x000fea0003800000 */
.L_x_2008:
[----:B------:R-:W2:Y:S02]  /*2530*/  LDG.E.64 R2, [R2.64] ;  /* 0x0000002402027981 */ /* 0x000ea4000c1e1b00 */
[----:B--2---:R-:W0:Y:S01]  /*2540*/  F2F.F32.F64 R0, R2 ;  /* 0x0000000200007310 */ /* 0x004e220000301000 */
[----:B------:R-:W0:-:S14]  /*2550*/  DSETP.GEU.AND P0, PT, |R2|, c[0x2][0x0], PT ;  /* 0x008000000200762a */ /* 0x000e1c0003f0e200 */
[----:B0-----:R-:W-:-:S05]  /*2560*/  @!P0 FMUL R0, R0, 1.175494350822287508e-38 ;  /* 0x0080000000008820 */ /* 0x001fca0000400000 */
[----:B------:R-:W-:Y:S01]  /*2570*/  F2FP.BF16.PACK_AB R0, RZ, R0 ;  /* 0x00000000ff00723e */ /* 0x000fe200000010ff */
[----:B------:R-:W-:Y:S05]  /*2580*/  BRA `(.L_x_2003) ;  /* 0x00000b1000007947 */ /* 0x000fea0003800000 */
.L_x_1998:
        /* <DEDUP_REMOVED lines=11> */
[----:B------:R-:W-:Y:S01]  /*2640*/  F2FP.BF16.PACK_AB R0, RZ, R0 ;  /* 0x00000000ff00723e */ /* 0x000fe200000010ff */
[----:B------:R-:W-:Y:S05]  /*2650*/  BRA `(.L_x_2003) ;  /* 0x00000a4000007947 */ /* 0x000fea0003800000 */
.L_x_2012:
[----:B------:R-:W2:Y:S02]  /*2660*/  LDG.E.64 R2, [R2.64] ;  /* 0x0000002402027981 */ /* 0x000ea4000c1e1b00 */
[----:B--2---:R-:W0:Y:S01]  /*2670*/  F2F.F32.F64 R0, R2 ;  /* 0x0000000200007310 */ /* 0x004e220000301000 */
[----:B------:R-:W0:-:S14]  /*2680*/  DSETP.GEU.AND P0, PT, |R2|, c[0x2][0x0], PT ;  /* 0x008000000200762a */ /* 0x000e1c0003f0e200 */
[----:B0-----:R-:W-:-:S05]  /*2690*/  @!P0 FMUL R0, R0, 1.175494350822287508e-38 ;  /* 0x0080000000008820 */ /* 0x001fca0000400000 */
[----:B------:R-:W-:Y:S01]  /*26a0*/  F2FP.BF16.PACK_AB R0, RZ, R0 ;  /* 0x00000000ff00723e */ /* 0x000fe200000010ff */
[----:B------:R-:W-:Y:S05]  /*26b0*/  BRA `(.L_x_2003) ;  /* 0x000009e000007947 */ /* 0x000fea0003800000 */
.L_x_2011:
        /* <DEDUP_REMOVED lines=28> */
.L_x_2014:
        /* <DEDUP_REMOVED lines=15> */
.L_x_2013:
[----:B------:R0:W5:Y:S01]  /*2970*/  LDG.E.U16 R0, [R2.64] ;  /* 0x0000002402007981 */ /* 0x000162000c1e1500 */
[----:B------:R-:W-:Y:S05]  /*2980*/  BRA `(.L_x_2003) ;  /* 0x0000071000007947 */ /* 0x000fea0003800000 */
.L_x_2010:
        /* <DEDUP_REMOVED lines=12> */
.L_x_2017:
        /* <DEDUP_REMOVED lines=21> */
.L_x_2021:
[----:B------:R-:W-:Y:S05]  /*2ba0*/  BSYNC B1 ;  /* 0x0000000000017941 */ /* 0x000fea0003800000 */
.L_x_2020:
[----:B------:R-:W-:Y:S01]  /*2bb0*/  LEA R3, R0, 0x3b800000, 0x17 ;  /* 0x3b80000000037811 */ /* 0x000fe200078eb8ff */
[----:B------:R-:W-:-:S05]  /*2bc0*/  IMAD.SHL.U32 R0, R2, 0x100000, RZ ;  /* 0x0010000002007824 */ /* 0x000fca00078e00ff */
[----:B------:R-:W-:Y:S02]  /*2bd0*/  LOP3.LUT R0, R3, R0, R4, 0xfe, !PT ;  /* 0x0000000003007212 */ /* 0x000fe400078efe04 */
.L_x_2019:
[----:B------:R-:W-:Y:S05]  /*2be0*/  BSYNC B0 ;  /* 0x0000000000007941 */ /* 0x000fea0003800000 */
.L_x_2018:
[----:B------:R-:W-:Y:S01]  /*2bf0*/  F2FP.BF16.PACK_AB R0, RZ, R0 ;  /* 0x00000000ff00723e */ /* 0x000fe200000010ff */
[----:B------:R-:W-:Y:S05]  /*2c00*/  BRA `(.L_x_2003) ;  /* 0x0000049000007947 */ /* 0x000fea0003800000 */
.L_x_2016:
        /* <DEDUP_REMOVED lines=21> */
.L_x_2025:
[----:B------:R-:W-:Y:S05]  /*2d60*/  BSYNC B1 ;  /* 0x0000000000017941 */ /* 0x000fea0003800000 */
.L_x_2024:
[----:B------:R-:W-:Y:S01]  /*2d70*/  LEA R3, R0, 0x37800000, 0x17 ;  /* 0x3780000000037811 */ /* 0x000fe200078eb8ff */
[----:B------:R-:W-:-:S05]  /*2d80*/  IMAD.SHL.U32 R0, R2, 0x200000, RZ ;  /* 0x0020000002007824 */ /* 0x000fca00078e00ff */
[----:B------:R-:W-:Y:S02]  /*2d90*/  LOP3.LUT R0, R3, R0, R4, 0xfe, !PT ;  /* 0x0000000003007212 */ /* 0x000fe400078efe04 */
.L_x_2023:
[----:B------:R-:W-:Y:S05]  /*2da0*/  BSYNC B0 ;  /* 0x0000000000007941 */ /* 0x000fea0003800000 */
.L_x_2022:
[----:B------:R-:W-:Y:S01]  /*2db0*/  F2FP.BF16.PACK_AB R0, RZ, R0 ;  /* 0x00000000ff00723e */ /* 0x000fe200000010ff */
[----:B------:R-:W-:Y:S05]  /*2dc0*/  BRA `(.L_x_2003) ;  /* 0x000002d000007947 */ /* 0x000fea0003800000 */
.L_x_2015:
        /* <DEDUP_REMOVED lines=14> */
.L_x_2029:
[----:B------:R-:W-:Y:S05]  /*2eb0*/  BSYNC B0 ;  /* 0x0000000000007941 */ /* 0x000fea0003800000 */
.L_x_2028:
[----:B------:R-:W-:Y:S01]  /*2ec0*/  F2FP.BF16.PACK_AB R0, RZ, R0 ;  /* 0x00000000ff00723e */ /* 0x000fe200000010ff */
[----:B------:R-:W-:Y:S05]  /*2ed0*/  BRA `(.L_x_2003) ;  /* 0x000001c000007947 */ /* 0x000fea0003800000 */
.L_x_2002:
        /* <DEDUP_REMOVED lines=21> */
.L_x_2027:
[----:B------:R-:W2:Y:S02]  /*3030*/  LDG.E.64 R2, [R2.64] ;  /* 0x0000002402027981 */ /* 0x000ea4000c1e1b00 */
[----:B--2---:R-:W0:Y:S02]  /*3040*/  I2F.U64 R0, R2 ;  /* 0x0000000200007312 */ /* 0x004e240000301000 */
[----:B0-----:R-:W-:Y:S01]  /*3050*/  F2FP.BF16.PACK_AB R0, RZ, R0 ;  /* 0x00000000ff00723e */ /* 0x001fe200000010ff */
[----:B------:R-:W-:Y:S05]  /*3060*/  BRA `(.L_x_2003) ;  /* 0x0000003000007947 */ /* 0x000fea0003800000 */
.L_x_2026:
[----:B------:R-:W2:Y:S02]  /*3070*/  LDG.E R2, [R2.64] ;  /* 0x0000002402027981 */ /* 0x000ea4000c1e1900 */
[----:B--2---:R-:W0:Y:S02]  /*3080*/  I2F.U32 R0, R2 ;  /* 0x0000000200007306 */ /* 0x004e240000201000 */
[----:B0-----:R-:W-:-:S06]  /*3090*/  F2FP.BF16.PACK_AB R0, RZ, R0 ;  /* 0x00000000ff00723e */ /* 0x001fcc00000010ff */
.L_x_2003:
[----:B0-----:R-:W0:Y:S01]  /*30a0*/  LDC.U8 R3, c[0x0][0x3e1] ;  /* 0x0000f840ff037b82 */ /* 0x001e220000000000 */
[----:B-----5:R-:W-:-:S02]  /*30b0*/  PRMT R23, RZ, 0x5410, R23 ;  /* 0x00005410ff177816 */ /* 0x020fc40000000017 */
[----:B------:R-:W-:-:S04]  /*30c0*/  PRMT R0, RZ, 0x5410, R0 ;  /* 0x00005410ff007816 */ /* 0x000fc80000000000 */
[----:B------:R-:W-:-:S04]  /*30d0*/  LOP3.LUT R0, R23, 0x80000000, R0, 0xb8, !PT ;  /* 0x8000000017007812 */ /* 0x000fc800078eb800 */
[----:B------:R-:W-:Y:S02]  /*30e0*/  F2FP.BF16.PACK_AB R0, RZ, R0 ;  /* 0x00000000ff00723e */ /* 0x000fe400000010ff */
        /* <DEDUP_REMOVED lines=11> */
[----:B------:R-:W-:-:S04]  /*31a0*/  PRMT R0, RZ, 0x5410, R0 ;  /* 0x00005410ff007816 */ /* 0x000fc80000000000 */
[----:B------:R-:W0:Y:S02]  /*31b0*/  F2I.FTZ.TRUNC.NTZ R3, R0 ;  /* 0x0000000000037305 */ /* 0x000e24000021f100 */
[----:B0-----:R0:W-:Y:S01]  /*31c0*/  STG.E.U8 [R16.64], R3 ;  /* 0x0000000310007986 */ /* 0x0011e2000c101124 */
[----:B------:R-:W-:Y:S05]  /*31d0*/  BRA `(.L_x_2035) ;  /* 0x00000e8000007947 */ /* 0x000fea0003800000 */
.L_x_2033:
[----:B------:R-:W-:-:S06]  /*31e0*/  PRMT R3, RZ, 0x5410, R0 ;  /* 0x00005410ff037816 */ /* 0x000fcc0000000000 */
[----:B------:R-:W0:Y:S02]  /*31f0*/  F2I.S64.TRUNC R2, R3 ;  /* 0x0000000300027311 */ /* 0x000e24000020d900 */
[----:B0-----:R0:W-:Y:S01]  /*3200*/  STG.E.U8 [R16.64], R2 ;  /* 0x0000000210007986 */ /* 0x0011e2000c101124 */
[----:B------:R-:W-:Y:S05]  /*3210*/  BRA `(.L_x_2035) ;  /* 0x00000e4000007947 */ /* 0x000fea0003800000 */
.L_x_2032:
[----:B------:R-:W-:-:S13]  /*3220*/  ISETP.NE.AND P0, PT, R2, 0x2, PT ;  /* 0x000000020200780c */ /* 0x000fda0003f05270 */
[----:B------:R-:W-:Y:S05]  /*3230*/  @!P0 BRA `(.L_x_2036) ;  /* 0x000000c000008947 */ /* 0x000fea0003800000 */
[----:B------:R-:W-:-:S13]  /*3240*/  ISETP.NE.AND P0, PT, R2, 0x3, PT ;  /* 0x000000030200780c */ /* 0x000fda0003f05270 */
[----:B------:R-:W-:Y:S05]  /*3250*/  @!P0 BRA `(.L_x_2037) ;  /* 0x0000006000008947 */ /* 0x000fea0003800000 */
[----:B------:R-:W-:-:S13]  /*3260*/  ISETP.NE.AND P0, PT, R2, 0x4, PT ;  /* 0x000000040200780c */ /* 0x000fda0003f05270 */
[----:B------:R-:W-:Y:S05]  /*3270*/  @P0 BRA `(.L_x_2034) ;  /* 0x00000c3000000947 */ /* 0x000fea0003800000 */
[----:B------:R-:W-:-:S06]  /*3280*/  PRMT R2, RZ, 0x5410, R0 ;  /* 0x00005410ff027816 */ /* 0x000fcc0000000000 */
[----:B------:R-:W0:Y:S02]  /*3290*/  F2I.S64.TRUNC R2, R2 ;  /* 0x0000000200027311 */ /* 0x000e24000020d900 */
[----:B0-----:R0:W-:Y:S01]  /*32a0*/  STG.E.64 [R16.64], R2 ;  /* 0x0000000210007986 */ /* 0x0011e2000c101b24 */
[----:B------:R-:W-:Y:S05]  /*32b0*/  BRA `(.L_x_2035) ;  /* 0x00000da000007947 */ /* 0x000fea0003800000 */
.L_x_2037:
[----:B------:R-:W-:-:S04]  /*32c0*/  PRMT R0, RZ, 0x5410, R0 ;  /* 0x00005410ff007816 */ /* 0x000fc80000000000 */
[----:B------:R-:W0:Y:S02]  /*32d0*/  F2I.FTZ.TRUNC.NTZ R3, R0 ;  /* 0x0000000000037305 */ /* 0x000e24000021f100 */
[----:B0-----:R0:W-:Y:S01]  /*32e0*/  STG.E [R16.64], R3 ;  /* 0x0000000310007986 */ /* 0x0011e2000c101924 */
[----:B------:R-:W-:Y:S05]  /*32f0*/  BRA `(.L_x_2035) ;  /* 0x00000d6000007947 */ /* 0x000fea0003800000 */
.L_x_2036:
[----:B------:R-:W-:-:S04]  /*3300*/  PRMT R0, RZ, 0x5410, R0 ;  /* 0x00005410ff007816 */ /* 0x000fc80000000000 */
[----:B------:R-:W0:Y:S02]  /*3310*/  F2I.FTZ.TRUNC.NTZ R3, R0 ;  /* 0x0000000000037305 */ /* 0x000e24000021f100 */
[----:B0-----:R0:W-:Y:S01]  /*3320*/  STG.E.U16 [R16.64], R3 ;  /* 0x0000000310007986 */ /* 0x0011e2000c101524 */
[----:B------:R-:W-:Y:S05]  /*3330*/  BRA `(.L_x_2035) ;  /* 0x00000d2000007947 */ /* 0x000fea0003800000 */
.L_x_2031:
[----:B------:R-:W-:-:S13]  /*3340*/  ISETP.GT.AND P0, PT, R2, 0x6, PT ;  /* 0x000000060200780c */ /* 0x000fda0003f04270 */
[----:B------:R-:W-:Y:S05]  /*3350*/  @P0 BRA `(.L_x_2038) ;  /* 0x000000b000000947 */ /* 0x000fea0003800000 */
[----:B------:R-:W-:-:S13]  /*3360*/  ISETP.NE.AND P0, PT, R2, 0x5, PT ;  /* 0x000000050200780c */ /* 0x000fda0003f05270 */
[----:B------:R-:W-:Y:S05]  /*3370*/  @!P0 BRA `(.L_x_2039) ;  /* 0x0000005000008947 */ /* 0x000fea0003800000 */
[----:B------:R-:W-:-:S13]  /*3380*/  ISETP.NE.AND P0, PT, R2, 0x6, PT ;  /* 0x000000060200780c */ /* 0x000fda0003f05270 */
[----:B------:R-:W-:Y:S05]  /*3390*/  @P0 BRA `(.L_x_2034) ;  /* 0x00000b1000000947 */ /* 0x000fea0003800000 */
[----:B------:R-:W-:-:S05]  /*33a0*/  PRMT R3, RZ, 0x5410, R0 ;  /* 0x00005410ff037816 */ /* 0x000fca0000000000 */
[----:B------:R0:W-:Y:S01]  /*33b0*/  STG.E [R16.64], R3 ;  /* 0x0000000310007986 */ /* 0x0001e2000c101924 */
[----:B------:R-:W-:Y:S05]  /*33c0*/  BRA `(.L_x_2035) ;  /* 0x00000c9000007947 */ /* 0x000fea0003800000 */
.L_x_2039:
[----:B------:R-:W-:-:S04]  /*33d0*/  PRMT R0, RZ, 0x5410, R0 ;  /* 0x00005410ff007816 */ /* 0x000fc80000000000 */
[----:B------:R-:W-:-:S05]  /*33e0*/  F2FP.PACK_AB R0, RZ, R0 ;  /* 0x00000000ff00723e */ /* 0x000fca00000000ff */
[----:B------:R0:W-:Y:S01]  /*33f0*/  STG.E.U16 [R16.64], R0 ;  /* 0x0000000010007986 */ /* 0x0001e2000c101524 */
[----:B------:R-:W-:Y:S05]  /*3400*/  BRA `(.L_x_2035) ;  /* 0x00000c5000007947 */ /* 0x000fea0003800000 */
.L_x_2038:
[----:B------:R-:W-:-:S13]  /*3410*/  ISETP.NE.AND P0, PT, R2, 0x7, PT ;  /* 0x000000070200780c */ /* 0x000fda0003f05270 */
[----:B------:R-:W-:Y:S05]  /*3420*/  @!P0 BRA `(.L_x_2040) ;  /* 0x000000d000008947 */ /* 0x000fea0003800000 */
[----:B------:R-:W-:-:S13]  /*3430*/  ISETP.NE.AND P0, PT, R2, 0x8, PT ;  /* 0x000000080200780c */ /* 0x000fda0003f05270 */
[----:B------:R-:W-:Y:S05]  /*3440*/  @!P0 BRA `(.L_x_2041) ;  /* 0x0000006000008947 */ /* 0x000fea0003800000 */
[----:B------:R-:W-:-:S13]  /*3450*/  ISETP.NE.AND P0, PT, R2, 0x9, PT ;  /* 0x000000090200780c */ /* 0x000fda0003f05270 */
[----:B------:R-:W-:Y:S05]  /*3460*/  @P0 BRA `(.L_x_2034) ;  /* 0x00000a4000000947 */ /* 0x000fea0003800000 */
[----:B------:R-:W-:Y:S01]  /*3470*/  IMAD.MOV.U32 R3, RZ, RZ, RZ ;  /* 0x000000ffff037224 */ /* 0x000fe200078e00ff */
[----:B------:R-:W-:-:S05]  /*3480*/  PRMT R2, RZ, 0x5410, R0 ;  /* 0x00005410ff027816 */ /* 0x000fca0000000000 */
[----:B------:R0:W-:Y:S01]  /*3490*/  STG.E.64 [R16.64], R2 ;  /* 0x0000000210007986 */ /* 0x0001e2000c101b24 */
[----:B------:R-:W-:Y:S05]  /*34a0*/  BRA `(.L_x_2035) ;  /* 0x00000bb000007947 */ /* 0x000fea0003800000 */
.L_x_2041:
[----:B------:R-:W-:-:S04]  /*34b0*/  PRMT R0, RZ, 0x5410, R0 ;  /* 0x00005410ff007816 */ /* 0x000fc80000000000 */
[----:B------:R-:W-:-:S04]  /*34c0*/  F2FP.PACK_AB R3, RZ, R0 ;  /* 0x00000000ff03723e */ /* 0x000fc800000000ff */
[----:B------:R-:W-:-:S05]  /*34d0*/  PRMT R3, R3, 0x5410, RZ ;  /* 0x0000541003037816 */ /* 0x000fca00000000ff */
[----:B------:R0:W-:Y:S01]  /*34e0*/  STG.E [R16.64], R3 ;  /* 0x0000000310007986 */ /* 0x0001e2000c101924 */
[----:B------:R-:W-:Y:S05]  /*34f0*/  BRA `(.L_x_2035) ;  /* 0x00000b6000007947 */ /* 0x000fea0003800000 */
.L_x_2040:
[----:B------:R-:W-:-:S05]  /*3500*/  PRMT R2, RZ, 0x5410, R0 ;  /* 0x00005410ff027816 */ /* 0x000fca0000000000 */
[----:B------:R-:W-:-:S06]  /*3510*/  FMUL.FTZ R2, R2, 1 ;  /* 0x3f80000002027820 */ /* 0x000fcc0000410000 */
[----:B------:R-:W0:Y:S02]  /*3520*/  F2F.F64.F32 R2, R2 ;  /* 0x0000000200027310 */ /* 0x000e240000201800 */
[----:B0-----:R0:W-:Y:S01]  /*3530*/  STG.E.64 [R16.64], R2 ;  /* 0x0000000210007986 */ /* 0x0011e2000c101b24 */
[----:B------:R-:W-:Y:S05]  /*3540*/  BRA `(.L_x_2035) ;  /* 0x00000b1000007947 */ /* 0x000fea0003800000 */
.L_x_2030:
        /* <DEDUP_REMOVED lines=8> */
[----:B------:R-:W-:-:S04]  /*35d0*/  PRMT R0, RZ, 0x5410, R0 ;  /* 0x00005410ff007816 */ /* 0x000fc80000000000 */
[----:B------:R-:W-:-:S04]  /*35e0*/  FSETP.NEU.FTZ.AND P0, PT, R0, RZ, PT ;  /* 0x000000ff0000720b */ /* 0x000fc80003f1d000 */
[----:B------:R-:W-:-:S05]  /*35f0*/  SEL R3, RZ, 0x1, !P0 ;  /* 0x00000001ff037807 */ /* 0x000fca0004000000 */
[----:B------:R0:W-:Y:S01]  /*3600*/  STG.E.U8 [R16.64], R3 ;  /* 0x0000000310007986 */ /* 0x0001e2000c101124 */
[----:B------:R-:W-:Y:S05]  /*3610*/  BRA `(.L_x_2035) ;  /* 0x00000a4000007947 */ /* 0x000fea0003800000 */
.L_x_2044:
[----:B------:R-:W-:Y:S01]  /*3620*/  PRMT R0, RZ, 0x5410, R0 ;  /* 0x00005410ff007816 */ /* 0x000fe20000000000 */
[----:B------:R-:W-:-:S04]  /*3630*/  CS2R R6, SRZ ;  /* 0x0000000000067805 */ /* 0x000fc8000001ff00 */
[----:B------:R-:W-:-:S04]  /*3640*/  FMUL.FTZ R0, R0, 1 ;  /* 0x3f80000000007820 */ /* 0x000fc80000410000 */
[----:B------:R-:W0:Y:S02]  /*3650*/  F2F.F64.F32 R4, R0 ;  /* 0x0000000000047310 */ /* 0x000e240000201800 */
[----:B0-----:R0:W-:Y:S01]  /*3660*/  STG.E.128 [R16.64], R4 ;  /* 0x0000000410007986 */ /* 0x0011e2000c101d24 */
[----:B------:R-:W-:Y:S05]  /*3670*/  BRA `(.L_x_2035) ;  /* 0x000009e000007947 */ /* 0x000fea0003800000 */
.L_x_2043:
[----:B------:R-:W-:-:S13]  /*3680*/  ISETP.NE.AND P0, PT, R2, 0xf, PT ;  /* 0x0000000f0200780c */ /* 0x000fda0003f05270 */
[----:B------:R-:W-:Y:S05]  /*3690*/  @!P0 BRA `(.L_x_2045) ;  /* 0x000002d000008947 */ /* 0x000fea0003800000 */
[----:B------:R-:W-:-:S13]  /*36a0*/  ISETP.NE.AND P0, PT, R2, 0x17, PT ;  /* 0x000000170200780c */ /* 0x000fda0003f05270 */
[----:B------:R-:W-:Y:S05]  /*36b0*/  @!P0 BRA `(.L_x_2046) ;  /* 0x0000015000008947 */ /* 0x000fea0003800000 */
[----:B------:R-:W-:-:S13]  /*36c0*/  ISETP.NE.AND P0, PT, R2, 0x18, PT ;  /* 0x000000180200780c */ /* 0x000fda0003f05270 */
[----:B------:R-:W-:Y:S05]  /*36d0*/  @P0 BRA `(.L_x_2034) ;  /* 0x000007d000000947 */ /* 0x000fea0003800000 */
[----:B------:R-:W-:Y:S01]  /*36e0*/  PRMT R5, RZ, 0x5410, R0 ;  /* 0x00005410ff057816 */ /* 0x000fe20000000000 */
[----:B------:R-:W-:Y:S03]  /*36f0*/  BSSY B0, `(.L_x_2047) ;  /* 0x000000e000007945 */ /* 0x000fe60003800000 */
        /* <DEDUP_REMOVED lines=13> */
.L_x_2048:
[----:B------:R-:W-:Y:S05]  /*37d0*/  BSYNC B0 ;  /* 0x0000000000007941 */ /* 0x000fea0003800000 */
.L_x_2047:
[----:B------:R-:W-:-:S05]  /*37e0*/  LOP3.LUT R3, R0, R3, RZ, 0xfc, !PT ;  /* 0x0000000300037212 */ /* 0x000fca00078efcff */
[----:B------:R0:W-:Y:S01]  /*37f0*/  STG.E.U8 [R16.64], R3 ;  /* 0x0000000310007986 */ /* 0x0001e2000c101124 */
[----:B------:R-:W-:Y:S05]  /*3800*/  BRA `(.L_x_2035) ;  /* 0x0000085000007947 */ /* 0x000fea0003800000 */
.L_x_2046:
[----:B------:R-:W-:Y:S01]  /*3810*/  PRMT R3, RZ, 0x5410, R0 ;  /* 0x00005410ff037816 */ /* 0x000fe20000000000 */
[----:B------:R-:W-:Y:S03]  /*3820*/  BSSY B0, `(.L_x_2049) ;  /* 0x000000f000007945 */ /* 0x000fe60003800000 */
        /* <DEDUP_REMOVED lines=11> */
.L_x_2050:
[----:B------:R-:W-:Y:S01]  /*38e0*/  IMAD.MOV.U32 R0, RZ, RZ, 0x7f ;  /* 0x0000007fff007424 */ /* 0x000fe200078e00ff */
[----:B------:R-:W-:-:S04]  /*38f0*/  ISETP.GT.U32.AND P0, PT, R2, 0x7f800000, PT ;  /* 0x7f8000000200780c */ /* 0x000fc80003f04070 */
[----:B------:R-:W-:-:S04]  /*3900*/  SEL R0, R0, 0x7c, P0 ;  /* 0x0000007c00007807 */ /* 0x000fc80000000000 */
.L_x_2051:
[----:B------:R-:W-:Y:S05]  /*3910*/  BSYNC B0 ;  /* 0x0000000000007941 */ /* 0x000fea0003800000 */
.L_x_2049:
[----:B------:R-:W-:-:S04]  /*3920*/  LOP3.LUT R2, R3, 0x80000000, RZ, 0xc0, !PT ;  /* 0x8000000003027812 */ /* 0x000fc800078ec0ff */
[----:B------:R-:W-:-:S04]  /*3930*/  SHF.R.U32.HI R3, RZ, 0x18, R2 ;  /* 0x00000018ff037819 */ /* 0x000fc80000011602 */
[----:B------:R-:W-:-:S05]  /*3940*/  LOP3.LUT R3, R0, R3, RZ, 0xfc, !PT ;  /* 0x0000000300037212 */ /* 0x000fca00078efcff */
[----:B------:R0:W-:Y:S01]  /*3950*/  STG.E.U8 [R16.64], R3 ;  /* 0x0000000310007986 */ /* 0x0001e2000c101124 */
[----:B------:R-:W-:Y:S05]  /*3960*/  BRA `(.L_x_2035) ;  /* 0x000006f000007947 */ /* 0x000fea0003800000 */
.L_x_2045:
[----:B------:R0:W-:Y:S01]  /*3970*/  STG.E.U16 [R16.64], R0 ;  /* 0x0000000010007986 */ /* 0x0001e2000c101524 */
[----:B------:R-:W-:Y:S05]  /*3980*/  BRA `(.L_x_2035) ;  /* 0x000006d000007947 */ /* 0x000fea0003800000 */
.L_x_2042:
        /* <DEDUP_REMOVED lines=8> */
[----:B------:R-:W-:-:S06]  /*3a10*/  PRMT R3, RZ, 0x5410, R0 ;  /* 0x00005410ff037816 */ /* 0x000fcc0000000000 */
[----:B------:R-:W0:Y:S02]  /*3a20*/  F2I.FTZ.U32.TRUNC.NTZ R3, R3 ;  /* 0x0000000300037305 */ /* 0x000e24000021f000 */
[----:B0-----:R0:W-:Y:S01]  /*3a30*/  STG.E.U16 [R16.64], R3 ;  /* 0x0000000310007986 */ /* 0x0011e2000c101524 */
[----:B------:R-:W-:Y:S05]  /*3a40*/  BRA `(.L_x_2035) ;  /* 0x0000061000007947 */ /* 0x000fea0003800000 */
.L_x_2054:
[----:B------:R-:W-:Y:S01]  /*3a50*/  PRMT R3, RZ, 0x5410, R0 ;  /* 0x00005410ff037816 */ /* 0x000fe20000000000 */
[----:B------:R-:W-:Y:S01]  /*3a60*/  BSSY B0, `(.L_x_2055) ;  /* 0x0000014000007945 */ /* 0x000fe20003800000 */
[----:B------:R-:W-:Y:S02]  /*3a70*/  IMAD.MOV.U32 R8, RZ, RZ, 0x80 ;  /* 0x00000080ff087424 */ /* 0x000fe400078e00ff */
        /* <DEDUP_REMOVED lines=14> */
.L_x_2057:
[----:B------:R-:W-:-:S04]  /*3b60*/  LOP3.LUT R2, R3, 0x80000000, RZ, 0xc0, !PT ;  /* 0x8000000003027812 */ /* 0x000fc800078ec0ff */
[----:B------:R-:W-:-:S04]  /*3b70*/  SHF.R.U32.HI R3, RZ, 0x18, R2 ;  /* 0x00000018ff037819 */ /* 0x000fc80000011602 */
[----:B------:R-:W-:-:S04]  /*3b80*/  LOP3.LUT R0, R0, R3, RZ, 0xfc, !PT ;  /* 0x0000000300007212 */ /* 0x000fc800078efcff */
[----:B------:R-:W-:Y:S02]  /*3b90*/  PRMT R8, R0, 0x7610, R8 ;  /* 0x0000761000087816 */ /* 0x000fe40000000008 */
.L_x_2056:
[----:B------:R-:W-:Y:S05]  /*3ba0*/  BSYNC B0 ;  /* 0x0000000000007941 */ /* 0x000fea0003800000 */
.L_x_2055:
[----:B------:R0:W-:Y:S01]  /*3bb0*/  STG.E.U8 [R16.64], R8 ;  /* 0x0000000810007986 */ /* 0x0001e2000c101124 */
[----:B------:R-:W-:Y:S05]  /*3bc0*/  BRA `(.L_x_2035) ;  /* 0x0000049000007947 */ /* 0x000fea0003800000 */
.L_x_2053:
        /* <DEDUP_REMOVED lines=17> */
.L_x_2060:
[----:B------:R-:W-:-:S04]  /*3ce0*/  LOP3.LUT R2, R3, 0x80000000, RZ, 0xc0, !PT ;  /* 0x8000000003027812 */ /* 0x000fc800078ec0ff */
[----:B------:R-:W-:-:S04]  /*3cf0*/  SHF.R.U32.HI R3, RZ, 0x18, R2 ;  /* 0x00000018ff037819 */ /* 0x000fc80000011602 */
[----:B------:R-:W-:-:S04]  /*3d00*/  LOP3.LUT R0, R0, R3, RZ, 0xfc, !PT ;  /* 0x0000000300007212 */ /* 0x000fc800078efcff */
[----:B------:R-:W-:Y:S02]  /*3d10*/  PRMT R8, R0, 0x7610, R8 ;  /* 0x0000761000087816 */ /* 0x000fe40000000008 */
.L_x_2059:
[----:B------:R-:W-:Y:S05]  /*3d20*/  BSYNC B0 ;  /* 0x0000000000007941 */ /* 0x000fea0003800000 */
.L_x_2058:
[----:B------:R0:W-:Y:S01]  /*3d30*/  STG.E.U8 [R16.64], R8 ;  /* 0x0000000810007986 */ /* 0x0001e2000c101124 */
[----:B------:R-:W-:Y:S05]  /*3d40*/  BRA `(.L_x_2035) ;  /* 0x0000031000007947 */ /* 0x000fea0003800000 */
.L_x_2052:
[----:B------:R-:W-:-:S13]  /*3d50*/  ISETP.NE.AND P0, PT, R2, 0x1c, PT ;  /* 0x0000001c0200780c */ /* 0x000fda0003f05270 */
[----:B------:R-:W-:Y:S05]  /*3d60*/  @!P0 BRA `(.L_x_2061) ;  /* 0x000002c000008947 */ /* 0x000fea0003800000 */
[----:B------:R-:W-:-:S13]  /*3d70*/  ISETP.NE.AND P0, PT, R2, 0x1d, PT ;  /* 0x0000001d0200780c */ /* 0x000fda0003f05270 */
[----:B------:R-:W-:Y:S05]  /*3d80*/  @!P0 BRA `(.L_x_2062) ;  /* 0x0000026000008947 */ /* 0x000fea0003800000 */
[----:B------:R-:W-:-:S13]  /*3d90*/  ISETP.NE.AND P0, PT, R2, 0x2c, PT ;  /* 0x0000002c0200780c */ /* 0x000fda0003f05270 */
[----:B------:R-:W-:Y:S05]  /*3da0*/  @P0 BRA `(.L_x_2034) ;  /* 0x0000010000000947 */ /* 0x000fea0003800000 */
[----:B------:R-:W-:Y:S02]  /*3db0*/  PRMT R3, RZ, 0x5410, R0 ;  /* 0x00005410ff037816 */ /* 0x000fe40000000000 */
[----:B------:R-:W-:Y:S02]  /*3dc0*/  PLOP3.LUT P0, PT, PT, PT, PT, 0x80, 0x0 ;  /* 0x000000000000781c */ /* 0x000fe40003f0f070 */
        /* <DEDUP_REMOVED lines=14> */
.L_x_2034:
        /* <DEDUP_REMOVED lines=20> */
.L_x_2062:
[----:B------:R-:W-:-:S06]  /*3ff0*/  PRMT R2, RZ, 0x5410, R0 ;  /* 0x00005410ff027816 */ /* 0x000fcc0000000000 */
[----:B------:R-:W0:Y:S02]  /*4000*/  F2I.U64.TRUNC R2, R2 ;  /* 0x0000000200027311 */ /* 0x000e24000020d800 */
[----:B0-----:R0:W-:Y:S01]  /*4010*/  STG.E.64 [R16.64], R2 ;  /* 0x0000000210007986 */ /* 0x0011e2000c101b24 */
[----:B------:R-:W-:Y:S05]  /*4020*/  BRA `(.L_x_2035) ;  /* 0x0000003000007947 */ /* 0x000fea0003800000 */
.L_x_2061:
[----:B------:R-:W-:-:S04]  /*4030*/  PRMT R0, RZ, 0x5410, R0 ;  /* 0x00005410ff007816 */ /* 0x000fc80000000000 */
[----:B------:R-:W0:Y:S02]  /*4040*/  F2I.FTZ.U32.TRUNC.NTZ R3, R0 ;  /* 0x0000000000037305 */ /* 0x000e24000021f000 */
[----:B0-----:R0:W-:Y:S02]  /*4050*/  STG.E [R16.64], R3 ;  /* 0x0000000310007986 */ /* 0x0011e4000c101924 */
.L_x_2035:
[----:B------:R-:W-:-:S05]  /*4060*/  IMAD R18, R19, 0x200, R18 ;  /* 0x0000020013127824 */ /* 0x000fca00078e0212 */
[----:B------:R-:W-:Y:S02]  /*4070*/  IADD3 R23, R18, 0x80, RZ ;  /* 0x0000008012177810 */ /* 0x000fe40007ffe0ff */
.L_x_1964:
[----:B------:R-:W-:Y:S05]  /*4080*/  BSYNC B6 ;  /* 0x0000000000067941 */ /* 0x000fea0003800000 */
.L_x_1963:
        /* <DEDUP_REMOVED lines=258> */
.L_x_2065:
        /* <DEDUP_REMOVED lines=21> */
.L_x_2069:
[----:B------:R-:W2:Y:S02]  /*5200*/  LDG.E.U8 R2, [R2.64] ;  /* 0x0000002402027981 */ /* 0x000ea4000c1e1100 */
[----:B--2---:R-:W0:Y:S02]  /*5210*/  I2F.U16 R0, R2 ;  /* 0x0000000200007306 */ /* 0x004e240000101000 */
[----:B0-----:R-:W-:-:S04]  /*5220*/  F2FP.BF16.PACK_AB R0, RZ, R0 ;  /* 0x00000000ff00723e */ /* 0x001fc800000010ff */
[----:B------:R-:W-:Y:S01]  /*5230*/  PRMT R19, R0, 0x7610, R19 ;  /* 0x0000761000137816 */ /* 0x000fe20000000013 */
[----:B------:R-:W-:Y:S05]  /*5240*/  BRA `(.L_x_2071) ;  /* 0x00000f0000007947 */ /* 0x000fea0003800000 */
.L_x_2068:
        /* <DEDUP_REMOVED lines=11> */
.L_x_2073:
[----:B------:R-:W2:Y:S02]  /*5300*/  LDG.E R2, [R2.64] ;  /* 0x0000002402027981 */ /* 0x000ea4000c1e1900 */
[----:B--2---:R-:W0:Y:S02]  /*5310*/  I2F R0, R2 ;  /* 0x0000000200007306 */ /* 0x004e240000201400 */
[----:B0-----:R-:W-:-:S04]  /*5320*/  F2FP.BF16.PACK_AB R0, RZ, R0 ;  /* 0x00000000ff00723e */ /* 0x001fc800000010ff */
[----:B------:R-:W-:Y:S01]  /*5330*/  PRMT R19, R0, 0x7610, R19 ;  /* 0x0000761000137816 */ /* 0x000fe20000000013 */
[----:B------:R-:W-:Y:S05]  /*5340*/  BRA `(.L_x_2071) ;  /* 0x00000e0000007947 */ /* 0x000fea0003800000 */
.L_x_2072:
[----:B------:R-:W2:Y:S02]  /*5350*/  LDG.E.U16 R2, [R2.64] ;  /* 0x0000002402027981 */ /* 0x000ea4000c1e1500 */
[----:B--2---:R-:W0:Y:S02]  /*5360*/  I2F.S16 R0, R2 ;  /* 0x0000000200007306 */ /* 0x004e240000101400 */
[----:B0-----:R-:W-:-:S04]  /*5370*/  F2FP.BF16.PACK_AB R0, RZ, R0 ;  /* 0x00000000ff00723e */ /* 0x001fc800000010ff */
[----:B------:R-:W-:Y:S01]  /*5380*/  PRMT R19, R0, 0x7610, R19 ;  /* 0x0000761000137816 */ /* 0x000fe20000000013 */
[----:B------:R-:W-:Y:S05]  /*5390*/  BRA `(.L_x_2071) ;  /* 0x00000db000007947 */ /* 0x000fea0003800000 */
.L_x_2067:
        /* <DEDUP_REMOVED lines=9> */
.L_x_2075:
[----:B------:R-:W2:Y:S02]  /*5430*/  LDG.E.U16 R0, [R2.64] ;  /* 0x0000002402007981 */ /* 0x000ea4000c1e1500 */
[----:B--2---:R-:W-:-:S05]  /*5440*/  HADD2.F32 R0, -RZ, R0.H0_H0 ;  /* 0x20000000ff007230 */ /* 0x004fca0000004100 */
[----:B------:R-:W-:-:S04]  /*5450*/  F2FP.BF16.PACK_AB R0, RZ, R0 ;  /* 0x00000000ff00723e */ /* 0x000fc800000010ff */
[----:B------:R-:W-:Y:S01]  /*5460*/  PRMT R19, R0, 0x7610, R19 ;  /* 0x0000761000137816 */ /* 0x000fe20000000013 */
[----:B------:R-:W-:Y:S05]  /*5470*/  BRA `(.L_x_2071) ;  /* 0x00000cd000007947 */ /* 0x000fea0003800000 */
.L_x_2074:
        /* <DEDUP_REMOVED lines=9> */
.L_x_2077:
[----:B------:R-:W2:Y:S02]  /*5510*/  LDG.E.U16 R2, [R2.64] ;  /* 0x0000002402027981 */ /* 0x000ea4000c1e1500 */
[----:B--2---:R-:W-:-:S05]  /*5520*/  HADD2.F32 R0, -RZ, R2.H0_H0 ;  /* 0x20000002ff007230 */ /* 0x004fca0000004100 */
[----:B------:R-:W-:-:S04]  /*5530*/  F2FP.BF16.PACK_AB R0, RZ, R0 ;  /* 0x00000000ff00723e */ /* 0x000fc800000010ff */
[----:B------:R-:W-:Y:S01]  /*5540*/  PRMT R19, R0, 0x7610, R19 ;  /* 0x0000761000137816 */ /* 0x000fe20000000013 */
[----:B------:R-:W-:Y:S05]  /*5550*/  BRA `(.L_x_2071) ;  /* 0x00000bf000007947 */ /* 0x000fea0003800000 */
.L_x_2076:
[----:B------:R-:W2:Y:S02]  /*5560*/  LDG.E.64 R2, [R2.64] ;  /* 0x0000002402027981 */ /* 0x000ea4000c1e1b00 */
[----:B--2---:R-:W0:Y:S01]  /*5570*/  F2F.F32.F64 R0, R2 ;  /* 0x0000000200007310 */ /* 0x004e220000301000 */
[----:B------:R-:W0:-:S14]  /*5580*/  DSETP.GEU.AND P0, PT, |R2|, c[0x2][0x0], PT ;  /* 0x008000000200762a */ /* 0x000e1c0003f0e200 */
[----:B0-----:R-:W-:-:S05]  /*5590*/  @!P0 FMUL R0, R0, 1.175494350822287508e-38 ;  /* 0x0080000000008820 */ /* 0x001fca0000400000 */
[----:B------:R-:W-:-:S04]  /*55a0*/  F2FP.BF16.PACK_AB R0, RZ, R0 ;  /* 0x00000000ff00723e */ /* 0x000fc800000010ff */
[----:B------:R-:W-:Y:S01]  /*55b0*/  PRMT R19, R0, 0x7610, R19 ;  /* 0x0000761000137816 */ /* 0x000fe20000000013 */
[----:B------:R-:W-:Y:S05]  /*55c0*/  BRA `(.L_x_2071) ;  /* 0x00000b8000007947 */ /* 0x000fea0003800000 */
.L_x_2066:
        /* <DEDUP_REMOVED lines=14> */
.L_x_2080:
[----:B------:R-:W2:Y:S02]  /*56b0*/  LDG.E.64 R2, [R2.64] ;  /* 0x0000002402027981 */ /* 0x000ea4000c1e1b00 */
[----:B--2---:R-:W0:Y:S01]  /*56c0*/  F2F.F32.F64 R0, R2 ;  /* 0x0000000200007310 */ /* 0x004e220000301000 */
[----:B------:R-:W0:-:S14]  /*56d0*/  DSETP.GEU.AND P0, PT, |R2|, c[0x2][0x0], PT ;  /* 0x008000000200762a */ /* 0x000e1c0003f0e200 */
[----:B0-----:R-:W-:-:S05]  /*56e0*/  @!P0 FMUL R0, R0, 1.175494350822287508e-38 ;  /* 0x0080000000008820 */ /* 0x001fca0000400000 */
[----:B------:R-:W-:-:S04]  /*56f0*/  F2FP.BF16.PACK_AB R0, RZ, R0 ;  /* 0x00000000ff00723e */ /* 0x000fc800000010ff */
[----:B------:R-:W-:Y:S01]  /*5700*/  PRMT R19, R0, 0x7610, R19 ;  /* 0x0000761000137816 */ /* 0x000fe20000000013 */
[----:B------:R-:W-:Y:S05]  /*5710*/  BRA `(.L_x_2071) ;  /* 0x00000a3000007947 */ /* 0x000fea0003800000 */
.L_x_2079:
        /* <DEDUP_REMOVED lines=28> */
.L_x_2082:
        /* <DEDUP_REMOVED lines=15> */
.L_x_2081:
[----:B------:R0:W5:Y:S01]  /*59d0*/  LDG.E.U16 R19, [R2.64] ;  /* 0x0000002402137981 */ /* 0x000162000c1e1500 */
[----:B------:R-:W-:Y:S05]  /*59e0*/  BRA `(.L_x_2071) ;  /* 0x0000076000007947 */ /* 0x000fea0003800000 */
.L_x_2078:
        /* <DEDUP_REMOVED lines=12> */
.L_x_2085:
        /* <DEDUP_REMOVED lines=21> */
.L_x_2089:
[----:B------:R-:W-:Y:S05]  /*5c00*/  BSYNC B1 ;  /* 0x0000000000017941 */ /* 0x000fea0003800000 */
.L_x_2088:
[----:B------:R-:W-:Y:S01]  /*5c10*/  LEA R3, R0, 0x3b800000, 0x17 ;  /* 0x3b80000000037811 */ /* 0x000fe200078eb8ff */
[----:B------:R-:W-:-:S05]  /*5c20*/  IMAD.SHL.U32 R0, R2, 0x100000, RZ ;  /* 0x0010000002007824 */ /* 0x000fca00078e00ff */
[----:B------:R-:W-:Y:S02]  /*5c30*/  LOP3.LUT R0, R3, R0, R4, 0xfe, !PT ;  /* 0x0000000003007212 */ /* 0x000fe400078efe04 */
.L_x_2087:
[----:B------:R-:W-:Y:S05]  /*5c40*/  BSYNC B0 ;  /* 0x0000000000007941 */ /* 0x000fea0003800000 */
.L_x_2086:
[----:B------:R-:W-:-:S04]  /*5c50*/  F2FP.BF16.PACK_AB R0, RZ, R0 ;  /* 0x00000000ff00723e */ /* 0x000fc800000010ff */
[----:B------:R-:W-:Y:S01]  /*5c60*/  PRMT R19, R0, 0x7610, R19 ;  /* 0x0000761000137816 */ /* 0x000fe20000000013 */
[----:B------:R-:W-:Y:S05]  /*5c70*/  BRA `(.L_x_2071) ;  /* 0x000004d000007947 */ /* 0x000fea0003800000 */
.L_x_2084:
        /* <DEDUP_REMOVED lines=21> */
.L_x_2093:
[----:B------:R-:W-:Y:S05]  /*5dd0*/  BSYNC B1 ;  /* 0x0000000000017941 */ /* 0x000fea0003800000 */
.L_x_2092:
[----:B------:R-:W-:Y:S01]  /*5de0*/  LEA R3, R0, 0x37800000, 0x17 ;  /* 0x3780000000037811 */ /* 0x000fe200078eb8ff */
[----:B------:R-:W-:-:S05]  /*5df0*/  IMAD.SHL.U32 R0, R2, 0x200000, RZ ;  /* 0x0020000002007824 */ /* 0x000fca00078e00ff */
[----:B------:R-:W-:Y:S02]  /*5e00*/  LOP3.LUT R0, R3, R0, R4, 0xfe, !PT ;  /* 0x0000000003007212 */ /* 0x000fe400078efe04 */
.L_x_2091:
[----:B------:R-:W-:Y:S05]  /*5e10*/  BSYNC B0 ;  /* 0x0000000000007941 */ /* 0x000fea0003800000 */
.L_x_2090:
[----:B------:R-:W-:-:S04]  /*5e20*/  F2FP.BF16.PACK_AB R0, RZ, R0 ;  /* 0x00000000ff00723e */ /* 0x000fc800000010ff */
[----:B------:R-:W-:Y:S01]  /*5e30*/  PRMT R19, R0, 0x7610, R19 ;  /* 0x0000761000137816 */ /* 0x000fe20000000013 */
[----:B------:R-:W-:Y:S05]  /*5e40*/  BRA `(.L_x_2071) ;  /* 0x0000030000007947 */ /* 0x000fea0003800000 */
.L_x_2083:
        /* <DEDUP_REMOVED lines=14> */
.L_x_2097:
[----:B------:R-:W-:Y:S05]  /*5f30*/  BSYNC B0 ;  /* 0x0000000000007941 */ /* 0x000fea0003800000 */
.L_x_2096:
[----:B------:R-:W-:-:S04]  /*5f40*/  F2FP.BF16.PACK_AB R0, RZ, R0 ;  /* 0x00000000ff00723e */ /* 0x000fc800000010ff */
[----:B------:R-:W-:Y:S01]  /*5f50*/  PRMT R19, R0, 0x7610, R19 ;  /* 0x0000761000137816 */ /* 0x000fe20000000013 */
[----:B------:R-:W-:Y:S05]  /*5f60*/  BRA `(.L_x_2071) ;  /* 0x000001e000007947 */ /* 0x000fea0003800000 */
.L_x_2070:
        /* <DEDUP_REMOVED lines=21> */
.L_x_2095:
[----:B------:R-:W2:Y:S02]  /*60c0*/  LDG.E.64 R2, [R2.64] ;  /* 0x0000002402027981 */ /* 0x000ea4000c1e1b00 */
[----:B--2---:R-:W0:Y:S02]  /*60d0*/  I2F.U64 R0, R2 ;  /* 0x0000000200007312 */ /* 0x004e240000301000 */
[----:B0-----:R-:W-:-:S04]  /*60e0*/  F2FP.BF16.PACK_AB R0, RZ, R0 ;  /* 0x00000000ff00723e */ /* 0x001fc800000010ff */
[----:B------:R-:W-:Y:S01]  /*60f0*/  PRMT R19, R0, 0x7610, R19 ;  /* 0x0000761000137816 */ /* 0x000fe20000000013 */
[----:B------:R-:W-:Y:S05]  /*6100*/  BRA `(.L_x_2071) ;  /* 0x0000004000007947 */ /* 0x000fea0003800000 */
.L_x_2094:
[----:B------:R-:W2:Y:S02]  /*6110*/  LDG.E R2, [R2.64] ;  /* 0x0000002402027981 */ /* 0x000ea4000c1e1900 */
[----:B--2---:R-:W0:Y:S02]  /*6120*/  I2F.U32 R0, R2 ;  /* 0x0000000200007306 */ /* 0x004e240000201000 */
[----:B0-----:R-:W-:-:S04]  /*6130*/  F2FP.BF16.PACK_AB R0, RZ, R0 ;  /* 0x00000000ff00723e */ /* 0x001fc800000010ff */
[----:B------:R-:W-:Y:S02]  /*6140*/  PRMT R19, R0, 0x7610, R19 ;  /* 0x0000761000137816 */ /* 0x000fe40000000013 */
.L_x_2071:
        /* <DEDUP_REMOVED lines=18> */
.L_x_2101:
[----:B------:R-:W2:Y:S02]  /*6270*/  LDG.E.U8 R2, [R2.64] ;  /* 0x0000002402027981 */ /* 0x000ea4000c1e1100 */
[----:B--2---:R-:W0:Y:S02]  /*6280*/  I2F.U16 R0, R2 ;  /* 0x0000000200007306 */ /* 0x004e240000101000 */
[----:B0-----:R-:W-:Y:S01]  /*6290*/  F2FP.BF16.PACK_AB R0, RZ, R0 ;  /* 0x00000000ff00723e */ /* 0x001fe200000010ff */
[----:B------:R-:W-:Y:S05]  /*62a0*/  BRA `(.L_x_2103) ;  /* 0x00000e3000007947 */ /* 0x000fea0003800000 */
.L_x_2100:
        /* <DEDUP_REMOVED lines=10> */
.L_x_2105:
[----:B------:R-:W2:Y:S02]  /*6350*/  LDG.E R2, [R2.64] ;  /* 0x0000002402027981 */ /* 0x000ea4000c1e1900 */
[----:B--2---:R-:W0:Y:S02]  /*6360*/  I2F R0, R2 ;  /* 0x0000000200007306 */ /* 0x004e240000201400 */
[----:B0-----:R-:W-:Y:S01]  /*6370*/  F2FP.BF16.PACK_AB R0, RZ, R0 ;  /* 0x00000000ff00723e */ /* 0x001fe200000010ff */
[----:B------:R-:W-:Y:S05]  /*6380*/  BRA `(.L_x_2103) ;  /* 0x00000d5000007947 */ /* 0x000fea0003800000 */
.L_x_2104:
[----:B------:R-:W2:Y:S02]  /*6390*/  LDG.E.U16 R2, [R2.64] ;  /* 0x0000002402027981 */ /* 0x000ea4000c1e1500 */
[----:B--2---:R-:W0:Y:S02]  /*63a0*/  I2F.S16 R0, R2 ;  /* 0x0000000200007306 */ /* 0x004e240000101400 */
[----:B0-----:R-:W-:Y:S01]  /*63b0*/  F2FP.BF16.PACK_AB R0, RZ, R0 ;  /* 0x00000000ff00723e */ /* 0x001fe200000010ff */
[----:B------:R-:W-:Y:S05]  /*63c0*/  BRA `(.L_x_2103) ;  /* 0x00000d1000007947 */ /* 0x000fea0003800000 */
.L_x_2099:
        /* <DEDUP_REMOVED lines=9> */
.L_x_2107:
[----:B------:R-:W2:Y:S02]  /*6460*/  LDG.E.U16 R0, [R2.64] ;  /* 0x0000002402007981 */ /* 0x000ea4000c1e1500 */
[----:B--2---:R-:W-:-:S05]  /*6470*/  HADD2.F32 R0, -RZ, R0.H0_H0 ;  /* 0x20000000ff007230 */ /* 0x004fca0000004100 */
[----:B------:R-:W-:Y:S01]  /*6480*/  F2FP.BF16.PACK_AB R0, RZ, R0 ;  /* 0x00000000ff00723e */ /* 0x000fe200000010ff */
[----:B------:R-:W-:Y:S05]  /*6490*/  BRA `(.L_x_2103) ;  /* 0x00000c4000007947 */ /* 0x000fea0003800000 */
.L_x_2106:
        /* <DEDUP_REMOVED lines=9> */
.L_x_2109:
[----:B------:R-:W2:Y:S02]  /*6530*/  LDG.E.U16 R2, [R2.64] ;  /* 0x0000002402027981 */ /* 0x000ea4000c1e1500 */
[----:B--2---:R-:W-:-:S05]  /*6540*/  HADD2.F32 R0, -RZ, R2.H0_H0 ;  /* 0x20000002ff007230 */ /* 0x004fca0000004100 */
[----:B------:R-:W-:Y:S01]  /*6550*/  F2FP.BF16.PACK_AB R0, RZ, R0 ;  /* 0x00000000ff00723e */ /* 0x000fe200000010ff */
[----:B------:R-:W-:Y:S05]  /*6560*/  BRA `(.L_x_2103) ;  /* 0x00000b7000007947 */ /* 0x000fea0003800000 */
.L_x_2108:
[----:B------:R-:W2:Y:S02]  /*6570*/  LDG.E.64 R2, [R2.64] ;  /* 0x0000002402027981 */ /* 0x000ea4000c1e1b00 */
[----:B--2---:R-:W0:Y:S01]  /*6580*/  F2F.F32.F64 R0, R2 ;  /* 0x0000000200007310 */ /* 0x004e220000301000 */
[----:B------:R-:W0:-:S14]  /*6590*/  DSETP.GEU.AND P0, PT, |R2|, c[0x2][0x0], PT ;  /* 0x008000000200762a */ /* 0x000e1c0003f0e200 */
[----:B0-----:R-:W-:-:S05]  /*65a0*/  @!P0 FMUL R0, R0, 1.175494350822287508e-38 ;  /* 0x0080000000008820 */ /* 0x001fca0000400000 */
[----:B------:R-:W-:Y:S01]  /*65b0*/  F2FP.BF16.PACK_AB R0, RZ, R0 ;  /* 0x00000000ff00723e */ /* 0x000fe200000010ff */
[----:B------:R-:W-:Y:S05]  /*65c0*/  BRA `(.L_x_2103) ;  /* 0x00000b1000007947 */ /* 0x000fea0003800000 */
.L_x_2098:
        /* <DEDUP_REMOVED lines=13> */
.L_x_2112:
[----:B------:R-:W2:Y:S02]  /*66a0*/  LDG.E.64 R2, [R2.64] ;  /* 0x0000002402027981 */ /* 0x000ea4000c1e1b00 */
[----:B--2---:R-:W0:Y:S01]  /*66b0*/  F2F.F32.F64 R0, R2 ;  /* 0x0000000200007310 */ /* 0x004e220000301000 */
[----:B------:R-:W0:-:S14]  /*66c0*/  DSETP.GEU.AND P0, PT, |R2|, c[0x2][0x0], PT ;  /* 0x008000000200762a */ /* 0x000e1c0003f0e200 */
[----:B0-----:R-:W-:-:S05]  /*66d0*/  @!P0 FMUL R0, R0, 1.175494350822287508e-38 ;  /* 0x0080000000008820 */ /* 0x001fca0000400000 */
[----:B------:R-:W-:Y:S01]  /*66e0*/  F2FP.BF16.PACK_AB R0, RZ, R0 ;  /* 0x00000000ff00723e */ /* 0x000fe200000010ff */
[----:B------:R-:W-:Y:S05]  /*66f0*/  BRA `(.L_x_2103) ;  /* 0x000009e000007947 */ /* 0x000fea0003800000 */
.L_x_2111:
        /* <DEDUP_REMOVED lines=28> */
.L_x_2114:
        /* <DEDUP_REMOVED lines=15> */
.L_x_2113:
[----:B------:R0:W5:Y:S01]  /*69b0*/  LDG.E.U16 R0, [R2.64] ;  /* 0x0000002402007981 */ /* 0x000162000c1e1500 */
[----:B------:R-:W-:Y:S05]  /*69c0*/  BRA `(.L_x_2103) ;  /* 0x0000071000007947 */ /* 0x000fea0003800000 */
.L_x_2110:
        /* <DEDUP_REMOVED lines=12> */
.L_x_2117:
        /* <DEDUP_REMOVED lines=21> */
.L_x_2121:
[----:B------:R-:W-:Y:S05]  /*6be0*/  BSYNC B1 ;  /* 0x0000000000017941 */ /* 0x000fea0003800000 */
.L_x_2120:
[----:B------:R-:W-:Y:S01]  /*6bf0*/  LEA R3, R0, 0x3b800000, 0x17 ;  /* 0x3b80000000037811 */ /* 0x000fe200078eb8ff */
[----:B------:R-:W-:-:S05]  /*6c00*/  IMAD.SHL.U32 R0, R2, 0x100000, RZ ;  /* 0x0010000002007824 */ /* 0x000fca00078e00ff */
[----:B------:R-:W-:Y:S02]  /*6c10*/  LOP3.LUT R0, R3, R0, R4, 0xfe, !PT ;  /* 0x0000000003007212 */ /* 0x000fe400078efe04 */
.L_x_2119:
[----:B------:R-:W-:Y:S05]  /*6c20*/  BSYNC B0 ;  /* 0x0000000000007941 */ /* 0x000fea0003800000 */
.L_x_2118:
[----:B------:R-:W-:Y:S01]  /*6c30*/  F2FP.BF16.PACK_AB R0, RZ, R0 ;  /* 0x00000000ff00723e */ /* 0x000fe200000010ff */
[----:B------:R-:W-:Y:S05]  /*6c40*/  BRA `(.L_x_2103) ;  /* 0x0000049000007947 */ /* 0x000fea0003800000 */
.L_x_2116:
        /* <DEDUP_REMOVED lines=21> */
.L_x_2125:
[----:B------:R-:W-:Y:S05]  /*6da0*/  BSYNC B1 ;  /* 0x0000000000017941 */ /* 0x000fea0003800000 */
.L_x_2124:
[----:B------:R-:W-:Y:S01]  /*6db0*/  LEA R3, R0, 0x37800000, 0x17 ;  /* 0x3780000000037811 */ /* 0x000fe200078eb8ff */
[----:B------:R-:W-:-:S05]  /*6dc0*/  IMAD.SHL.U32 R0, R2, 0x200000, RZ ;  /* 0x0020000002007824 */ /* 0x000fca00078e00ff */
[----:B------:R-:W-:Y:S02]  /*6dd0*/  LOP3.LUT R0, R3, R0, R4, 0xfe, !PT ;  /* 0x0000000003007212 */ /* 0x000fe400078efe04 */
.L_x_2123:
[----:B------:R-:W-:Y:S05]  /*6de0*/  BSYNC B0 ;  /* 0x0000000000007941 */ /* 0x000fea0003800000 */
.L_x_2122:
[----:B------:R-:W-:Y:S01]  /*6df0*/  F2FP.BF16.PACK_AB R0, RZ, R0 ;  /* 0x00000000ff00723e */ /* 0x000fe200000010ff */
[----:B------:R-:W-:Y:S05]  /*6e00*/  BRA `(.L_x_2103) ;  /* 0x000002d000007947 */ /* 0x000fea0003800000 */
.L_x_2115:
        /* <DEDUP_REMOVED lines=14> */
.L_x_2129:
[----:B------:R-:W-:Y:S05]  /*6ef0*/  BSYNC B0 ;  /* 0x0000000000007941 */ /* 0x000fea0003800000 */
.L_x_2128:
[----:B------:R-:W-:Y:S01]  /*6f00*/  F2FP.BF16.PACK_AB R0, RZ, R0 ;  /* 0x00000000ff00723e */ /* 0x000fe200000010ff */
[----:B------:R-:W-:Y:S05]  /*6f10*/  BRA `(.L_x_2103) ;  /* 0x000001c000007947 */ /* 0x000fea0003800000 */
.L_x_2102:
        /* <DEDUP_REMOVED lines=21> */
.L_x_2127:
[----:B------:R-:W2:Y:S02]  /*7070*/  LDG.E.64 R2, [R2.64] ;  /* 0x0000002402027981 */ /* 0x000ea4000c1e1b00 */
[----:B--2---:R-:W0:Y:S02]  /*7080*/  I2F.U64 R0, R2 ;  /* 0x0000000200007312 */ /* 0x004e240000301000 */
[----:B0-----:R-:W-:Y:S01]  /*7090*/  F2FP.BF16.PACK_AB R0, RZ, R0 ;  /* 0x00000000ff00723e */ /* 0x001fe200000010ff */
[----:B------:R-:W-:Y:S05]  /*70a0*/  BRA `(.L_x_2103) ;  /* 0x0000003000007947 */ /* 0x000fea0003800000 */
.L_x_2126:
[----:B------:R-:W2:Y:S02]  /*70b0*/  LDG.E R2, [R2.64] ;  /* 0x0000002402027981 */ /* 0x000ea4000c1e1900 */
[----:B--2---:R-:W0:Y:S02]  /*70c0*/  I2F.U32 R0, R2 ;  /* 0x0000000200007306 */ /* 0x004e240000201000 */
[----:B0-----:R-:W-:-:S06]  /*70d0*/  F2FP.BF16.PACK_AB R0, RZ, R0 ;  /* 0x00000000ff00723e */ /* 0x001fcc00000010ff */
.L_x_2103:
        /* <DEDUP_REMOVED lines=20> */
.L_x_2133:
[----:B------:R-:W-:-:S06]  /*7220*/  PRMT R3, RZ, 0x5410, R0 ;  /* 0x00005410ff037816 */ /* 0x000fcc0000000000 */
[----:B------:R-:W0:Y:S02]  /*7230*/  F2I.S64.TRUNC R2, R3 ;  /* 0x0000000300027311 */ /* 0x000e24000020d900 */
[----:B0-----:R0:W-:Y:S01]  /*7240*/  STG.E.U8 [R16.64], R2 ;  /* 0x0000000210007986 */ /* 0x0011e2000c101124 */
[----:B------:R-:W-:Y:S05]  /*7250*/  BRA `(.L_x_2135) ;  /* 0x00000e4000007947 */ /* 0x000fea0003800000 */
.L_x_2132:
        /* <DEDUP_REMOVED lines=10> */
.L_x_2137:
[----:B------:R-:W-:-:S04]  /*7300*/  PRMT R0, RZ, 0x5410, R0 ;  /* 0x00005410ff007816 */ /* 0x000fc80000000000 */
[----:B------:R-:W0:Y:S02]  /*7310*/  F2I.FTZ.TRUNC.NTZ R3, R0 ;  /* 0x0000000000037305 */ /* 0x000e24000021f100 */
[----:B0-----:R0:W-:Y:S01]  /*7320*/  STG.E [R16.64], R3 ;  /* 0x0000000310007986 */ /* 0x0011e2000c101924 */
[----:B------:R-:W-:Y:S05]  /*7330*/  BRA `(.L_x_2135) ;  /* 0x00000d6000007947 */ /* 0x000fea0003800000 */
.L_x_2136:
[----:B------:R-:W-:-:S04]  /*7340*/  PRMT R0, RZ, 0x5410, R0 ;  /* 0x00005410ff007816 */ /* 0x000fc80000000000 */
[----:B------:R-:W0:Y:S02]  /*7350*/  F2I.FTZ.TRUNC.NTZ R3, R0 ;  /* 0x0000000000037305 */ /* 0x000e24000021f100 */
[----:B0-----:R0:W-:Y:S01]  /*7360*/  STG.E.U16 [R16.64], R3 ;  /* 0x0000000310007986 */ /* 0x0011e2000c101524 */
[----:B------:R-:W-:Y:S05]  /*7370*/  BRA `(.L_x_2135) ;  /* 0x00000d2000007947 */ /* 0x000fea0003800000 */
.L_x_2131:
        /* <DEDUP_REMOVED lines=9> */
.L_x_2139:
[----:B------:R-:W-:-:S04]  /*7410*/  PRMT R0, RZ, 0x5410, R0 ;  /* 0x00005410ff007816 */ /* 0x000fc80000000000 */
[----:B------:R-:W-:-:S05]  /*7420*/  F2FP.PACK_AB R0, RZ, R0 ;  /* 0x00000000ff00723e */ /* 0x000fca00000000ff */
[----:B------:R0:W-:Y:S01]  /*7430*/  STG.E.U16 [R16.64], R0 ;  /* 0x0000000010007986 */ /* 0x0001e2000c101524 */
[----:B------:R-:W-:Y:S05]  /*7440*/  BRA `(.L_x_2135) ;  /* 0x00000c5000007947 */ /* 0x000fea0003800000 */
.L_x_2138:
        /* <DEDUP_REMOVED lines=10> */
.L_x_2141:
[----:B------:R-:W-:-:S04]  /*74f0*/  PRMT R0, RZ, 0x5410, R0 ;  /* 0x00005410ff007816 */ /* 0x000fc80000000000 */
[----:B------:R-:W-:-:S04]  /*7500*/  F2FP.PACK_AB R3, RZ, R0 ;  /* 0x00000000ff03723e */ /* 0x000fc800000000ff */
[----:B------:R-:W-:-:S05]  /*7510*/  PRMT R3, R3, 0x5410, RZ ;  /* 0x0000541003037816 */ /* 0x000fca00000000ff */
[----:B------:R0:W-:Y:S01]  /*7520*/  STG.E [R16.64], R3 ;  /* 0x0000000310007986 */ /* 0x0001e2000c101924 */
[----:B------:R-:W-:Y:S05]  /*7530*/  BRA `(.L_x_2135) ;  /* 0x00000b6000007947 */ /* 0x000fea0003800000 */
.L_x_2140:
[----:B------:R-:W-:-:S05]  /*7540*/  PRMT R2, RZ, 0x5410, R0 ;  /* 0x00005410ff027816 */ /* 0x000fca0000000000 */
[----:B------:R-:W-:-:S06]  /*7550*/  FMUL.FTZ R2, R2, 1 ;  /* 0x3f80000002027820 */ /* 0x000fcc0000410000 */
[----:B------:R-:W0:Y:S02]  /*7560*/  F2F.F64.F32 R2, R2 ;  /* 0x0000000200027310 */ /* 0x000e240000201800 */
[----:B0-----:R0:W-:Y:S01]  /*7570*/  STG.E.64 [R16.64], R2 ;  /* 0x0000000210007986 */ /* 0x0011e2000c101b24 */
[----:B------:R-:W-:Y:S05]  /*7580*/  BRA `(.L_x_2135) ;  /* 0x00000b1000007947 */ /* 0x000fea0003800000 */
.L_x_2130:
        /* <DEDUP_REMOVED lines=13> */
.L_x_2144:
[----:B------:R-:W-:Y:S01]  /*7660*/  PRMT R0, RZ, 0x5410, R0 ;  /* 0x00005410ff007816 */ /* 0x000fe20000000000 */
[----:B------:R-:W-:-:S04]  /*7670*/  CS2R R6, SRZ ;  /* 0x0000000000067805 */ /* 0x000fc8000001ff00 */
[----:B------:R-:W-:-:S04]  /*7680*/  FMUL.FTZ R0, R0, 1 ;  /* 0x3f80000000007820 */ /* 0x000fc80000410000 */
[----:B------:R-:W0:Y:S02]  /*7690*/  F2F.F64.F32 R4, R0 ;  /* 0x0000000000047310 */ /* 0x000e240000201800 */
[----:B0-----:R0:W-:Y:S01]  /*76a0*/  STG.E.128 [R16.64], R4 ;  /* 0x0000000410007986 */ /* 0x0011e2000c101d24 */
[----:B------:R-:W-:Y:S05]  /*76b0*/  BRA `(.L_x_2135) ;  /* 0x000009e000007947 */ /* 0x000fea0003800000 */
.L_x_2143:
        /* <DEDUP_REMOVED lines=21> */
.L_x_2148:
[----:B------:R-:W-:Y:S05]  /*7810*/  BSYNC B0 ;  /* 0x0000000000007941 */ /* 0x000fea0003800000 */
.L_x_2147:
[----:B------:R-:W-:-:S05]  /*7820*/  LOP3.LUT R3, R0, R3, RZ, 0xfc, !PT ;  /* 0x0000000300037212 */ /* 0x000fca00078efcff */
[----:B------:R0:W-:Y:S01]  /*7830*/  STG.E.U8 [R16.64], R3 ;  /* 0x0000000310007986 */ /* 0x0001e2000c101124 */
[----:B------:R-:W-:Y:S05]  /*7840*/  BRA `(.L_x_2135) ;  /* 0x0000085000007947 */ /* 0x000fea0003800000 */
.L_x_2146:
        /* <DEDUP_REMOVED lines=13> */
.L_x_2150:
[----:B------:R-:W-:Y:S01]  /*7920*/  IMAD.MOV.U32 R0, RZ, RZ, 0x7f ;  /* 0x0000007fff007424 */ /* 0x000fe200078e00ff */
[----:B------:R-:W-:-:S04]  /*7930*/  ISETP.GT.U32.AND P0, PT, R2, 0x7f800000, PT ;  /* 0x7f8000000200780c */ /* 0x000fc80003f04070 */
[----:B------:R-:W-:-:S04]  /*7940*/  SEL R0, R0, 0x7c, P0 ;  /* 0x0000007c00007807 */ /* 0x000fc80000000000 */
.L_x_2151:
[----:B------:R-:W-:Y:S05]  /*7950*/  BSYNC B0 ;  /* 0x0000000000007941 */ /* 0x000fea0003800000 */
.L_x_2149:
[----:B------:R-:W-:-:S04]  /*7960*/  LOP3.LUT R2, R3, 0x80000000, RZ, 0xc0, !PT ;  /* 0x8000000003027812 */ /* 0x000fc800078ec0ff */
[----:B------:R-:W-:-:S04]  /*7970*/  SHF.R.U32.HI R3, RZ, 0x18, R2 ;  /* 0x00000018ff037819 */ /* 0x000fc80000011602 */
[----:B------:R-:W-:-:S05]  /*7980*/  LOP3.LUT R3, R0, R3, RZ, 0xfc, !PT ;  /* 0x0000000300037212 */ /* 0x000fca00078efcff */
[----:B------:R0:W-:Y:S01]  /*7990*/  STG.E.U8 [R16.64], R3 ;  /* 0x0000000310007986 */ /* 0x0001e2000c101124 */
[----:B------:R-:W-:Y:S05]  /*79a0*/  BRA `(.L_x_2135) ;  /* 0x000006f000007947 */ /* 0x000fea0003800000 */
.L_x_2145:
[----:B------:R0:W-:Y:S01]  /*79b0*/  STG.E.U16 [R16.64], R0 ;  /* 0x0000000010007986 */ /* 0x0001e2000c101524 */
[----:B------:R-:W-:Y:S05]  /*79c0*/  BRA `(.L_x_2135) ;  /* 0x000006d000007947 */ /* 0x000fea0003800000 */
.L_x_2142:
        /* <DEDUP_REMOVED lines=12> */
.L_x_2154:
        /* <DEDUP_REMOVED lines=17> */
.L_x_2157:
[----:B------:R-:W-:-:S04]  /*7ba0*/  LOP3.LUT R2, R3, 0x80000000, RZ, 0xc0, !PT ;  /* 0x8000000003027812 */ /* 0x000fc800078ec0ff */
[----:B------:R-:W-:-:S04]  /*7bb0*/  SHF.R.U32.HI R3, RZ, 0x18, R2 ;  /* 0x00000018ff037819 */ /* 0x000fc80000011602 */
[----:B------:R-:W-:-:S04]  /*7bc0*/  LOP3.LUT R0, R0, R3, RZ, 0xfc, !PT ;  /* 0x0000000300007212 */ /* 0x000fc800078efcff */
[----:B------:R-:W-:Y:S02]  /*7bd0*/  PRMT R8, R0, 0x7610, R8 ;  /* 0x0000761000087816 */ /* 0x000fe40000000008 */
.L_x_2156:
[----:B------:R-:W-:Y:S05]  /*7be0*/  BSYNC B0 ;  /* 0x0000000000007941 */ /* 0x000fea0003800000 */
.L_x_2155:
[----:B------:R0:W-:Y:S01]  /*7bf0*/  STG.E.U8 [R16.64], R8 ;  /* 0x0000000810007986 */ /* 0x0001e2000c101124 */
[----:B------:R-:W-:Y:S05]  /*7c00*/  BRA `(.L_x_2135) ;  /* 0x0000049000007947 */ /* 0x000fea0003800000 */
.L_x_2153:
        /* <DEDUP_REMOVED lines=17> */
.L_x_2160:
[----:B------:R-:W-:-:S04]  /*7d20*/  LOP3.LUT R2, R3, 0x80000000, RZ, 0xc0, !PT ;  /* 0x8000000003027812 */ /* 0x000fc800078ec0ff */
[----:B------:R-:W-:-:S04]  /*7d30*/  SHF.R.U32.HI R3, RZ, 0x18, R2 ;  /* 0x00000018ff037819 */ /* 0x000fc80000011602 */
[----:B------:R-:W-:-:S04]  /*7d40*/  LOP3.LUT R0, R0, R3, RZ, 0xfc, !PT ;  /* 0x0000000300007212 */ /* 0x000fc800078efcff */
[----:B------:R-:W-:Y:S02]  /*7d50*/  PRMT R8, R0, 0x7610, R8 ;  /* 0x0000761000087816 */ /* 0x000fe40000000008 */
.L_x_2159:
[----:B------:R-:W-:Y:S05]  /*7d60*/  BSYNC B0 ;  /* 0x0000000000007941 */ /* 0x000fea0003800000 */
.L_x_2158:
[----:B------:R0:W-:Y:S01]  /*7d70*/  STG.E.U8 [R16.64], R8 ;  /* 0x0000000810007986 */ /* 0x0001e2000c101124 */
[----:B------:R-:W-:Y:S05]  /*7d80*/  BRA `(.L_x_2135) ;  /* 0x0000031000007947 */ /* 0x000fea0003800000 */
.L_x_2152:
        /* <DEDUP_REMOVED lines=22> */
.L_x_2134:
        /* <DEDUP_REMOVED lines=20> */
.L_x_2162:
[----:B------:R-:W-:-:S06]  /*8030*/  PRMT R2, RZ, 0x5410, R0 ;  /* 0x00005410ff027816 */ /* 0x000fcc0000000000 */
[----:B------:R-:W0:Y:S02]  /*8040*/  F2I.U64.TRUNC R2, R2 ;  /* 0x0000000200027311 */ /* 0x000e24000020d800 */
[----:B0-----:R0:W-:Y:S01]  /*8050*/  STG.E.64 [R16.64], R2 ;  /* 0x0000000210007986 */ /* 0x0011e2000c101b24 */
[----:B------:R-:W-:Y:S05]  /*8060*/  BRA `(.L_x_2135) ;  /* 0x0000003000007947 */ /* 0x000fea0003800000 */
.L_x_2161:
[----:B------:R-:W-:-:S04]  /*8070*/  PRMT R0, RZ, 0x5410, R0 ;  /* 0x00005410ff007816 */ /* 0x000fc80000000000 */
[----:B------:R-:W0:Y:S02]  /*8080*/  F2I.FTZ.U32.TRUNC.NTZ R3, R0 ;  /* 0x0000000000037305 */ /* 0x000e24000021f000 */
[----:B0-----:R0:W-:Y:S02]  /*8090*/  STG.E [R16.64], R3 ;  /* 0x0000000310007986 */ /* 0x0011e4000c101924 */
.L_x_2135:
        /* <DEDUP_REMOVED lines=258> */
.L_x_2163:
        /* <DEDUP_REMOVED lines=21> */
.L_x_2167:
[----:B------:R-:W2:Y:S02]  /*9210*/  LDG.E.U8 R2, [R2.64] ;  /* 0x0000002402027981 */ /* 0x000ea4000c1e1100 */
[----:B--2---:R-:W0:Y:S02]  /*9220*/  I2F.U16 R0, R2 ;  /* 0x0000000200007306 */ /* 0x004e240000101000 */
[----:B0-----:R-:W-:-:S04]  /*9230*/  F2FP.BF16.PACK_AB R0, RZ, R0 ;  /* 0x00000000ff00723e */ /* 0x001fc800000010ff */
[----:B------:R-:W-:Y:S01]  /*9240*/  PRMT R19, R0, 0x7610, R19 ;  /* 0x0000761000137816 */ /* 0x000fe20000000013 */
[----:B------:R-:W-:Y:S05]  /*9250*/  BRA `(.L_x_2169) ;  /* 0x00000f0000007947 */ /* 0x000fea0003800000 */
.L_x_2166:
        /* <DEDUP_REMOVED lines=11> */
.L_x_2171:
[----:B------:R-:W2:Y:S02]  /*9310*/  LDG.E R2, [R2.64] ;  /* 0x0000002402027981 */ /* 0x000ea4000c1e1900 */
[----:B--2---:R-:W0:Y:S02]  /*9320*/  I2F R0, R2 ;  /* 0x0000000200007306 */ /* 0x004e240000201400 */
[----:B0-----:R-:W-:-:S04]  /*9330*/  F2FP.BF16.PACK_AB R0, RZ, R0 ;  /* 0x00000000ff00723e */ /* 0x001fc800000010ff */
[----:B------:R-:W-:Y:S01]  /*9340*/  PRMT R19, R0, 0x7610, R19 ;  /* 0x0000761000137816 */ /* 0x000fe20000000013 */
[----:B------:R-:W-:Y:S05]  /*9350*/  BRA `(.L_x_2169) ;  /* 0x00000e0000007947 */ /* 0x000fea0003800000 */
.L_x_2170:
[----:B------:R-:W2:Y:S02]  /*9360*/  LDG.E.U16 R2, [R2.64] ;  /* 0x0000002402027981 */ /* 0x000ea4000c1e1500 */
[----:B--2---:R-:W0:Y:S02]  /*9370*/  I2F.S16 R0, R2 ;  /* 0x0000000200007306 */ /* 0x004e240000101400 */
[----:B0-----:R-:W-:-:S04]  /*9380*/  F2FP.BF16.PACK_AB R0, RZ, R0 ;  /* 0x00000000ff00723e */ /* 0x001fc800000010ff */
[----:B------:R-:W-:Y:S01]  /*9390*/  PRMT R19, R0, 0x7610, R19 ;  /* 0x0000761000137816 */ /* 0x000fe20000000013 */
[----:B------:R-:W-:Y:S05]  /*93a0*/  BRA `(.L_x_2169) ;  /* 0x00000db000007947 */ /* 0x000fea0003800000 */
.L_x_2165:
        /* <DEDUP_REMOVED lines=9> */
.L_x_2173:
[----:B------:R-:W2:Y:S02]  /*9440*/  LDG.E.U16 R0, [R2.64] ;  /* 0x0000002402007981 */ /* 0x000ea4000c1e1500 */
[----:B--2---:R-:W-:-:S05]  /*9450*/  HADD2.F32 R0, -RZ, R0.H0_H0 ;  /* 0x20000000ff007230 */ /* 0x004fca0000004100 */
[----:B------:R-:W-:-:S04]  /*9460*/  F2FP.BF16.PACK_AB R0, RZ, R0 ;  /* 0x00000000ff00723e */ /* 0x000fc800000010ff */
[----:B------:R-:W-:Y:S01]  /*9470*/  PRMT R19, R0, 0x7610, R19 ;  /* 0x0000761000137816 */ /* 0x000fe20000000013 */
[----:B------:R-:W-:Y:S05]  /*9480*/  BRA `(.L_x_2169) ;  /* 0x00000cd000007947 */ /* 0x000fea0003800000 */
.L_x_2172:
        /* <DEDUP_REMOVED lines=9> */
.L_x_2175:
[----:B------:R-:W2:Y:S02]  /*9520*/  LDG.E.U16 R2, [R2.64] ;  /* 0x0000002402027981 */ /* 0x000ea4000c1e1500 */
[----:B--2---:R-:W-:-:S05]  /*9530*/  HADD2.F32 R0, -RZ, R2.H0_H0 ;  /* 0x20000002ff007230 */ /* 0x004fca0000004100 */
[----:B------:R-:W-:-:S04]  /*9540*/  F2FP.BF16.PACK_AB R0, RZ, R0 ;  /* 0x00000000ff00723e */ /* 0x000fc800000010ff */
[----:B------:R-:W-:Y:S01]  /*9550*/  PRMT R19, R0, 0x7610, R19 ;  /* 0x0000761000137816 */ /* 0x000fe20000000013 */
[----:B------:R-:W-:Y:S05]  /*9560*/  BRA `(.L_x_2169) ;  /* 0x00000bf000007947 */ /* 0x000fea0003800000 */
.L_x_2174:
[----:B------:R-:W2:Y:S02]  /*9570*/  LDG.E.64 R2, [R2.64] ;  /* 0x0000002402027981 */ /* 0x000ea4000c1e1b00 */
[----:B--2---:R-:W0:Y:S01]  /*9580*/  F2F.F32.F64 R0, R2 ;  /* 0x0000000200007310 */ /* 0x004e220000301000 */
[----:B------:R-:W0:-:S14]  /*9590*/  DSETP.GEU.AND P0, PT, |R2|, c[0x2][0x0], PT ;  /* 0x008000000200762a */ /* 0x000e1c0003f0e200 */
[----:B0-----:R-:W-:-:S05]  /*95a0*/  @!P0 FMUL R0, R0, 1.175494350822287508e-38 ;  /* 0x0080000000008820 */ /* 0x001fca0000400000 */
[----:B------:R-:W-:-:S04]  /*95b0*/  F2FP.BF16.PACK_AB R0, RZ, R0 ;  /* 0x00000000ff00723e */ /* 0x000fc800000010ff */
[----:B------:R-:W-:Y:S01]  /*95c0*/  PRMT R19, R0, 0x7610, R19 ;  /* 0x0000761000137816 */ /* 0x000fe20000000013 */
[----:B------:R-:W-:Y:S05]  /*95d0*/  BRA `(.L_x_2169) ;  /* 0x00000b8000007947 */ /* 0x000fea0003800000 */
.L_x_2164:
        /* <DEDUP_REMOVED lines=14> */
.L_x_2178:
[----:B------:R-:W2:Y:S02]  /*96c0*/  LDG.E.64 R2, [R2.64] ;  /* 0x0000002402027981 */ /* 0x000ea4000c1e1b00 */
[----:B--2---:R-:W0:Y:S01]  /*96d0*/  F2F.F32.F64 R0, R2 ;  /* 0x0000000200007310 */ /* 0x004e220000301000 */
[----:B------:R-:W0:-:S14]  /*96e0*/  DSETP.GEU.AND P0, PT, |R2|, c[0x2][0x0], PT ;  /* 0x008000000200762a */ /* 0x000e1c0003f0e200 */
[----:B0-----:R-:W-:-:S05]  /*96f0*/  @!P0 FMUL R0, R0, 1.175494350822287508e-38 ;  /* 0x0080000000008820 */ /* 0x001fca0000400000 */
[----:B------:R-:W-:-:S04]  /*9700*/  F2FP.BF16.PACK_AB R0, RZ, R0 ;  /* 0x00000000ff00723e */ /* 0x000fc800000010ff */
[----:B------:R-:W-:Y:S01]  /*9710*/  PRMT R19, R0, 0x7610, R19 ;  /* 0x0000761000137816 */ /* 0x000fe20000000013 */
[----:B------:R-:W-:Y:S05]  /*9720*/  BRA `(.L_x_2169) ;  /* 0x00000a3000007947 */ /* 0x000fea0003800000 */
.L_x_2177:
        /* <DEDUP_REMOVED lines=28> */
.L_x_2180:
        /* <DEDUP_REMOVED lines=15> */
.L_x_2179:
[----:B------:R0:W5:Y:S01]  /*99e0*/  LDG.E.U16 R19, [R2.64] ;  /* 0x0000002402137981 */ /* 0x000162000c1e1500 */
[----:B------:R-:W-:Y:S05]  /*99f0*/  BRA `(.L_x_2169) ;  /* 0x0000076000007947 */ /* 0x000fea0003800000 */
.L_x_2176:
        /* <DEDUP_REMOVED lines=12> */
.L_x_2183:
        /* <DEDUP_REMOVED lines=21> */
.L_x_2187:
[----:B------:R-:W-:Y:S05]  /*9c10*/  BSYNC B1 ;  /* 0x0000000000017941 */ /* 0x000fea0003800000 */
.L_x_2186:
[----:B------:R-:W-:Y:S01]  /*9c20*/  LEA R3, R0, 0x3b800000, 0x17 ;  /* 0x3b80000000037811 */ /* 0x000fe200078eb8ff */
[----:B------:R-:W-:-:S05]  /*9c30*/  IMAD.SHL.U32 R0, R2, 0x100000, RZ ;  /* 0x0010000002007824 */ /* 0x000fca00078e00ff */
[----:B------:R-:W-:Y:S02]  /*9c40*/  LOP3.LUT R0, R3, R0, R4, 0xfe, !PT ;  /* 0x0000000003007212 */ /* 0x000fe400078efe04 */
.L_x_2185:
[----:B------:R-:W-:Y:S05]  /*9c50*/  BSYNC B0 ;  /* 0x0000000000007941 */ /* 0x000fea0003800000 */
.L_x_2184:
[----:B------:R-:W-:-:S04]  /*9c60*/  F2FP.BF16.PACK_AB R0, RZ, R0 ;  /* 0x00000000ff00723e */ /* 0x000fc800000010ff */
[----:B------:R-:W-:Y:S01]  /*9c70*/  PRMT R19, R0, 0x7610, R19 ;  /* 0x0000761000137816 */ /* 0x000fe20000000013 */
[----:B------:R-:W-:Y:S05]  /*9c80*/  BRA `(.L_x_2169) ;  /* 0x000004d000007947 */ /* 0x000fea0003800000 */
.L_x_2182:
        /* <DEDUP_REMOVED lines=21> */
.L_x_2191:
[----:B------:R-:W-:Y:S05]  /*9de0*/  BSYNC B1 ;  /* 0x0000000000017941 */ /* 0x000fea0003800000 */
.L_x_2190:
[----:B------:R-:W-:Y:S01]  /*9df0*/  LEA R3, R0, 0x37800000, 0x17 ;  /* 0x3780000000037811 */ /* 0x000fe200078eb8ff */
[----:B------:R-:W-:-:S05]  /*9e00*/  IMAD.SHL.U32 R0, R2, 0x200000, RZ ;  /* 0x0020000002007824 */ /* 0x000fca00078e00ff */
[----:B------:R-:W-:Y:S02]  /*9e10*/  LOP3.LUT R0, R3, R0, R4, 0xfe, !PT ;  /* 0x0000000003007212 */ /* 0x000fe400078efe04 */
.L_x_2189:
[----:B------:R-:W-:Y:S05]  /*9e20*/  BSYNC B0 ;  /* 0x0000000000007941 */ /* 0x000fea0003800000 */
.L_x_2188:
[----:B------:R-:W-:-:S04]  /*9e30*/  F2FP.BF16.PACK_AB R0, RZ, R0 ;  /* 0x00000000ff00723e */ /* 0x000fc800000010ff */
[----:B------:R-:W-:Y:S01]  /*9e40*/  PRMT R19, R0, 0x7610, R19 ;  /* 0x0000761000137816 */ /* 0x000fe20000000013 */
[----:B------:R-:W-:Y:S05]  /*9e50*/  BRA `(.L_x_2169) ;  /* 0x0000030000007947 */ /* 0x000fea0003800000 */
.L_x_2181:
        /* <DEDUP_REMOVED lines=14> */
.L_x_2195:
[----:B------:R-:W-:Y:S05]  /*9f40*/  BSYNC B0 ;  /* 0x0000000000007941 */ /* 0x000fea0003800000 */
.L_x_2194:
[----:B------:R-:W-:-:S04]  /*9f50*/  F2FP.BF16.PACK_AB R0, RZ, R0 ;  /* 0x00000000ff00723e */ /* 0x000fc800000010ff */
[----:B------:R-:W-:Y:S01]  /*9f60*/  PRMT R19, R0, 0x7610, R19 ;  /* 0x0000761000137816 */ /* 0x000fe20000000013 */
[----:B------:R-:W-:Y:S05]  /*9f70*/  BRA `(.L_x_2169) ;  /* 0x000001e000007947 */ /* 0x000fea0003800000 */
.L_x_2168:
        /* <DEDUP_REMOVED lines=21> */
.L_x_2193:
[----:B------:R-:W2:Y:S02]  /*a0d0*/  LDG.E.64 R2, [R2.64] ;  /* 0x0000002402027981 */ /* 0x000ea4000c1e1b00 */
[----:B--2---:R-:W0:Y:S02]  /*a0e0*/  I2F.U64 R0, R2 ;  /* 0x0000000200007312 */ /* 0x004e240000301000 */
[----:B0-----:R-:W-:-:S04]  /*a0f0*/  F2FP.BF16.PACK_AB R0, RZ, R0 ;  /* 0x00000000ff00723e */ /* 0x001fc800000010ff */
[----:B------:R-:W-:Y:S01]  /*a100*/  PRMT R19, R0, 0x7610, R19 ;  /* 0x0000761000137816 */ /* 0x000fe20000000013 */
[----:B------:R-:W-:Y:S05]  /*a110*/  BRA `(.L_x_2169) ;  /* 0x0000004000007947 */ /* 0x000fea0003800000 */
.L_x_2192:
[----:B------:R-:W2:Y:S02]  /*a120*/  LDG.E R2, [R2.64] ;  /* 0x0000002402027981 */ /* 0x000ea4000c1e1900 */
[----:B--2---:R-:W0:Y:S02]  /*a130*/  I2F.U32 R0, R2 ;  /* 0x0000000200007306 */ /* 0x004e240000201000 */
[----:B0-----:R-:W-:-:S04]  /*a140*/  F2FP.BF16.PACK_AB R0, RZ, R0 ;  /* 0x00000000ff00723e */ /* 0x001fc800000010ff */
[----:B------:R-:W-:Y:S02]  /*a150*/  PRMT R19, R0, 0x7610, R19 ;  /* 0x0000761000137816 */ /* 0x000fe40000000013 */
.L_x_2169:
        /* <DEDUP_REMOVED lines=18> */
.L_x_2199:
[----:B------:R-:W2:Y:S02]  /*a280*/  LDG.E.U8 R2, [R2.64] ;  /* 0x0000002402027981 */ /* 0x000ea4000c1e1100 */
[----:B--2---:R-:W0:Y:S02]  /*a290*/  I2F.U16 R0, R2 ;  /* 0x0000000200007306 */ /* 0x004e240000101000 */
[----:B0-----:R-:W-:Y:S01]  /*a2a0*/  F2FP.BF16.PACK_AB R0, RZ, R0 ;  /* 0x00000000ff00723e */ /* 0x001fe200000010ff */
[----:B------:R-:W-:Y:S05]  /*a2b0*/  BRA `(.L_x_2201) ;  /* 0x00000e3000007947 */ /* 0x000fea0003800000 */
.L_x_2198:
        /* <DEDUP_REMOVED lines=10> */
.L_x_2203:
[----:B------:R-:W2:Y:S02]  /*a360*/  LDG.E R2, [R2.64] ;  /* 0x0000002402027981 */ /* 0x000ea4000c1e1900 */
[----:B--2---:R-:W0:Y:S02]  /*a370*/  I2F R0, R2 ;  /* 0x0000000200007306 */ /* 0x004e240000201400 */
[----:B0-----:R-:W-:Y:S01]  /*a380*/  F2FP.BF16.PACK_AB R0, RZ, R0 ;  /* 0x00000000ff00723e */ /* 0x001fe200000010ff */
[----:B------:R-:W-:Y:S05]  /*a390*/  BRA `(.L_x_2201) ;  /* 0x00000d5000007947 */ /* 0x000fea0003800000 */
.L_x_2202:
[----:B------:R-:W2:Y:S02]  /*a3a0*/  LDG.E.U16 R2, [R2.64] ;  /* 0x0000002402027981 */ /* 0x000ea4000c1e1500 */
[----:B--2---:R-:W0:Y:S02]  /*a3b0*/  I2F.S16 R0, R2 ;  /* 0x0000000200007306 */ /* 0x004e240000101400 */
[----:B0-----:R-:W-:Y:S01]  /*a3c0*/  F2FP.BF16.PACK_AB R0, RZ, R0 ;  /* 0x00000000ff00723e */ /* 0x001fe200000010ff */
[----:B------:R-:W-:Y:S05]  /*a3d0*/  BRA `(.L_x_2201) ;  /* 0x00000d1000007947 */ /* 0x000fea0003800000 */
.L_x_2197:
        /* <DEDUP_REMOVED lines=9> */
.L_x_2205:
[----:B------:R-:W2:Y:S02]  /*a470*/  LDG.E.U16 R0, [R2.64] ;  /* 0x0000002402007981 */ /* 0x000ea4000c1e1500 */
[----:B--2---:R-:W-:-:S05]  /*a480*/  HADD2.F32 R0, -RZ, R0.H0_H0 ;  /* 0x20000000ff007230 */ /* 0x004fca0000004100 */
[----:B------:R-:W-:Y:S01]  /*a490*/  F2FP.BF16.PACK_AB R0, RZ, R0 ;  /* 0x00000000ff00723e */ /* 0x000fe200000010ff */
[----:B------:R-:W-:Y:S05]  /*a4a0*/  BRA `(.L_x_2201) ;  /* 0x00000c4000007947 */ /* 0x000fea0003800000 */
.L_x_2204:
        /* <DEDUP_REMOVED lines=9> */
.L_x_2207:
[----:B------:R-:W2:Y:S02]  /*a540*/  LDG.E.U16 R2, [R2.64] ;  /* 0x0000002402027981 */ /* 0x000ea4000c1e1500 */
[----:B--2---:R-:W-:-:S05]  /*a550*/  HADD2.F32 R0, -RZ, R2.H0_H0 ;  /* 0x20000002ff007230 */ /* 0x004fca0000004100 */
[----:B------:R-:W-:Y:S01]  /*a560*/  F2FP.BF16.PACK_AB R0, RZ, R0 ;  /* 0x00000000ff00723e */ /* 0x000fe200000010ff */
[----:B------:R-:W-:Y:S05]  /*a570*/  BRA `(.L_x_2201) ;  /* 0x00000b7000007947 */ /* 0x000fea0003800000 */
.L_x_2206:
[----:B------:R-:W2:Y:S02]  /*a580*/  LDG.E.64 R2, [R2.64] ;  /* 0x0000002402027981 */ /* 0x000ea4000c1e1b00 */
[----:B--2---:R-:W0:Y:S01]  /*a590*/  F2F.F32.F64 R0, R2 ;  /* 0x0000000200007310 */ /* 0x004e220000301000 */
[----:B------:R-:W0:-:S14]  /*a5a0*/  DSETP.GEU.AND P0, PT, |R2|, c[0x2][0x0], PT ;  /* 0x008000000200762a */ /* 0x000e1c0003f0e200 */
[----:B0-----:R-:W-:-:S05]  /*a5b0*/  @!P0 FMUL R0, R0, 1.175494350822287508e-38 ;  /* 0x0080000000008820 */ /* 0x001fca0000400000 */
[----:B------:R-:W-:Y:S01]  /*a5c0*/  F2FP.BF16.PACK_AB R0, RZ, R0 ;  /* 0x00000000ff00723e */ /* 0x000fe200000010ff */
[----:B------:R-:W-:Y:S05]  /*a5d0*/  BRA `(.L_x_2201) ;  /* 0x00000b1000007947 */ /* 0x000fea0003800000 */
.L_x_2196:
        /* <DEDUP_REMOVED lines=13> */
.L_x_2210:
[----:B------:R-:W2:Y:S02]  /*a6b0*/  LDG.E.64 R2, [R2.64] ;  /* 0x0000002402027981 */ /* 0x000ea4000c1e1b00 */
[----:B--2---:R-:W0:Y:S01]  /*a6c0*/  F2F.F32.F64 R0, R2 ;  /* 0x0000000200007310 */ /* 0x004e220000301000 */
[----:B------:R-:W0:-:S14]  /*a6d0*/  DSETP.GEU.AND P0, PT, |R2|, c[0x2][0x0], PT ;  /* 0x008000000200762a */ /* 0x000e1c0003f0e200 */
[----:B0-----:R-:W-:-:S05]  /*a6e0*/  @!P0 FMUL R0, R0, 1.175494350822287508e-38 ;  /* 0x0080000000008820 */ /* 0x001fca0000400000 */
[----:B------:R-:W-:Y:S01]  /*a6f0*/  F2FP.BF16.PACK_AB R0, RZ, R0 ;  /* 0x00000000ff00723e */ /* 0x000fe200000010ff */
[----:B------:R-:W-:Y:S05]  /*a700*/  BRA `(.L_x_2201) ;  /* 0x000009e000007947 */ /* 0x000fea0003800000 */
.L_x_2209:
        /* <DEDUP_REMOVED lines=28> */
.L_x_2212:
        /* <DEDUP_REMOVED lines=15> */
.L_x_2211:
[----:B------:R0:W5:Y:S01]  /*a9c0*/  LDG.E.U16 R0, [R2.64] ;  /* 0x0000002402007981 */ /* 0x000162000c1e1500 */
[----:B------:R-:W-:Y:S05]  /*a9d0*/  BRA `(.L_x_2201) ;  /* 0x0000071000007947 */ /* 0x000fea0003800000 */
.L_x_2208:
        /* <DEDUP_REMOVED lines=12> */
.L_x_2215:
        /* <DEDUP_REMOVED lines=21> */
.L_x_2219:
[----:B------:R-:W-:Y:S05]  /*abf0*/  BSYNC B1 ;  /* 0x0000000000017941 */ /* 0x000fea0003800000 */
.L_x_2218:
[----:B------:R-:W-:Y:S01]  /*ac00*/  LEA R3, R0, 0x3b800000, 0x17 ;  /* 0x3b80000000037811 */ /* 0x000fe200078eb8ff */
[----:B------:R-:W-:-:S05]  /*ac10*/  IMAD.SHL.U32 R0, R2, 0x100000, RZ ;  /* 0x0010000002007824 */ /* 0x000fca00078e00ff */
[----:B------:R-:W-:Y:S02]  /*ac20*/  LOP3.LUT R0, R3, R0, R4, 0xfe, !PT ;  /* 0x0000000003007212 */ /* 0x000fe400078efe04 */
.L_x_2217:
[----:B------:R-:W-:Y:S05]  /*ac30*/  BSYNC B0 ;  /* 0x0000000000007941 */ /* 0x000fea0003800000 */
.L_x_2216:
[----:B------:R-:W-:Y:S01]  /*ac40*/  F2FP.BF16.PACK_AB R0, RZ, R0 ;  /* 0x00000000ff00723e */ /* 0x000fe200000010ff */
[----:B------:R-:W-:Y:S05]  /*ac50*/  BRA `(.L_x_2201) ;  /* 0x0000049000007947 */ /* 0x000fea0003800000 */
.L_x_2214:
        /* <DEDUP_REMOVED lines=21> */
.L_x_2223:
[----:B------:R-:W-:Y:S05]  /*adb0*/  BSYNC B1 ;  /* 0x0000000000017941 */ /* 0x000fea0003800000 */
.L_x_2222:
[----:B------:R-:W-:Y:S01]  /*adc0*/  LEA R3, R0, 0x37800000, 0x17 ;  /* 0x3780000000037811 */ /* 0x000fe200078eb8ff */
[----:B------:R-:W-:-:S05]  /*add0*/  IMAD.SHL.U32 R0, R2, 0x200000, RZ ;  /* 0x0020000002007824 */ /* 0x000fca00078e00ff */
[----:B------:R-:W-:Y:S02]  /*ade0*/  LOP3.LUT R0, R3, R0, R4, 0xfe, !PT ;  /* 0x0000000003007212 */ /* 0x000fe400078efe04 */
.L_x_2221:
[----:B------:R-:W-:Y:S05]  /*adf0*/  BSYNC B0 ;  /* 0x0000000000007941 */ /* 0x000fea0003800000 */
.L_x_2220:
[----:B------:R-:W-:Y:S01]  /*ae00*/  F2FP.BF16.PACK_AB R0, RZ, R0 ;  /* 0x00000000ff00723e */ /* 0x000fe200000010ff */
[----:B------:R-:W-:Y:S05]  /*ae10*/  BRA `(.L_x_2201) ;  /* 0x000002d000007947 */ /* 0x000fea0003800000 */
.L_x_2213:
        /* <DEDUP_REMOVED lines=14> */
.L_x_2227:
[----:B------:R-:W-:Y:S05]  /*af00*/  BSYNC B0 ;  /* 0x0000000000007941 */ /* 0x000fea0003800000 */
.L_x_2226:
[----:B------:R-:W-:Y:S01]  /*af10*/  F2FP.BF16.PACK_AB R0, RZ, R0 ;  /* 0x00000000ff00723e */ /* 0x000fe200000010ff */
[----:B------:R-:W-:Y:S05]  /*af20*/  BRA `(.L_x_2201) ;  /* 0x000001c000007947 */ /* 0x000fea0003800000 */
.L_x_2200:
        /* <DEDUP_REMOVED lines=21> */
.L_x_2225:
[----:B------:R-:W2:Y:S02]  /*b080*/  LDG.E.64 R2, [R2.64] ;  /* 0x0000002402027981 */ /* 0x000ea4000c1e1b00 */
[----:B--2---:R-:W0:Y:S02]  /*b090*/  I2F.U64 R0, R2 ;  /* 0x0000000200007312 */ /* 0x004e240000301000 */
[----:B0-----:R-:W-:Y:S01]  /*b0a0*/  F2FP.BF16.PACK_AB R0, RZ, R0 ;  /* 0x00000000ff00723e */ /* 0x001fe200000010ff */
[----:B------:R-:W-:Y:S05]  /*b0b0*/  BRA `(.L_x_2201) ;  /* 0x0000003000007947 */ /* 0x000fea0003800000 */
.L_x_2224:
[----:B------:R-:W2:Y:S02]  /*b0c0*/  LDG.E R2, [R2.64] ;  /* 0x0000002402027981 */ /* 0x000ea4000c1e1900 */
[----:B--2---:R-:W0:Y:S02]  /*b0d0*/  I2F.U32 R0, R2 ;  /* 0x0000000200007306 */ /* 0x004e240000201000 */
[----:B0-----:R-:W-:-:S06]  /*b0e0*/  F2FP.BF16.PACK_AB R0, RZ, R0 ;  /* 0x00000000ff00723e */ /* 0x001fcc00000010ff */
.L_x_2201:
        /* <DEDUP_REMOVED lines=20> */
.L_x_2231:
[----:B------:R-:W-:-:S06]  /*b230*/  PRMT R3, RZ, 0x5410, R0 ;  /* 0x00005410ff037816 */ /* 0x000fcc0000000000 */
[----:B------:R-:W0:Y:S02]  /*b240*/  F2I.S64.TRUNC R2, R3 ;  /* 0x0000000300027311 */ /* 0x000e24000020d900 */
[----:B0-----:R0:W-:Y:S01]  /*b250*/  STG.E.U8 [R16.64], R2 ;  /* 0x0000000210007986 */ /* 0x0011e2000c101124 */
[----:B------:R-:W-:Y:S05]  /*b260*/  BRA `(.L_x_2233) ;  /* 0x00000e4000007947 */ /* 0x000fea0003800000 */
.L_x_2230:
        /* <DEDUP_REMOVED lines=10> */
.L_x_2235:
[----:B------:R-:W-:-:S04]  /*b310*/  PRMT R0, RZ, 0x5410, R0 ;  /* 0x00005410ff007816 */ /* 0x000fc80000000000 */
[----:B------:R-:W0:Y:S02]  /*b320*/  F2I.FTZ.TRUNC.NTZ R3, R0 ;  /* 0x0000000000037305 */ /* 0x000e24000021f100 */
[----:B0-----:R0:W-:Y:S01]  /*b330*/  STG.E [R16.64], R3 ;  /* 0x0000000310007986 */ /* 0x0011e2000c101924 */
[----:B------:R-:W-:Y:S05]  /*b340*/  BRA `(.L_x_2233) ;  /* 0x00000d6000007947 */ /* 0x000fea0003800000 */
.L_x_2234:
[----:B------:R-:W-:-:S04]  /*b350*/  PRMT R0, RZ, 0x5410, R0 ;  /* 0x00005410ff007816 */ /* 0x000fc80000000000 */
[----:B------:R-:W0:Y:S02]  /*b360*/  F2I.FTZ.TRUNC.NTZ R3, R0 ;  /* 0x0000000000037305 */ /* 0x000e24000021f100 */
[----:B0-----:R0:W-:Y:S01]  /*b370*/  STG.E.U16 [R16.64], R3 ;  /* 0x0000000310007986 */ /* 0x0011e2000c101524 */
[----:B------:R-:W-:Y:S05]  /*b380*/  BRA `(.L_x_2233) ;  /* 0x00000d2000007947 */ /* 0x000fea0003800000 */
.L_x_2229:
        /* <DEDUP_REMOVED lines=9> */
.L_x_2237:
[----:B------:R-:W-:-:S04]  /*b420*/  PRMT R0, RZ, 0x5410, R0 ;  /* 0x00005410ff007816 */ /* 0x000fc80000000000 */
[----:B------:R-:W-:-:S05]  /*b430*/  F2FP.PACK_AB R0, RZ, R0 ;  /* 0x00000000ff00723e */ /* 0x000fca00000000ff */
[----:B------:R0:W-:Y:S01]  /*b440*/  STG.E.U16 [R16.64], R0 ;  /* 0x0000000010007986 */ /* 0x0001e2000c101524 */
[----:B------:R-:W-:Y:S05]  /*b450*/  BRA `(.L_x_2233) ;  /* 0x00000c5000007947 */ /* 0x000fea0003800000 */
.L_x_2236:
        /* <DEDUP_REMOVED lines=10> */
.L_x_2239:
[----:B------:R-:W-:-:S04]  /*b500*/  PRMT R0, RZ, 0x5410, R0 ;  /* 0x00005410ff007816 */ /* 0x000fc80000000000 */
[----:B------:R-:W-:-:S04]  /*b510*/  F2FP.PACK_AB R3, RZ, R0 ;  /* 0x00000000ff03723e */ /* 0x000fc800000000ff */
[----:B------:R-:W-:-:S05]  /*b520*/  PRMT R3, R3, 0x5410, RZ ;  /* 0x0000541003037816 */ /* 0x000fca00000000ff */
[----:B------:R0:W-:Y:S01]  /*b530*/  STG.E [R16.64], R3 ;  /* 0x0000000310007986 */ /* 0x0001e2000c101924 */
[----:B------:R-:W-:Y:S05]  /*b540*/  BRA `(.L_x_2233) ;  /* 0x00000b6000007947 */ /* 0x000fea0003800000 */
.L_x_2238:
[----:B------:R-:W-:-:S05]  /*b550*/  PRMT R2, RZ, 0x5410, R0 ;  /* 0x00005410ff027816 */ /* 0x000fca0000000000 */
[----:B------:R-:W-:-:S06]  /*b560*/  FMUL.FTZ R2, R2, 1 ;  /* 0x3f80000002027820 */ /* 0x000fcc0000410000 */
[----:B------:R-:W0:Y:S02]  /*b570*/  F2F.F64.F32 R2, R2 ;  /* 0x0000000200027310 */ /* 0x000e240000201800 */
[----:B0-----:R0:W-:Y:S01]  /*b580*/  STG.E.64 [R16.64], R2 ;  /* 0x0000000210007986 */ /* 0x0011e2000c101b24 */
[----:B------:R-:W-:Y:S05]  /*b590*/  BRA `(.L_x_2233) ;  /* 0x00000b1000007947 */ /* 0x000fea0003800000 */
.L_x_2228:
        /* <DEDUP_REMOVED lines=13> */
.L_x_2242:
[----:B------:R-:W-:Y:S01]  /*b670*/  PRMT R0, RZ, 0x5410, R0 ;  /* 0x00005410ff007816 */ /* 0x000fe20000000000 */
[----:B------:R-:W-:-:S04]  /*b680*/  CS2R R6, SRZ ;  /* 0x0000000000067805 */ /* 0x000fc8000001ff00 */
[----:B------:R-:W-:-:S04]  /*b690*/  FMUL.FTZ R0, R0, 1 ;  /* 0x3f80000000007820 */ /* 0x000fc80000410000 */
[----:B------:R-:W0:Y:S02]  /*b6a0*/  F2F.F64.F32 R4, R0 ;  /* 0x0000000000047310 */ /* 0x000e240000201800 */
[----:B0-----:R0:W-:Y:S01]  /*b6b0*/  STG.E.128 [R16.64], R4 ;  /* 0x0000000410007986 */ /* 0x0011e2000c101d24 */
[----:B------:R-:W-:Y:S05]  /*b6c0*/  BRA `(.L_x_2233) ;  /* 0x000009e000007947 */ /* 0x000fea0003800000 */
.L_x_2241:
        /* <DEDUP_REMOVED lines=21> */
.L_x_2246:
[----:B------:R-:W-:Y:S05]  /*b820*/  BSYNC B0 ;  /* 0x0000000000007941 */ /* 0x000fea0003800000 */
.L_x_2245:
[----:B------:R-:W-:-:S05]  /*b830*/  LOP3.LUT R3, R0, R3, RZ, 0xfc, !PT ;  /* 0x0000000300037212 */ /* 0x000fca00078efcff */
[----:B------:R0:W-:Y:S01]  /*b840*/  STG.E.U8 [R16.64], R3 ;  /* 0x0000000310007986 */ /* 0x0001e2000c101124 */
[----:B------:R-:W-:Y:S05]  /*b850*/  BRA `(.L_x_2233) ;  /* 0x0000085000007947 */ /* 0x000fea0003800000 */
.L_x_2244:
        /* <DEDUP_REMOVED lines=13> */
.L_x_2248:
[----:B------:R-:W-:Y:S01]  /*b930*/  IMAD.MOV.U32 R0, RZ, RZ, 0x7f ;  /* 0x0000007fff007424 */ /* 0x000fe200078e00ff */
[----:B------:R-:W-:-:S04]  /*b940*/  ISETP.GT.U32.AND P0, PT, R2, 0x7f800000, PT ;  /* 0x7f8000000200780c */ /* 0x000fc80003f04070 */
[----:B------:R-:W-:-:S04]  /*b950*/  SEL R0, R0, 0x7c, P0 ;  /* 0x0000007c00007807 */ /* 0x000fc80000000000 */
.L_x_2249:
[----:B------:R-:W-:Y:S05]  /*b960*/  BSYNC B0 ;  /* 0x0000000000007941 */ /* 0x000fea0003800000 */
.L_x_2247:
[----:B------:R-:W-:-:S04]  /*b970*/  LOP3.LUT R2, R3, 0x80000000, RZ, 0xc0, !PT ;  /* 0x8000000003027812 */ /* 0x000fc800078ec0ff */
[----:B------:R-:W-:-:S04]  /*b980*/  SHF.R.U32.HI R3, RZ, 0x18, R2 ;  /* 0x00000018ff037819 */ /* 0x000fc80000011602 */
[----:B------:R-:W-:-:S05]  /*b990*/  LOP3.LUT R3, R0, R3, RZ, 0xfc, !PT ;  /* 0x0000000300037212 */ /* 0x000fca00078efcff */
[----:B------:R0:W-:Y:S01]  /*b9a0*/  STG.E.U8 [R16.64], R3 ;  /* 0x0000000310007986 */ /* 0x0001e2000c101124 */
[----:B------:R-:W-:Y:S05]  /*b9b0*/  BRA `(.L_x_2233) ;  /* 0x000006f000007947 */ /* 0x000fea0003800000 */
.L_x_2243:
[----:B------:R0:W-:Y:S01]  /*b9c0*/  STG.E.U16 [R16.64], R0 ;  /* 0x0000000010007986 */ /* 0x0001e2000c101524 */
[----:B------:R-:W-:Y:S05]  /*b9d0*/  BRA `(.L_x_2233) ;  /* 0x000006d000007947 */ /* 0x000fea0003800000 */
.L_x_2240:
        /* <DEDUP_REMOVED lines=12> */
.L_x_2252:
        /* <DEDUP_REMOVED lines=17> */
.L_x_2255:
[----:B------:R-:W-:-:S04]  /*bbb0*/  LOP3.LUT R2, R3, 0x80000000, RZ, 0xc0, !PT ;  /* 0x8000000003027812 */ /* 0x000fc800078ec0ff */
[----:B------:R-:W-:-:S04]  /*bbc0*/  SHF.R.U32.HI R3, RZ, 0x18, R2 ;  /* 0x00000018ff037819 */ /* 0x000fc80000011602 */
[----:B------:R-:W-:-:S04]  /*bbd0*/  LOP3.LUT R0, R0, R3, RZ, 0xfc, !PT ;  /* 0x0000000300007212 */ /* 0x000fc800078efcff */
[----:B------:R-:W-:Y:S02]  /*bbe0*/  PRMT R8, R0, 0x7610, R8 ;  /* 0x0000761000087816 */ /* 0x000fe40000000008 */
.L_x_2254:
[----:B------:R-:W-:Y:S05]  /*bbf0*/  BSYNC B0 ;  /* 0x0000000000007941 */ /* 0x000fea0003800000 */
.L_x_2253:
[----:B------:R0:W-:Y:S01]  /*bc00*/  STG.E.U8 [R16.64], R8 ;  /* 0x0000000810007986 */ /* 0x0001e2000c101124 */
[----:B------:R-:W-:Y:S05]  /*bc10*/  BRA `(.L_x_2233) ;  /* 0x0000049000007947 */ /* 0x000fea0003800000 */
.L_x_2251:
        /* <DEDUP_REMOVED lines=17> */
.L_x_2258:
[----:B------:R-:W-:-:S04]  /*bd30*/  LOP3.LUT R2, R3, 0x80000000, RZ, 0xc0, !PT ;  /* 0x8000000003027812 */ /* 0x000fc800078ec0ff */
[----:B------:R-:W-:-:S04]  /*bd40*/  SHF.R.U32.HI R3, RZ, 0x18, R2 ;  /* 0x00000018ff037819 */ /* 0x000fc80000011602 */
[----:B------:R-:W-:-:S04]  /*bd50*/  LOP3.LUT R0, R0, R3, RZ, 0xfc, !PT ;  /* 0x0000000300007212 */ /* 0x000fc800078efcff */
[----:B------:R-:W-:Y:S02]  /*bd60*/  PRMT R8, R0, 0x7610, R8 ;  /* 0x0000761000087816 */ /* 0x000fe40000000008 */
.L_x_2257:
[----:B------:R-:W-:Y:S05]  /*bd70*/  BSYNC B0 ;  /* 0x0000000000007941 */ /* 0x000fea0003800000 */
.L_x_2256:
[----:B------:R0:W-:Y:S01]  /*bd80*/  STG.E.U8 [R16.64], R8 ;  /* 0x0000000810007986 */ /* 0x0001e2000c101124 */
[----:B------:R-:W-:Y:S05]  /*bd90*/  BRA `(.L_x_2233) ;  /* 0x0000031000007947 */ /* 0x000fea0003800000 */
.L_x_2250:
        /* <DEDUP_REMOVED lines=22> */
.L_x_2232:
        /* <DEDUP_REMOVED lines=20> */
.L_x_2260:
[----:B------:R-:W-:-:S06]  /*c040*/  PRMT R2, RZ, 0x5410, R0 ;  /* 0x00005410ff027816 */ /* 0x000fcc0000000000 */
[----:B------:R-:W0:Y:S02]  /*c050*/  F2I.U64.TRUNC R2, R2 ;  /* 0x0000000200027311 */ /* 0x000e24000020d800 */
[----:B0-----:R0:W-:Y:S01]  /*c060*/  STG.E.64 [R16.64], R2 ;  /* 0x0000000210007986 */ /* 0x0011e2000c101b24 */
[----:B------:R-:W-:Y:S05]  /*c070*/  BRA `(.L_x_2233) ;  /* 0x0000003000007947 */ /* 0x000fea0003800000 */
.L_x_2259:
[----:B------:R-:W-:-:S04]  /*c080*/  PRMT R0, RZ, 0x5410, R0 ;  /* 0x00005410ff007816 */ /* 0x000fc80000000000 */
[----:B------:R-:W0:Y:S02]  /*c090*/  F2I.FTZ.U32.TRUNC.NTZ R3, R0 ;  /* 0x0000000000037305 */ /* 0x000e24000021f000 */
[----:B0-----:R0:W-:Y:S02]  /*c0a0*/  STG.E [R16.64], R3 ;  /* 0x0000000310007986 */ /* 0x0011e4000c101924 */
.L_x_2233:
[----:B------:R-:W-:Y:S02]  /*c0b0*/  IADD3 R23, R23, 0x80, RZ ;  /* 0x0000008017177810 */ /* 0x000fe40007ffe0ff */
.L_x_2064:
[----:B------:R-:W-:Y:S05]  /*c0c0*/  BSYNC B6 ;  /* 0x0000000000067941 */ /* 0x000fea0003800000 */
.L_x_2063:
        /* <DEDUP_REMOVED lines=257> */
.L_x_2261:
        /* <DEDUP_REMOVED lines=21> */
.L_x_2265:
[----:B------:R-:W2:Y:S02]  /*d230*/  LDG.E.U8 R2, [R2.64] ;  /* 0x0000002402027981 */ /* 0x000ea4000c1e1100 */
[----:B--2---:R-:W0:Y:S02]  /*d240*/  I2F.U16 R0, R2 ;  /* 0x0000000200007306 */ /* 0x004e240000101000 */
[----:B0-----:R-:W-:-:S04]  /*d250*/  F2FP.BF16.PACK_AB R0, RZ, R0 ;  /* 0x00000000ff00723e */ /* 0x001fc800000010ff */
[----:B------:R-:W-:Y:S01]  /*d260*/  PRMT R19, R0, 0x7610, R19 ;  /* 0x0000761000137816 */ /* 0x000fe20000000013 */
[----:B------:R-:W-:Y:S05]  /*d270*/  BRA `(.L_x_2267) ;  /* 0x00000f0000007947 */ /* 0x000fea0003800000 */
.L_x_2264:
        /* <DEDUP_REMOVED lines=11> */
.L_x_2269:
[----:B------:R-:W2:Y:S02]  /*d330*/  LDG.E R2, [R2.64] ;  /* 0x0000002402027981 */ /* 0x000ea4000c1e1900 */
[----:B--2---:R-:W0:Y:S02]  /*d340*/  I2F R0, R2 ;  /* 0x0000000200007306 */ /* 0x004e240000201400 */
[----:B0-----:R-:W-:-:S04]  /*d350*/  F2FP.BF16.PACK_AB R0, RZ, R0 ;  /* 0x00000000ff00723e */ /* 0x001fc800000010ff */
[----:B------:R-:W-:Y:S01]  /*d360*/  PRMT R19, R0, 0x7610, R19 ;  /* 0x0000761000137816 */ /* 0x000fe20000000013 */
[----:B------:R-:W-:Y:S05]  /*d370*/  BRA `(.L_x_2267) ;  /* 0x00000e0000007947 */ /* 0x000fea0003800000 */
.L_x_2268:
[----:B------:R-:W2:Y:S02]  /*d380*/  LDG.E.U16 R2, [R2.64] ;  /* 0x0000002402027981 */ /* 0x000ea4000c1e1500 */
[----:B--2---:R-:W0:Y:S02]  /*d390*/  I2F.S16 R0, R2 ;  /* 0x0000000200007306 */ /* 0x004e240000101400 */
[----:B0-----:R-:W-:-:S04]  /*d3a0*/  F2FP.BF16.PACK_AB R0, RZ, R0 ;  /* 0x00000000ff00723e */ /* 0x001fc800000010ff */
[----:B------:R-:W-:Y:S01]  /*d3b0*/  PRMT R19, R0, 0x7610, R19 ;  /* 0x0000761000137816 */ /* 0x000fe20000000013 */
[----:B------:R-:W-:Y:S05]  /*d3c0*/  BRA `(.L_x_2267) ;  /* 0x00000db000007947 */ /* 0x000fea0003800000 */
.L_x_2263:
        /* <DEDUP_REMOVED lines=9> */
.L_x_2271:
[----:B------:R-:W2:Y:S02]  /*d460*/  LDG.E.U16 R0, [R2.64] ;  /* 0x0000002402007981 */ /* 0x000ea4000c1e1500 */
[----:B--2---:R-:W-:-:S05]  /*d470*/  HADD2.F32 R0, -RZ, R0.H0_H0 ;  /* 0x20000000ff007230 */ /* 0x004fca0000004100 */
[----:B------:R-:W-:-:S04]  /*d480*/  F2FP.BF16.PACK_AB R0, RZ, R0 ;  /* 0x00000000ff00723e */ /* 0x000fc800000010ff */
[----:B------:R-:W-:Y:S01]  /*d490*/  PRMT R19, R0, 0x7610, R19 ;  /* 0x0000761000137816 */ /* 0x000fe20000000013 */
[----:B------:R-:W-:Y:S05]  /*d4a0*/  BRA `(.L_x_2267) ;  /* 0x00000cd000007947 */ /* 0x000fea0003800000 */
.L_x_2270:
        /* <DEDUP_REMOVED lines=9> */
.L_x_2273:
[----:B------:R-:W2:Y:S02]  /*d540*/  LDG.E.U16 R2, [R2.64] ;  /* 0x0000002402027981 */ /* 0x000ea4000c1e1500 */
[----:B--2---:R-:W-:-:S05]  /*d550*/  HADD2.F32 R0, -RZ, R2.H0_H0 ;  /* 0x20000002ff007230 */ /* 0x004fca0000004100 */
[----:B------:R-:W-:-:S04]  /*d560*/  F2FP.BF16.PACK_AB R0, RZ, R0 ;  /* 0x00000000ff00723e */ /* 0x000fc800000010ff */
[----:B------:R-:W-:Y:S01]  /*d570*/  PRMT R19, R0, 0x7610, R19 ;  /* 0x0000761000137816 */ /* 0x000fe20000000013 */
[----:B------:R-:W-:Y:S05]  /*d580*/  BRA `(.L_x_2267) ;  /* 0x00000bf000007947 */ /* 0x000fea0003800000 */
.L_x_2272:
[----:B------:R-:W2:Y:S02]  /*d590*/  LDG.E.64 R2, [R2.64] ;  /* 0x0000002402027981 */ /* 0x000ea4000c1e1b00 */
[----:B--2---:R-:W0:Y:S01]  /*d5a0*/  F2F.F32.F64 R0, R2 ;  /* 0x0000000200007310 */ /* 0x004e220000301000 */
[----:B------:R-:W0:-:S14]  /*d5b0*/  DSETP.GEU.AND P0, PT, |R2|, c[0x2][0x0], PT ;  /* 0x008000000200762a */ /* 0x000e1c0003f0e200 */
[----:B0-----:R-:W-:-:S05]  /*d5c0*/  @!P0 FMUL R0, R0, 1.175494350822287508e-38 ;  /* 0x0080000000008820 */ /* 0x001fca0000400000 */
[----:B------:R-:W-:-:S04]  /*d5d0*/  F2FP.BF16.PACK_AB R0, RZ, R0 ;  /* 0x00000000ff00723e */ /* 0x000fc800000010ff */
[----:B------:R-:W-:Y:S01]  /*d5e0*/  PRMT R19, R0, 0x7610, R19 ;  /* 0x0000761000137816 */ /* 0x000fe20000000013 */
[----:B------:R-:W-:Y:S05]  /*d5f0*/  BRA `(.L_x_2267) ;  /* 0x00000b8000007947 */ /* 0x000fea0003800000 */
.L_x_2262:
        /* <DEDUP_REMOVED lines=14> */
.L_x_2276:
[----:B------:R-:W2:Y:S02]  /*d6e0*/  LDG.E.64 R2, [R2.64] ;  /* 0x0000002402027981 */ /* 0x000ea4000c1e1b00 */
[----:B--2---:R-:W0:Y:S01]  /*d6f0*/  F2F.F32.F64 R0, R2 ;  /* 0x0000000200007310 */ /* 0x004e220000301000 */
[----:B------:R-:W0:-:S14]  /*d700*/  DSETP.GEU.AND P0, PT, |R2|, c[0x2][0x0], PT ;  /* 0x008000000200762a */ /* 0x000e1c0003f0e200 */
[----:B0-----:R-:W-:-:S05]  /*d710*/  @!P0 FMUL R0, R0, 1.175494350822287508e-38 ;  /* 0x0080000000008820 */ /* 0x001fca0000400000 */
[----:B------:R-:W-:-:S04]  /*d720*/  F2FP.BF16.PACK_AB R0, RZ, R0 ;  /* 0x00000000ff00723e */ /* 0x000fc800000010ff */
[----:B------:R-:W-:Y:S01]  /*d730*/  PRMT R19, R0, 0x7610, R19 ;  /* 0x0000761000137816 */ /* 0x000fe20000000013 */
[----:B------:R-:W-:Y:S05]  /*d740*/  BRA `(.L_x_2267) ;  /* 0x00000a3000007947 */ /* 0x000fea0003800000 */
.L_x_2275:
        /* <DEDUP_REMOVED lines=28> */
.L_x_2278:
        /* <DEDUP_REMOVED lines=15> */
.L_x_2277:
[----:B------:R0:W5:Y:S01]  /*da00*/  LDG.E.U16 R19, [R2.64] ;  /* 0x0000002402137981 */ /* 0x000162000c1e1500 */
[----:B------:R-:W-:Y:S05]  /*da10*/  BRA `(.L_x_2267) ;  /* 0x0000076000007947 */ /* 0x000fea0003800000 */
.L_x_2274:
        /* <DEDUP_REMOVED lines=12> */
.L_x_2281:
        /* <DEDUP_REMOVED lines=21> */
.L_x_2285:
[----:B------:R-:W-:Y:S05]  /*dc30*/  BSYNC B1 ;  /* 0x0000000000017941 */ /* 0x000fea0003800000 */
.L_x_2284:
[----:B------:R-:W-:Y:S01]  /*dc40*/  LEA R3, R0, 0x3b800000, 0x17 ;  /* 0x3b80000000037811 */ /* 0x000fe200078eb8ff */
[----:B------:R-:W-:-:S05]  /*dc50*/  IMAD.SHL.U32 R0, R2, 0x100000, RZ ;  /* 0x0010000002007824 */ /* 0x000fca00078e00ff */
[----:B------:R-:W-:Y:S02]  /*dc60*/  LOP3.LUT R0, R3, R0, R4, 0xfe, !PT ;  /* 0x0000000003007212 */ /* 0x000fe400078efe04 */
.L_x_2283:
[----:B------:R-:W-:Y:S05]  /*dc70*/  BSYNC B0 ;  /* 0x0000000000007941 */ /* 0x000fea0003800000 */
.L_x_2282:
[----:B------:R-:W-:-:S04]  /*dc80*/  F2FP.BF16.PACK_AB R0, RZ, R0 ;  /* 0x00000000ff00723e */ /* 0x000fc800000010ff */
[----:B------:R-:W-:Y:S01]  /*dc90*/  PRMT R19, R0, 0x7610, R19 ;  /* 0x0000761000137816 */ /* 0x000fe20000000013 */
[----:B------:R-:W-:Y:S05]  /*dca0*/  BRA `(.L_x_2267) ;  /* 0x000004d000007947 */ /* 0x000fea0003800000 */
.L_x_2280:
        /* <DEDUP_REMOVED lines=21> */
.L_x_2289:
[----:B------:R-:W-:Y:S05]  /*de00*/  BSYNC B1 ;  /* 0x0000000000017941 */ /* 0x000fea0003800000 */
.L_x_2288:
[----:B------:R-:W-:Y:S01]  /*de10*/  LEA R3, R0, 0x37800000, 0x17 ;  /* 0x3780000000037811 */ /* 0x000fe200078eb8ff */
[----:B------:R-:W-:-:S05]  /*de20*/  IMAD.SHL.U32 R0, R2, 0x200000, RZ ;  /* 0x0020000002007824 */ /* 0x000fca00078e00ff */
[----:B------:R-:W-:Y:S02]  /*de30*/  LOP3.LUT R0, R3, R0, R4, 0xfe, !PT ;  /* 0x0000000003007212 */ /* 0x000fe400078efe04 */
.L_x_2287:
[----:B------:R-:W-:Y:S05]  /*de40*/  BSYNC B0 ;  /* 0x0000000000007941 */ /* 0x000fea0003800000 */
.L_x_2286:
[----:B------:R-:W-:-:S04]  /*de50*/  F2FP.BF16.PACK_AB R0, RZ, R0 ;  /* 0x00000000ff00723e */ /* 0x000fc800000010ff */
[----:B------:R-:W-:Y:S01]  /*de60*/  PRMT R19, R0, 0x7610, R19 ;  /* 0x0000761000137816 */ /* 0x000fe20000000013 */
[----:B------:R-:W-:Y:S05]  /*de70*/  BRA `(.L_x_2267) ;  /* 0x0000030000007947 */ /* 0x000fea0003800000 */
.L_x_2279:
        /* <DEDUP_REMOVED lines=14> */
.L_x_2293:
[----:B------:R-:W-:Y:S05]  /*df60*/  BSYNC B0 ;  /* 0x0000000000007941 */ /* 0x000fea0003800000 */
.L_x_2292:
[----:B------:R-:W-:-:S04]  /*df70*/  F2FP.BF16.PACK_AB R0, RZ, R0 ;  /* 0x00000000ff00723e */ /* 0x000fc800000010ff */
[----:B------:R-:W-:Y:S01]  /*df80*/  PRMT R19, R0, 0x7610, R19 ;  /* 0x0000761000137816 */ /* 0x000fe20000000013 */
[----:B------:R-:W-:Y:S05]  /*df90*/  BRA `(.L_x_2267) ;  /* 0x000001e000007947 */ /* 0x000fea0003800000 */
.L_x_2266:
        /* <DEDUP_REMOVED lines=21> */
.L_x_2291:
[----:B------:R-:W2:Y:S02]  /*e0f0*/  LDG.E.64 R2, [R2.64] ;  /* 0x0000002402027981 */ /* 0x000ea4000c1e1b00 */
[----:B--2---:R-:W0:Y:S02]  /*e100*/  I2F.U64 R0, R2 ;  /* 0x0000000200007312 */ /* 0x004e240000301000 */
[----:B0-----:R-:W-:-:S04]  /*e110*/  F2FP.BF16.PACK_AB R0, RZ, R0 ;  /* 0x00000000ff00723e */ /* 0x001fc800000010ff */
[----:B------:R-:W-:Y:S01]  /*e120*/  PRMT R19, R0, 0x7610, R19 ;  /* 0x0000761000137816 */ /* 0x000fe20000000013 */
[----:B------:R-:W-:Y:S05]  /*e130*/  BRA `(.L_x_2267) ;  /* 0x0000004000007947 */ /* 0x000fea0003800000 */
.L_x_2290:
[----:B------:R-:W2:Y:S02]  /*e140*/  LDG.E R2, [R2.64] ;  /* 0x0000002402027981 */ /* 0x000ea4000c1e1900 */
[----:B--2---:R-:W0:Y:S02]  /*e150*/  I2F.U32 R0, R2 ;  /* 0x0000000200007306 */ /* 0x004e240000201000 */
[----:B0-----:R-:W-:-:S04]  /*e160*/  F2FP.BF16.PACK_AB R0, RZ, R0 ;  /* 0x00000000ff00723e */ /* 0x001fc800000010ff */
[----:B------:R-:W-:Y:S02]  /*e170*/  PRMT R19, R0, 0x7610, R19 ;  /* 0x0000761000137816 */ /* 0x000fe40000000013 */
.L_x_2267:
        /* <DEDUP_REMOVED lines=18> */
.L_x_2297:
[----:B------:R-:W2:Y:S02]  /*e2a0*/  LDG.E.U8 R2, [R2.64] ;  /* 0x0000002402027981 */ /* 0x000ea4000c1e1100 */
[----:B--2---:R-:W0:Y:S02]  /*e2b0*/  I2F.U16 R0, R2 ;  /* 0x0000000200007306 */ /* 0x004e240000101000 */
[----:B0-----:R-:W-:Y:S01]  /*e2c0*/  F2FP.BF16.PACK_AB R0, RZ, R0 ;  /* 0x00000000ff00723e */ /* 0x001fe200000010ff */
[----:B------:R-:W-:Y:S05]  /*e2d0*/  BRA `(.L_x_2299) ;  /* 0x00000e3000007947 */ /* 0x000fea0003800000 */
.L_x_2296:
        /* <DEDUP_REMOVED lines=10> */
.L_x_2301:
[----:B------:R-:W2:Y:S02]  /*e380*/  LDG.E R2, [R2.64] ;  /* 0x0000002402027981 */ /* 0x000ea4000c1e1900 */
[----:B--2---:R-:W0:Y:S02]  /*e390*/  I2F R0, R2 ;  /* 0x0000000200007306 */ /* 0x004e240000201400 */
[----:B0-----:R-:W-:Y:S01]  /*e3a0*/  F2FP.BF16.PACK_AB R0, RZ, R0 ;  /* 0x00000000ff00723e */ /* 0x001fe200000010ff */
[----:B------:R-:W-:Y:S05]  /*e3b0*/  BRA `(.L_x_2299) ;  /* 0x00000d5000007947 */ /* 0x000fea0003800000 */
.L_x_2300:
[----:B------:R-:W2:Y:S02]  /*e3c0*/  LDG.E.U16 R2, [R2.64] ;  /* 0x0000002402027981 */ /* 0x000ea4000c1e1500 */
[----:B--2---:R-:W0:Y:S02]  /*e3d0*/  I2F.S16 R0, R2 ;  /* 0x0000000200007306 */ /* 0x004e240000101400 */
[----:B0-----:R-:W-:Y:S01]  /*e3e0*/  F2FP.BF16.PACK_AB R0, RZ, R0 ;  /* 0x00000000ff00723e */ /* 0x001fe200000010ff */
[----:B------:R-:W-:Y:S05]  /*e3f0*/  BRA `(.L_x_2299) ;  /* 0x00000d1000007947 */ /* 0x000fea0003800000 */
.L_x_2295:
        /* <DEDUP_REMOVED lines=9> */
.L_x_2303:
[----:B------:R-:W2:Y:S02]  /*e490*/  LDG.E.U16 R0, [R2.64] ;  /* 0x0000002402007981 */ /* 0x000ea4000c1e1500 */
[----:B--2---:R-:W-:-:S05]  /*e4a0*/  HADD2.F32 R0, -RZ, R0.H0_H0 ;  /* 0x20000000ff007230 */ /* 0x004fca0000004100 */
[----:B------:R-:W-:Y:S01]  /*e4b0*/  F2FP.BF16.PACK_AB R0, RZ, R0 ;  /* 0x00000000ff00723e */ /* 0x000fe200000010ff */
[----:B------:R-:W-:Y:S05]  /*e4c0*/  BRA `(.L_x_2299) ;  /* 0x00000c4000007947 */ /* 0x000fea0003800000 */
.L_x_2302:
        /* <DEDUP_REMOVED lines=9> */
.L_x_2305:
[----:B------:R-:W2:Y:S02]  /*e560*/  LDG.E.U16 R2, [R2.64] ;  /* 0x0000002402027981 */ /* 0x000ea4000c1e1500 */
[----:B--2---:R-:W-:-:S05]  /*e570*/  HADD2.F32 R0, -RZ, R2.H0_H0 ;  /* 0x20000002ff007230 */ /* 0x004fca0000004100 */
[----:B------:R-:W-:Y:S01]  /*e580*/  F2FP.BF16.PACK_AB R0, RZ, R0 ;  /* 0x00000000ff00723e */ /* 0x000fe200000010ff */
[----:B------:R-:W-:Y:S05]  /*e590*/  BRA `(.L_x_2299) ;  /* 0x00000b7000007947 */ /* 0x000fea0003800000 */
.L_x_2304:
[----:B------:R-:W2:Y:S02]  /*e5a0*/  LDG.E.64 R2, [R2.64] ;  /* 0x0000002402027981 */ /* 0x000ea4000c1e1b00 */
[----:B--2---:R-:W0:Y:S01]  /*e5b0*/  F2F.F32.F64 R0, R2 ;  /* 0x0000000200007310 */ /* 0x004e220000301000 */
[----:B------:R-:W0:-:S14]  /*e5c0*/  DSETP.GEU.AND P0, PT, |R2|, c[0x2][0x0], PT ;  /* 0x008000000200762a */ /* 0x000e1c0003f0e200 */
[----:B0-----:R-:W-:-:S05]  /*e5d0*/  @!P0 FMUL R0, R0, 1.175494350822287508e-38 ;  /* 0x0080000000008820 */ /* 0x001fca0000400000 */
[----:B------:R-:W-:Y:S01]  /*e5e0*/  F2FP.BF16.PACK_AB R0, RZ, R0 ;  /* 0x00000000ff00723e */ /* 0x000fe200000010ff */
[----:B------:R-:W-:Y:S05]  /*e5f0*/  BRA `(.L_x_2299) ;  /* 0x00000b1000007947 */ /* 0x000fea0003800000 */
.L_x_2294:
        /* <DEDUP_REMOVED lines=13> */
.L_x_2308:
[----:B------:R-:W2:Y:S02]  /*e6d0*/  LDG.E.64 R2, [R2.64] ;  /* 0x0000002402027981 */ /* 0x000ea4000c1e1b00 */
[----:B--2---:R-:W0:Y:S01]  /*e6e0*/  F2F.F32.F64 R0, R2 ;  /* 0x0000000200007310 */ /* 0x004e220000301000 */
[----:B------:R-:W0:-:S14]  /*e6f0*/  DSETP.GEU.AND P0, PT, |R2|, c[0x2][0x0], PT ;  /* 0x008000000200762a */ /* 0x000e1c0003f0e200 */
[----:B0-----:R-:W-:-:S05]  /*e700*/  @!P0 FMUL R0, R0, 1.175494350822287508e-38 ;  /* 0x0080000000008820 */ /* 0x001fca0000400000 */
[----:B------:R-:W-:Y:S01]  /*e710*/  F2FP.BF16.PACK_AB R0, RZ, R0 ;  /* 0x00000000ff00723e */ /* 0x000fe200000010ff */
[----:B------:R-:W-:Y:S05]  /*e720*/  BRA `(.L_x_2299) ;  /* 0x000009e000007947 */ /* 0x000fea0003800000 */
.L_x_2307:
        /* <DEDUP_REMOVED lines=28> */
.L_x_2310:
        /* <DEDUP_REMOVED lines=15> */
.L_x_2309:
[----:B------:R0:W5:Y:S01]  /*e9e0*/  LDG.E.U16 R0, [R2.64] ;  /* 0x0000002402007981 */ /* 0x000162000c1e1500 */
[----:B------:R-:W-:Y:S05]  /*e9f0*/  BRA `(.L_x_2299) ;  /* 0x0000071000007947 */ /* 0x000fea0003800000 */
.L_x_2306:
        /* <DEDUP_REMOVED lines=12> */
.L_x_2313:
        /* <DEDUP_REMOVED lines=21> */
.L_x_2317:
[----:B------:R-:W-:Y:S05]  /*ec10*/  BSYNC B1 ;  /* 0x0000000000017941 */ /* 0x000fea0003800000 */
.L_x_2316:
[----:B------:R-:W-:Y:S01]  /*ec20*/  LEA R3, R0, 0x3b800000, 0x17 ;  /* 0x3b80000000037811 */ /* 0x000fe200078eb8ff */
[----:B------:R-:W-:-:S05]  /*ec30*/  IMAD.SHL.U32 R0, R2, 0x100000, RZ ;  /* 0x0010000002007824 */ /* 0x000fca00078e00ff */
[----:B------:R-:W-:Y:S02]  /*ec40*/  LOP3.LUT R0, R3, R0, R4, 0xfe, !PT ;  /* 0x0000000003007212 */ /* 0x000fe400078efe04 */
.L_x_2315:
[----:B------:R-:W-:Y:S05]  /*ec50*/  BSYNC B0 ;  /* 0x0000000000007941 */ /* 0x000fea0003800000 */
.L_x_2314:
[----:B------:R-:W-:Y:S01]  /*ec60*/  F2FP.BF16.PACK_AB R0, RZ, R0 ;  /* 0x00000000ff00723e */ /* 0x000fe200000010ff */
[----:B------:R-:W-:Y:S05]  /*ec70*/  BRA `(.L_x_2299) ;  /* 0x0000049000007947 */ /* 0x000fea0003800000 */
.L_x_2312:
        /* <DEDUP_REMOVED lines=21> */
.L_x_2321:
[----:B------:R-:W-:Y:S05]  /*edd0*/  BSYNC B1 ;  /* 0x0000000000017941 */ /* 0x000fea0003800000 */
.L_x_2320:
[----:B------:R-:W-:Y:S01]  /*ede0*/  LEA R3, R0, 0x37800000, 0x17 ;  /* 0x3780000000037811 */ /* 0x000fe200078eb8ff */
[----:B------:R-:W-:-:S05]  /*edf0*/  IMAD.SHL.U32 R0, R2, 0x200000, RZ ;  /* 0x0020000002007824 */ /* 0x000fca00078e00ff */
[----:B------:R-:W-:Y:S02]  /*ee00*/  LOP3.LUT R0, R3, R0, R4, 0xfe, !PT ;  /* 0x0000000003007212 */ /* 0x000fe400078efe04 */
.L_x_2319:
[----:B------:R-:W-:Y:S05]  /*ee10*/  BSYNC B0 ;  /* 0x0000000000007941 */ /* 0x000fea0003800000 */
.L_x_2318:
[----:B------:R-:W-:Y:S01]  /*ee20*/  F2FP.BF16.PACK_AB R0, RZ, R0 ;  /* 0x00000000ff00723e */ /* 0x000fe200000010ff */
[----:B------:R-:W-:Y:S05]  /*ee30*/  BRA `(.L_x_2299) ;  /* 0x000002d000007947 */ /* 0x000fea0003800000 */
.L_x_2311:
        /* <DEDUP_REMOVED lines=14> */
.L_x_2325:
[----:B------:R-:W-:Y:S05]  /*ef20*/  BSYNC B0 ;  /* 0x0000000000007941 */ /* 0x000fea0003800000 */
.L_x_2324:
[----:B------:R-:W-:Y:S01]  /*ef30*/  F2FP.BF16.PACK_AB R0, RZ, R0 ;  /* 0x00000000ff00723e */ /* 0x000fe200000010ff */
[----:B------:R-:W-:Y:S05]  /*ef40*/  BRA `(.L_x_2299) ;  /* 0x000001c000007947 */ /* 0x000fea0003800000 */
.L_x_2298:
        /* <DEDUP_REMOVED lines=21> */
.L_x_2323:
[----:B------:R-:W2:Y:S02]  /*f0a0*/  LDG.E.64 R2, [R2.64] ;  /* 0x0000002402027981 */ /* 0x000ea4000c1e1b00 */
[----:B--2---:R-:W0:Y:S02]  /*f0b0*/  I2F.U64 R0, R2 ;  /* 0x0000000200007312 */ /* 0x004e240000301000 */
[----:B0-----:R-:W-:Y:S01]  /*f0c0*/  F2FP.BF16.PACK_AB R0, RZ, R0 ;  /* 0x00000000ff00723e */ /* 0x001fe200000010ff */
[----:B------:R-:W-:Y:S05]  /*f0d0*/  BRA `(.L_x_2299) ;  /* 0x0000003000007947 */ /* 0x000fea0003800000 */
.L_x_2322:
[----:B------:R-:W2:Y:S02]  /*f0e0*/  LDG.E R2, [R2.64] ;  /* 0x0000002402027981 */ /* 0x000ea4000c1e1900 */
[----:B--2---:R-:W0:Y:S02]  /*f0f0*/  I2F.U32 R0, R2 ;  /* 0x0000000200007306 */ /* 0x004e240000201000 */
[----:B0-----:R-:W-:-:S06]  /*f100*/  F2FP.BF16.PACK_AB R0, RZ, R0 ;  /* 0x00000000ff00723e */ /* 0x001fcc00000010ff */
.L_x_2299:
        /* <DEDUP_REMOVED lines=18> */
[----:B0-----:R-:W-:Y:S01]  /*f230*/  STG.E.U8 [R16.64], R3 ;  /* 0x0000000310007986 */ /* 0x001fe2000c101124 */
[----:B------:R-:W-:Y:S05]  /*f240*/  EXIT ;  /* 0x000000000000794d */ /* 0x000fea0003800000 */
.L_x_2329:
[----:B------:R-:W-:-:S06]  /*f250*/  PRMT R3, RZ, 0x5410, R0 ;  /* 0x00005410ff037816 */ /* 0x000fcc0000000000 */
[----:B------:R-:W0:Y:S02]  /*f260*/  F2I.S64.TRUNC R2, R3 ;  /* 0x0000000300027311 */ /* 0x000e24000020d900 */
[----:B0-----:R-:W-:Y:S01]  /*f270*/  STG.E.U8 [R16.64], R2 ;  /* 0x0000000210007986 */ /* 0x001fe2000c101124 */
[----:B------:R-:W-:Y:S05]  /*f280*/  EXIT ;  /* 0x000000000000794d */ /* 0x000fea0003800000 */
.L_x_2328:
        /* <DEDUP_REMOVED lines=8> */
[----:B0-----:R-:W-:Y:S01]  /*f310*/  STG.E.64 [R16.64], R2 ;  /* 0x0000000210007986 */ /* 0x001fe2000c101b24 */
[----:B------:R-:W-:Y:S05]  /*f320*/  EXIT ;  /* 0x000000000000794d */ /* 0x000fea0003800000 */
.L_x_2332:
[----:B------:R-:W-:-:S04]  /*f330*/  PRMT R0, RZ, 0x5410, R0 ;  /* 0x00005410ff007816 */ /* 0x000fc80000000000 */
[----:B------:R-:W0:Y:S02]  /*f340*/  F2I.FTZ.TRUNC.NTZ R3, R0 ;  /* 0x0000000000037305 */ /* 0x000e24000021f100 */
[----:B0-----:R-:W-:Y:S01]  /*f350*/  STG.E [R16.64], R3 ;  /* 0x0000000310007986 */ /* 0x001fe2000c101924 */
[----:B------:R-:W-:Y:S05]  /*f360*/  EXIT ;  /* 0x000000000000794d */ /* 0x000fea0003800000 */
.L_x_2331:
[----:B------:R-:W-:-:S04]  /*f370*/  PRMT R0, RZ, 0x5410, R0 ;  /* 0x00005410ff007816 */ /* 0x000fc80000000000 */
[----:B------:R-:W0:Y:S02]  /*f380*/  F2I.FTZ.TRUNC.NTZ R3, R0 ;  /* 0x0000000000037305 */ /* 0x000e24000021f100 */
[----:B0-----:R-:W-:Y:S01]  /*f390*/  STG.E.U16 [R16.64], R3 ;  /* 0x0000000310007986 */ /* 0x001fe2000c101524 */
[----:B------:R-:W-:Y:S05]  /*f3a0*/  EXIT ;  /* 0x000000000000794d */ /* 0x000fea0003800000 */
.L_x_2327:
[----:B------:R-:W-:-:S13]  /*f3b0*/  ISETP.GT.AND P0, PT, R2, 0x6, PT ;  /* 0x000000060200780c */ /* 0x000fda0003f04270 */
[----:B------:R-:W-:Y:S05]  /*f3c0*/  @P0 BRA `(.L_x_2333) ;  /* 0x000000b000000947 */ /* 0x000fea0003800000 */
[----:B------:R-:W-:-:S13]  /*f3d0*/  ISETP.NE.AND P0, PT, R2, 0x5, PT ;  /* 0x000000050200780c */ /* 0x000fda0003f05270 */
[----:B------:R-:W-:Y:S05]  /*f3e0*/  @!P0 BRA `(.L_x_2334) ;  /* 0x0000005000008947 */ /* 0x000fea0003800000 */
[----:B------:R-:W-:-:S13]  /*f3f0*/  ISETP.NE.AND P0, PT, R2, 0x6, PT ;  /* 0x000000060200780c */ /* 0x000fda0003f05270 */
[----:B------:R-:W-:Y:S05]  /*f400*/  @P0 BRA `(.L_x_2330) ;  /* 0x00000b1000000947 */ /* 0x000fea0003800000 */
[----:B------:R-:W-:-:S05]  /*f410*/  PRMT R3, RZ, 0x5410, R0 ;  /* 0x00005410ff037816 */ /* 0x000fca0000000000 */
[----:B------:R-:W-:Y:S01]  /*f420*/  STG.E [R16.64], R3 ;  /* 0x0000000310007986 */ /* 0x000fe2000c101924 */
[----:B------:R-:W-:Y:S05]  /*f430*/  EXIT ;  /* 0x000000000000794d */ /* 0x000fea0003800000 */
.L_x_2334:
[----:B------:R-:W-:-:S04]  /*f440*/  PRMT R0, RZ, 0x5410, R0 ;  /* 0x00005410ff007816 */ /* 0x000fc80000000000 */
[----:B------:R-:W-:-:S05]  /*f450*/  F2FP.PACK_AB R0, RZ, R0 ;  /* 0x00000000ff00723e */ /* 0x000fca00000000ff */
[----:B------:R-:W-:Y:S01]  /*f460*/  STG.E.U16 [R16.64], R0 ;  /* 0x0000000010007986 */ /* 0x000fe2000c101524 */
[----:B------:R-:W-:Y:S05]  /*f470*/  EXIT ;  /* 0x000000000000794d */ /* 0x000fea0003800000 */
.L_x_2333:
        /* <DEDUP_REMOVED lines=8> */
[----:B------:R-:W-:Y:S01]  /*f500*/  STG.E.64 [R16.64], R2 ;  /* 0x0000000210007986 */ /* 0x000fe2000c101b24 */
[----:B------:R-:W-:Y:S05]  /*f510*/  EXIT ;  /* 0x000000000000794d */ /* 0x000fea0003800000 */
.L_x_2336:
[----:B------:R-:W-:-:S04]  /*f520*/  PRMT R0, RZ, 0x5410, R0 ;  /* 0x00005410ff007816 */ /* 0x000fc80000000000 */
[----:B------:R-:W-:-:S04]  /*f530*/  F2FP.PACK_AB R3, RZ, R0 ;  /* 0x00000000ff03723e */ /* 0x000fc800000000ff */
[----:B------:R-:W-:-:S05]  /*f540*/  PRMT R3, R3, 0x5410, RZ ;  /* 0x0000541003037816 */ /* 0x000fca00000000ff */
[----:B------:R-:W-:Y:S01]  /*f550*/  STG.E [R16.64], R3 ;  /* 0x0000000310007986 */ /* 0x000fe2000c101924 */
[----:B------:R-:W-:Y:S05]  /*f560*/  EXIT ;  /* 0x000000000000794d */ /* 0x000fea0003800000 */
.L_x_2335:
[----:B------:R-:W-:-:S05]  /*f570*/  PRMT R2, RZ, 0x5410, R0 ;  /* 0x00005410ff027816 */ /* 0x000fca0000000000 */
[----:B------:R-:W-:-:S06]  /*f580*/  FMUL.FTZ R2, R2, 1 ;  /* 0x3f80000002027820 */ /* 0x000fcc0000410000 */
[----:B------:R-:W0:Y:S02]  /*f590*/  F2F.F64.F32 R2, R2 ;  /* 0x0000000200027310 */ /* 0x000e240000201800 */
[----:B0-----:R-:W-:Y:S01]  /*f5a0*/  STG.E.64 [R16.64], R2 ;  /* 0x0000000210007986 */ /* 0x001fe2000c101b24 */
[----:B------:R-:W-:Y:S05]  /*f5b0*/  EXIT ;  /* 0x000000000000794d */ /* 0x000fea0003800000 */
.L_x_2326:
        /* <DEDUP_REMOVED lines=11> */
[----:B------:R-:W-:Y:S01]  /*f670*/  STG.E.U8 [R16.64], R3 ;  /* 0x0000000310007986 */ /* 0x000fe2000c101124 */
[----:B------:R-:W-:Y:S05]  /*f680*/  EXIT ;  /* 0x000000000000794d */ /* 0x000fea0003800000 */
.L_x_2339:
[----:B------:R-:W-:Y:S01]  /*f690*/  PRMT R0, RZ, 0x5410, R0 ;  /* 0x00005410ff007816 */ /* 0x000fe20000000000 */
[----:B------:R-:W-:-:S04]  /*f6a0*/  CS2R R6, SRZ ;  /* 0x0000000000067805 */ /* 0x000fc8000001ff00 */
[----:B------:R-:W-:-:S04]  /*f6b0*/  FMUL.FTZ R0, R0, 1 ;  /* 0x3f80000000007820 */ /* 0x000fc80000410000 */
[----:B------:R-:W0:Y:S02]  /*f6c0*/  F2F.F64.F32 R4, R0 ;  /* 0x0000000000047310 */ /* 0x000e240000201800 */
[----:B0-----:R-:W-:Y:S01]  /*f6d0*/  STG.E.128 [R16.64], R4 ;  /* 0x0000000410007986 */ /* 0x001fe2000c101d24 */
[----:B------:R-:W-:Y:S05]  /*f6e0*/  EXIT ;  /* 0x000000000000794d */ /* 0x000fea0003800000 */
.L_x_2338:
        /* <DEDUP_REMOVED lines=21> */
.L_x_2343:
[----:B------:R-:W-:Y:S05]  /*f840*/  BSYNC B0 ;  /* 0x0000000000007941 */ /* 0x000fea0003800000 */
.L_x_2342:
[----:B------:R-:W-:-:S05]  /*f850*/  LOP3.LUT R3, R0, R3, RZ, 0xfc, !PT ;  /* 0x0000000300037212 */ /* 0x000fca00078efcff */
[----:B------:R-:W-:Y:S01]  /*f860*/  STG.E.U8 [R16.64], R3 ;  /* 0x0000000310007986 */ /* 0x000fe2000c101124 */
[----:B------:R-:W-:Y:S05]  /*f870*/  EXIT ;  /* 0x000000000000794d */ /* 0x000fea0003800000 */
.L_x_2341:
        /* <DEDUP_REMOVED lines=13> */
.L_x_2345:
[----:B------:R-:W-:Y:S01]  /*f950*/  IMAD.MOV.U32 R0, RZ, RZ, 0x7f ;  /* 0x0000007fff007424 */ /* 0x000fe200078e00ff */
[----:B------:R-:W-:-:S04]  /*f960*/  ISETP.GT.U32.AND P0, PT, R2, 0x7f800000, PT ;  /* 0x7f8000000200780c */ /* 0x000fc80003f04070 */
[----:B------:R-:W-:-:S04]  /*f970*/  SEL R0, R0, 0x7c, P0 ;  /* 0x0000007c00007807 */ /* 0x000fc80000000000 */
.L_x_2346:
[----:B------:R-:W-:Y:S05]  /*f980*/  BSYNC B0 ;  /* 0x0000000000007941 */ /* 0x000fea0003800000 */
.L_x_2344:
[----:B------:R-:W-:-:S04]  /*f990*/  LOP3.LUT R2, R3, 0x80000000, RZ, 0xc0, !PT ;  /* 0x8000000003027812 */ /* 0x000fc800078ec0ff */
[----:B------:R-:W-:-:S04]  /*f9a0*/  SHF.R.U32.HI R3, RZ, 0x18, R2 ;  /* 0x00000018ff037819 */ /* 0x000fc80000011602 */
[----:B------:R-:W-:-:S05]  /*f9b0*/  LOP3.LUT R3, R0, R3, RZ, 0xfc, !PT ;  /* 0x0000000300037212 */ /* 0x000fca00078efcff */
[----:B------:R-:W-:Y:S01]  /*f9c0*/  STG.E.U8 [R16.64], R3 ;  /* 0x0000000310007986 */ /* 0x000fe2000c101124 */
[----:B------:R-:W-:Y:S05]  /*f9d0*/  EXIT ;  /* 0x000000000000794d */ /* 0x000fea0003800000 */
.L_x_2340:
[----:B------:R-:W-:Y:S01]  /*f9e0*/  STG.E.U16 [R16.64], R0 ;  /* 0x0000000010007986 */ /* 0x000fe2000c101524 */
[----:B------:R-:W-:Y:S05]  /*f9f0*/  EXIT ;  /* 0x000000000000794d */ /* 0x000fea0003800000 */
.L_x_2337:
        /* <DEDUP_REMOVED lines=10> */
[----:B0-----:R-:W-:Y:S01]  /*faa0*/  STG.E.U16 [R16.64], R3 ;  /* 0x0000000310007986 */ /* 0x001fe2000c101524 */
[----:B------:R-:W-:Y:S05]  /*fab0*/  EXIT ;  /* 0x000000000000794d */ /* 0x000fea0003800000 */
.L_x_2349:
        /* <DEDUP_REMOVED lines=17> */
.L_x_2352:
[----:B------:R-:W-:-:S04]  /*fbd0*/  LOP3.LUT R2, R3, 0x80000000, RZ, 0xc0, !PT ;  /* 0x8000000003027812 */ /* 0x000fc800078ec0ff */
[----:B------:R-:W-:-:S04]  /*fbe0*/  SHF.R.U32.HI R3, RZ, 0x18, R2 ;  /* 0x00000018ff037819 */ /* 0x000fc80000011602 */
[----:B------:R-:W-:-:S04]  /*fbf0*/  LOP3.LUT R0, R0, R3, RZ, 0xfc, !PT ;  /* 0x0000000300007212 */ /* 0x000fc800078efcff */
[----:B------:R-:W-:Y:S02]  /*fc00*/  PRMT R8, R0, 0x7610, R8 ;  /* 0x0000761000087816 */ /* 0x000fe40000000008 */
.L_x_2351:
[----:B------:R-:W-:Y:S05]  /*fc10*/  BSYNC B0 ;  /* 0x0000000000007941 */ /* 0x000fea0003800000 */
.L_x_2350:
[----:B------:R-:W-:Y:S01]  /*fc20*/  STG.E.U8 [R16.64], R8 ;  /* 0x0000000810007986 */ /* 0x000fe2000c101124 */
[----:B------:R-:W-:Y:S05]  /*fc30*/  EXIT ;  /* 0x000000000000794d */ /* 0x000fea0003800000 */
.L_x_2348:
        /* <DEDUP_REMOVED lines=17> */
.L_x_2355:
[----:B------:R-:W-:-:S04]  /*fd50*/  LOP3.LUT R2, R3, 0x80000000, RZ, 0xc0, !PT ;  /* 0x8000000003027812 */ /* 0x000fc800078ec0ff */
[----:B------:R-:W-:-:S04]  /*fd60*/  SHF.R.U32.HI R3, RZ, 0x18, R2 ;  /* 0x00000018ff037819 */ /* 0x000fc80000011602 */
[----:B------:R-:W-:-:S04]  /*fd70*/  LOP3.LUT R0, R0, R3, RZ, 0xfc, !PT ;  /* 0x0000000300007212 */ /* 0x000fc800078efcff */
[----:B------:R-:W-:Y:S02]  /*fd80*/  PRMT R8, R0, 0x7610, R8 ;  /* 0x0000761000087816 */ /* 0x000fe40000000008 */
.L_x_2354:
[----:B------:R-:W-:Y:S05]  /*fd90*/  BSYNC B0 ;  /* 0x0000000000007941 */ /* 0x000fea0003800000 */
.L_x_2353:
[----:B------:R-:W-:Y:S01]  /*fda0*/  STG.E.U8 [R16.64], R8 ;  /* 0x0000000810007986 */ /* 0x000fe2000c101124 */
[----:B------:R-:W-:Y:S05]  /*fdb0*/  EXIT ;  /* 0x000000000000794d */ /* 0x000fea0003800000 */
.L_x_2347:
        /* <DEDUP_REMOVED lines=22> */
.L_x_2330:
        /* <DEDUP_REMOVED lines=20> */
.L_x_2357:
[----:B------:R-:W-:-:S06]  /*10060*/  PRMT R2, RZ, 0x5410, R0 ;  /* 0x00005410ff027816 */ /* 0x000fcc0000000000 */
[----:B------:R-:W0:Y:S02]  /*10070*/  F2I.U64.TRUNC R2, R2 ;  /* 0x0000000200027311 */ /* 0x000e24000020d800 */
[----:B0-----:R-:W-:Y:S01]  /*10080*/  STG.E.64 [R16.64], R2 ;  /* 0x0000000210007986 */ /* 0x001fe2000c101b24 */
[----:B------:R-:W-:Y:S05]  /*10090*/  EXIT ;  /* 0x000000000000794d */ /* 0x000fea0003800000 */
.L_x_2356:
[----:B------:R-:W-:-:S04]  /*100a0*/  PRMT R0, RZ, 0x5410, R0 ;  /* 0x00005410ff007816 */ /* 0x000fc80000000000 */
[----:B------:R-:W0:Y:S02]  /*100b0*/  F2I.FTZ.U32.TRUNC.NTZ R3, R0 ;  /* 0x0000000000037305 */ /* 0x000e24000021f000 */
[----:B0-----:R-:W-:Y:S01]  /*100c0*/  STG.E [R16.64], R3 ;  /* 0x0000000310007986 */ /* 0x001fe2000c101924 */
[----:B------:R-:W-:Y:S05]  /*100d0*/  EXIT ;  /* 0x000000000000794d */ /* 0x000fea0003800000 */
.L_x_2358:
        /* <DEDUP_REMOVED lines=10> */
.L_x_7686:


//--------------------- .text._ZN2at6native27unrolled_elementwise_kernelINS0_13BinaryFunctorIN3c108BFloat16ES4_S4_ZZZNS0_20copysign_kernel_cudaERNS_18TensorIteratorBaseEENKUlvE_clEvENKUlvE1_clEvEUlS4_S4_E_EESt5arrayIPcLm3EELi4E23TrivialOffsetCalculatorILi2EjESE_ILi1EjENS0_6memory12LoadWithCastILi2EEENSH_13StoreWithCastILi1EEEEEviT_T0_T2_T3_T4_T5_ --------------------------
	.section	.text._ZN2at6native27unrolled_elementwise_kernelINS0_13BinaryFunctorIN3c108BFloat16ES4_S4_ZZZNS0_20copysign_kernel_cudaERNS_18TensorIteratorBaseEENKUlvE_clEvENKUlvE1_clEvEUlS4_S4_E_EESt5arrayIPcLm3EELi4E23TrivialOffsetCalculatorILi2EjESE_ILi1EjENS0_6memory12LoadWithCastILi2EEENSH_13StoreWithCastILi1EEEEEviT_T0_T2_T3_T4_T5_,"ax",@progbits
	.sectioninfo	@"SHI_REGISTERS=31"
	.align	128
        .global         _ZN2at6native27unrolled_elementwise_kernelINS0_13BinaryFunctorIN3c108BFloat16ES4_S4_ZZZNS0_20copysign_kernel_cudaERNS_18TensorIteratorBaseEENKUlvE_clEvENKUlvE1_clEvEUlS4_S4_E_EESt5arrayIPcLm3EELi4E23TrivialOffsetCalculatorILi2EjESE_ILi1EjENS0_6memory12LoadWithCastILi2EEENSH_13StoreWithCastILi1EEEEEviT_T0_T2_T3_T4_T5_
        .type           _ZN2at6native27unrolled_elementwise_kernelINS0_13BinaryFunctorIN3c108BFloat16ES4_S4_ZZZNS0_20copysign_kernel_cudaERNS_18TensorIteratorBaseEENKUlvE_clEvENKUlvE1_clEvEUlS4_S4_E_EESt5arrayIPcLm3EELi4E23TrivialOffsetCalculatorILi2EjESE_ILi1EjENS0_6memory12LoadWithCastILi2EEENSH_13StoreWithCastILi1EEEEEviT_T0_T2_T3_T4_T5_,@function
        .size           _ZN2at6native27unrolled_elementwise_kernelINS0_13BinaryFunctorIN3c108BFloat16ES4_S4_ZZZNS0_20copysign_kernel_cudaERNS_18TensorIteratorBaseEENKUlvE_clEvENKUlvE1_clEvEUlS4_S4_E_EESt5arrayIPcLm3EELi4E23TrivialOffsetCalculatorILi2EjESE_ILi1EjENS0_6memory12LoadWithCastILi2EEENSH_13StoreWithCastILi1EEEEEviT_T0_T2_T3_T4_T5_,(.L_x_7687 - _ZN2at6native27unrolled_elementwise_kernelINS0_13BinaryFunctorIN3c108BFloat16ES4_S4_ZZZNS0_20copysign_kernel_cudaERNS_18TensorIteratorBaseEENKUlvE_clEvENKUlvE1_clEvEUlS4_S4_E_EESt5arrayIPcLm3EELi4E23TrivialOffsetCalculatorILi2EjESE_ILi1EjENS0_6memory12LoadWithCastILi2EEENSH_13StoreWithCastILi1EEEEEviT_T0_T2_T3_T4_T5_)
        .other          _ZN2at6native27unrolled_elementwise_kernelINS0_13BinaryFunctorIN3c108BFloat16ES4_S4_ZZZNS0_20copysign_kernel_cudaERNS_18TensorIteratorBaseEENKUlvE_clEvENKUlvE1_clEvEUlS4_S4_E_EESt5arrayIPcLm3EELi4E23TrivialOffsetCalculatorILi2EjESE_ILi1EjENS0_6memory12LoadWithCastILi2EEENSH_13StoreWithCastILi1EEEEEviT_T0_T2_T3_T4_T5_,@"STO_CUDA_ENTRY STV_DEFAULT"
_ZN2at6native27unrolled_elementwise_kernelINS0_13BinaryFunctorIN3c108BFloat16ES4_S4_ZZZNS0_20copysign_kernel_cudaERNS_18TensorIteratorBaseEENKUlvE_clEvENKUlvE1_clEvEUlS4_S4_E_EESt5arrayIPcLm3EELi4E23TrivialOffsetCalculatorILi2EjESE_ILi1EjENS0_6memory12LoadWithCastILi2EEENSH_13StoreWithCastILi1EEEEEviT_T0_T2_T3_T4_T5_:
.text._ZN2at6native27unrolled_elementwise_kernelINS0_13BinaryFunctorIN3c108BFloat16ES4_S4_ZZZNS0_20copysign_kernel_cudaERNS_18TensorIteratorBaseEENKUlvE_clEvENKUlvE1_clEvEUlS4_S4_E_EESt5arrayIPcLm3EELi4E23TrivialOffsetCalculatorILi2EjESE_ILi1EjENS0_6memory12LoadWithCastILi2EEENSH_13StoreWithCastILi1EEEEEviT_T0_T2_T3_T4_T5_:
        /* <DEDUP_REMOVED lines=34> */
.L_x_2364:
[----:B------:R-:W2:Y:S02]  /*0220*/  LDG.E.U8 R2, [R2.64] ;  /* 0x0000002402027981 */ /* 0x000ea4000c1e1100 */
[----:B--2---:R-:W0:Y:S02]  /*0230*/  I2F.U16 R0, R2 ;  /* 0x0000000200007306 */ /* 0x004e240000101000 */
[----:B0-----:R-:W-:-:S04]  /*0240*/  F2FP.BF16.PACK_AB R0, RZ, R0 ;  /* 0x00000000ff00723e */ /* 0x001fc800000010ff */
[----:B------:R-:W-:Y:S01]  /*0250*/  PRMT R24, R0, 0x7610, R24 ;  /* 0x0000761000187816 */ /* 0x000fe20000000018 */
[----:B------:R-:W-:Y:S05]  /*0260*/  BRA `(.L_x_2366) ;  /* 0x00000f0000007947 */ /* 0x000fea0003800000 */
.L_x_2363:
        /* <DEDUP_REMOVED lines=11> */
.L_x_2368:
[----:B------:R-:W2:Y:S02]  /*0320*/  LDG.E R2, [R2.64] ;  /* 0x0000002402027981 */ /* 0x000ea4000c1e1900 */
[----:B--2---:R-:W0:Y:S02]  /*0330*/  I2F R0, R2 ;  /* 0x0000000200007306 */ /* 0x004e240000201400 */
[----:B0-----:R-:W-:-:S04]  /*0340*/  F2FP.BF16.PACK_AB R0, RZ, R0 ;  /* 0x00000000ff00723e */ /* 0x001fc800000010ff */
[----:B------:R-:W-:Y:S01]  /*0350*/  PRMT R24, R0, 0x7610, R24 ;  /* 0x0000761000187816 */ /* 0x000fe20000000018 */
[----:B------:R-:W-:Y:S05]  /*0360*/  BRA `(.L_x_2366) ;  /* 0x00000e0000007947 */ /* 0x000fea0003800000 */
.L_x_2367:
[----:B------:R-:W2:Y:S02]  /*0370*/  LDG.E.U16 R2, [R2.64] ;  /* 0x0000002402027981 */ /* 0x000ea4000c1e1500 */
[----:B--2---:R-:W0:Y:S02]  /*0380*/  I2F.S16 R0, R2 ;  /* 0x0000000200007306 */ /* 0x004e240000101400 */
[----:B0-----:R-:W-:-:S04]  /*0390*/  F2FP.BF16.PACK_AB R0, RZ, R0 ;  /* 0x00000000ff00723e */ /* 0x001fc800000010ff */
[----:B------:R-:W-:Y:S01]  /*03a0*/  PRMT R24, R0, 0x7610, R24 ;  /* 0x0000761000187816 */ /* 0x000fe20000000018 */
[----:B------:R-:W-:Y:S05]  /*03b0*/  BRA `(.L_x_2366) ;  /* 0x00000db000007947 */ /* 0x000fea0003800000 */
.L_x_2362:
        /* <DEDUP_REMOVED lines=9> */
.L_x_2370:
[----:B------:R-:W2:Y:S02]  /*0450*/  LDG.E.U16 R0, [R2.64] ;  /* 0x0000002402007981 */ /* 0x000ea4000c1e1500 */
[----:B--2---:R-:W-:-:S05]  /*0460*/  HADD2.F32 R0, -RZ, R0.H0_H0 ;  /* 0x20000000ff007230 */ /* 0x004fca0000004100 */
[----:B------:R-:W-:-:S04]  /*0470*/  F2FP.BF16.PACK_AB R0, RZ, R0 ;  /* 0x00000000ff00723e */ /* 0x000fc800000010ff */
[----:B------:R-:W-:Y:S01]  /*0480*/  PRMT R24, R0, 0x7610, R24 ;  /* 0x0000761000187816 */ /* 0x000fe20000000018 */
[----:B------:R-:W-:Y:S05]  /*0490*/  BRA `(.L_x_2366) ;  /* 0x00000cd000007947 */ /* 0x000fea0003800000 */
.L_x_2369:
        /* <DEDUP_REMOVED lines=9> */
.L_x_2372:
[----:B------:R-:W2:Y:S02]  /*0530*/  LDG.E.U16 R2, [R2.64] ;  /* 0x0000002402027981 */ /* 0x000ea4000c1e1500 */
[----:B--2---:R-:W-:-:S05]  /*0540*/  HADD2.F32 R0, -RZ, R2.H0_H0 ;  /* 0x20000002ff007230 */ /* 0x004fca0000004100 */
[----:B------:R-:W-:-:S04]  /*0550*/  F2FP.BF16.PACK_AB R0, RZ, R0 ;  /* 0x00000000ff00723e */ /* 0x000fc800000010ff */
[----:B------:R-:W-:Y:S01]  /*0560*/  PRMT R24, R0, 0x7610, R24 ;  /* 0x0000761000187816 */ /* 0x000fe20000000018 */
[----:B------:R-:W-:Y:S05]  /*0570*/  BRA `(.L_x_2366) ;  /* 0x00000bf000007947 */ /* 0x000fea0003800000 */
.L_x_2371:
[----:B------:R-:W2:Y:S02]  /*0580*/  LDG.E.64 R2, [R2.64] ;  /* 0x0000002402027981 */ /* 0x000ea4000c1e1b00 */
[----:B--2---:R-:W0:Y:S01]  /*0590*/  F2F.F32.F64 R0, R2 ;  /* 0x0000000200007310 */ /* 0x004e220000301000 */
[----:B------:R-:W0:-:S14]  /*05a0*/  DSETP.GEU.AND P0, PT, |R2|, c[0x2][0x0], PT ;  /* 0x008000000200762a */ /* 0x000e1c0003f0e200 */
[----:B0-----:R-:W-:-:S05]  /*05b0*/  @!P0 FMUL R0, R0, 1.175494350822287508e-38 ;  /* 0x0080000000008820 */ /* 0x001fca0000400000 */
[----:B------:R-:W-:-:S04]  /*05c0*/  F2FP.BF16.PACK_AB R0, RZ, R0 ;  /* 0x00000000ff00723e */ /* 0x000fc800000010ff */
[----:B------:R-:W-:Y:S01]  /*05d0*/  PRMT R24, R0, 0x7610, R24 ;  /* 0x0000761000187816 */ /* 0x000fe20000000018 */
[----:B------:R-:W-:Y:S05]  /*05e0*/  BRA `(.L_x_2366) ;  /* 0x00000b8000007947 */ /* 0x000fea0003800000 */
.L_x_2361:
        /* <DEDUP_REMOVED lines=14> */
.L_x_2375:
[----:B------:R-:W2:Y:S02]  /*06d0*/  LDG.E.64 R2, [R2.64] ;  /* 0x0000002402027981 */ /* 0x000ea4000c1e1b00 */
[----:B--2---:R-:W0:Y:S01]  /*06e0*/  F2F.F32.F64 R0, R2 ;  /* 0x0000000200007310 */ /* 0x004e220000301000 */
[----:B------:R-:W0:-:S14]  /*06f0*/  DSETP.GEU.AND P0, PT, |R2|, c[0x2][0x0], PT ;  /* 0x008000000200762a */ /* 0x000e1c0003f0e200 */
[----:B0-----:R-:W-:-:S05]  /*0700*/  @!P0 FMUL R0, R0, 1.175494350822287508e-38 ;  /* 0x0080000000008820 */ /* 0x001fca0000400000 */
[----:B------:R-:W-:-:S04]  /*0710*/  F2FP.BF16.PACK_AB R0, RZ, R0 ;  /* 0x00000000ff00723e */ /* 0x000fc800000010ff */
[----:B------:R-:W-:Y:S01]  /*0720*/  PRMT R24, R0, 0x7610, R24 ;  /* 0x0000761000187816 */ /* 0x000fe20000000018 */
[----:B------:R-:W-:Y:S05]  /*0730*/  BRA `(.L_x_2366) ;  /* 0x00000a3000007947 */ /* 0x000fea0003800000 */
.L_x_2374:
        /* <DEDUP_REMOVED lines=28> */
.L_x_2377:
        /* <DEDUP_REMOVED lines=15> */
.L_x_2376:
[----:B------:R0:W5:Y:S01]  /*09f0*/  LDG.E.U16 R24, [R2.64] ;  /* 0x0000002402187981 */ /* 0x000162000c1e1500 */
[----:B------:R-:W-:Y:S05]  /*0a00*/  BRA `(.L_x_2366) ;  /* 0x0000076000007947 */ /* 0x000fea0003800000 */
.L_x_2373:
        /* <DEDUP_REMOVED lines=12> */
.L_x_2380:
        /* <DEDUP_REMOVED lines=21> */
.L_x_2384:
[----:B------:R-:W-:Y:S05]  /*0c20*/  BSYNC B1 ;  /* 0x0000000000017941 */ /* 0x000fea0003800000 */
.L_x_2383:
[----:B------:R-:W-:Y:S01]  /*0c30*/  LEA R3, R0, 0x3b800000, 0x17 ;  /* 0x3b80000000037811 */ /* 0x000fe200078eb8ff */
[----:B------:R-:W-:-:S05]  /*0c40*/  IMAD.SHL.U32 R0, R2, 0x100000, RZ ;  /* 0x0010000002007824 */ /* 0x000fca00078e00ff */
[----:B------:R-:W-:Y:S02]  /*0c50*/  LOP3.LUT R0, R3, R0, R4, 0xfe, !PT ;  /* 0x0000000003007212 */ /* 0x000fe400078efe04 */
.L_x_2382:
[----:B------:R-:W-:Y:S05]  /*0c60*/  BSYNC B0 ;  /* 0x0000000000007941 */ /* 0x000fea0003800000 */
.L_x_2381:
[----:B------:R-:W-:-:S04]  /*0c70*/  F2FP.BF16.PACK_AB R0, RZ, R0 ;  /* 0x00000000ff00723e */ /* 0x000fc800000010ff */
[----:B------:R-:W-:Y:S01]  /*0c80*/  PRMT R24, R0, 0x7610, R24 ;  /* 0x0000761000187816 */ /* 0x000fe20000000018 */
[----:B------:R-:W-:Y:S05]  /*0c90*/  BRA `(.L_x_2366) ;  /* 0x000004d000007947 */ /* 0x000fea0003800000 */
.L_x_2379:
        /* <DEDUP_REMOVED lines=21> */
.L_x_2388:
[----:B------:R-:W-:Y:S05]  /*0df0*/  BSYNC B1 ;  /* 0x0000000000017941 */ /* 0x000fea0003800000 */
.L_x_2387:
[----:B------:R-:W-:Y:S01]  /*0e00*/  LEA R3, R0, 0x37800000, 0x17 ;  /* 0x3780000000037811 */ /* 0x000fe200078eb8ff */
[----:B------:R-:W-:-:S05]  /*0e10*/  IMAD.SHL.U32 R0, R2, 0x200000, RZ ;  /* 0x0020000002007824 */ /* 0x000fca00078e00ff */
[----:B------:R-:W-:Y:S02]  /*0e20*/  LOP3.LUT R0, R3, R0, R4, 0xfe, !PT ;  /* 0x0000000003007212 */ /* 0x000fe400078efe04 */
.L_x_2386:
[----:B------:R-:W-:Y:S05]  /*0e30*/  BSYNC B0 ;  /* 0x0000000000007941 */ /* 0x000fea0003800000 */
.L_x_2385:
[----:B------:R-:W-:-:S04]  /*0e40*/  F2FP.BF16.PACK_AB R0, RZ, R0 ;  /* 0x00000000ff00723e */ /* 0x000fc800000010ff */
[----:B------:R-:W-:Y:S01]  /*0e50*/  PRMT R24, R0, 0x7610, R24 ;  /* 0x0000761000187816 */ /* 0x000fe20000000018 */
[----:B------:R-:W-:Y:S05]  /*0e60*/  BRA `(.L_x_2366) ;  /* 0x0000030000007947 */ /* 0x000fea0003800000 */
.L_x_2378:
        /* <DEDUP_REMOVED lines=14> */
.L_x_2392:
[----:B------:R-:W-:Y:S05]  /*0f50*/  BSYNC B0 ;  /* 0x0000000000007941 */ /* 0x000fea0003800000 */
.L_x_2391:
[----:B------:R-:W-:-:S04]  /*0f60*/  F2FP.BF16.PACK_AB R0, RZ, R0 ;  /* 0x00000000ff00723e */ /* 0x000fc800000010ff */
[----:B------:R-:W-:Y:S01]  /*0f70*/  PRMT R24, R0, 0x7610, R24 ;  /* 0x0000761000187816 */ /* 0x000fe20000000018 */
[----:B------:R-:W-:Y:S05]  /*0f80*/  BRA `(.L_x_2366) ;  /* 0x000001e000007947 */ /* 0x000fea0003800000 */
.L_x_2365:
        /* <DEDUP_REMOVED lines=21> */
.L_x_2390:
[----:B------:R-:W2:Y:S02]  /*10e0*/  LDG.E.64 R2, [R2.64] ;  /* 0x0000002402027981 */ /* 0x000ea4000c1e1b00 */
[----:B--2---:R-:W0:Y:S02]  /*10f0*/  I2F.U64 R0, R2 ;  /* 0x0000000200007312 */ /* 0x004e240000301000 */
[----:B0-----:R-:W-:-:S04]  /*1100*/  F2FP.BF16.PACK_AB R0, RZ, R0 ;  /* 0x00000000ff00723e */ /* 0x001fc800000010ff */
[----:B------:R-:W-:Y:S01]  /*1110*/  PRMT R24, R0, 0x7610, R24 ;  /* 0x0000761000187816 */ /* 0x000fe20000000018 */
[----:B------:R-:W-:Y:S05]  /*1120*/  BRA `(.L_x_2366) ;  /* 0x0000004000007947 */ /* 0x000fea0003800000 */
.L_x_2389:
[----:B------:R-:W2:Y:S02]  /*1130*/  LDG.E R2, [R2.64] ;  /* 0x0000002402027981 */ /* 0x000ea4000c1e1900 */
[----:B--2---:R-:W0:Y:S02]  /*1140*/  I2F.U32 R0, R2 ;  /* 0x0000000200007306 */ /* 0x004e240000201000 */
[----:B0-----:R-:W-:-:S04]  /*1150*/  F2FP.BF16.PACK_AB R0, RZ, R0 ;  /* 0x00000000ff00723e */ /* 0x001fc800000010ff */
[----:B------:R-:W-:Y:S02]  /*1160*/  PRMT R24, R0, 0x7610, R24 ;  /* 0x0000761000187816 */ /* 0x000fe40000000018 */
.L_x_2366:
        /* <DEDUP_REMOVED lines=19> */
.L_x_2396:
[----:B------:R-:W2:Y:S02]  /*12a0*/  LDG.E.U8 R2, [R2.64] ;  /* 0x0000002402027981 */ /* 0x000ea4000c1e1100 */
[----:B--2---:R-:W0:Y:S02]  /*12b0*/  I2F.U16 R0, R2 ;  /* 0x0000000200007306 */ /* 0x004e240000101000 */
[----:B0-----:R-:W-:-:S04]  /*12c0*/  F2FP.BF16.PACK_AB R0, RZ, R0 ;  /* 0x00000000ff00723e */ /* 0x001fc800000010ff */
[----:B------:R-:W-:Y:S01]  /*12d0*/  PRMT R25, R0, 0x7610, R25 ;  /* 0x0000761000197816 */ /* 0x000fe20000000019 */
[----:B------:R-:W-:Y:S05]  /*12e0*/  BRA `(.L_x_2398) ;  /* 0x00000f0000007947 */ /* 0x000fea0003800000 */
.L_x_2395:
        /* <DEDUP_REMOVED lines=11> */
.L_x_2400:
[----:B------:R-:W2:Y:S02]  /*13a0*/  LDG.E R2, [R2.64] ;  /* 0x0000002402027981 */ /* 0x000ea4000c1e1900 */
[----:B--2---:R-:W0:Y:S02]  /*13b0*/  I2F R0, R2 ;  /* 0x0000000200007306 */ /* 0x004e240000201400 */
[----:B0-----:R-:W-:-:S04]  /*13c0*/  F2FP.BF16.PACK_AB R0, RZ, R0 ;  /* 0x00000000ff00723e */ /* 0x001fc800000010ff */
[----:B------:R-:W-:Y:S01]  /*13d0*/  PRMT R25, R0, 0x7610, R25 ;  /* 0x0000761000197816 */ /* 0x000fe20000000019 */
[----:B------:R-:W-:Y:S05]  /*13e0*/  BRA `(.L_x_2398) ;  /* 0x00000e0000007947 */ /* 0x000fea0003800000 */
.L_x_2399:
[----:B------:R-:W2:Y:S02]  /*13f0*/  LDG.E.U16 R2, [R2.64] ;  /* 0x0000002402027981 */ /* 0x000ea4000c1e1500 */
[----:B--2---:R-:W0:Y:S02]  /*1400*/  I2F.S16 R0, R2 ;  /* 0x0000000200007306 */ /* 0x004e240000101400 */
[----:B0-----:R-:W-:-:S04]  /*1410*/  F2FP.BF16.PACK_AB R0, RZ, R0 ;  /* 0x00000000ff00723e */ /* 0x001fc800000010ff */
[----:B------:R-:W-:Y:S01]  /*1420*/  PRMT R25, R0, 0x7610, R25 ;  /* 0x0000761000197816 */ /* 0x000fe20000000019 */
[----:B------:R-:W-:Y:S05]  /*1430*/  BRA `(.L_x_2398) ;  /* 0x00000db000007947 */ /* 0x000fea0003800000 */
.L_x_2394:
        /* <DEDUP_REMOVED lines=9> */
.L_x_2402:
[----:B------:R-:W2:Y:S02]  /*14d0*/  LDG.E.U16 R0, [R2.64] ;  /* 0x0000002402007981 */ /* 0x000ea4000c1e1500 */
[----:B--2---:R-:W-:-:S05]  /*14e0*/  HADD2.F32 R0, -RZ, R0.H0_H0 ;  /* 0x20000000ff007230 */ /* 0x004fca0000004100 */
[----:B------:R-:W-:-:S04]  /*14f0*/  F2FP.BF16.PACK_AB R0, RZ, R0 ;  /* 0x00000000ff00723e */ /* 0x000fc800000010ff */
[----:B------:R-:W-:Y:S01]  /*1500*/  PRMT R25, R0, 0x7610, R25 ;  /* 0x0000761000197816 */ /* 0x000fe20000000019 */
[----:B------:R-:W-:Y:S05]  /*1510*/  BRA `(.L_x_2398) ;  /* 0x00000cd000007947 */ /* 0x000fea0003800000 */
.L_x_2401:
        /* <DEDUP_REMOVED lines=9> */
.L_x_2404:
[----:B------:R-:W2:Y:S02]  /*15b0*/  LDG.E.U16 R2, [R2.64] ;  /* 0x0000002402027981 */ /* 0x000ea4000c1e1500 */
[----:B--2---:R-:W-:-:S05]  /*15c0*/  HADD2.F32 R0, -RZ, R2.H0_H0 ;  /* 0x20000002ff007230 */ /* 0x004fca0000004100 */
[----:B------:R-:W-:-:S04]  /*15d0*/  F2FP.BF16.PACK_AB R0, RZ, R0 ;  /* 0x00000000ff00723e */ /* 0x000fc800000010ff */
[----:B------:R-:W-:Y:S01]  /*15e0*/  PRMT R25, R0, 0x7610, R25 ;  /* 0x0000761000197816 */ /* 0x000fe20000000019 */
[----:B------:R-:W-:Y:S05]  /*15f0*/  BRA `(.L_x_2398) ;  /* 0x00000bf000007947 */ /* 0x000fea0003800000 */
.L_x_2403:
[----:B------:R-:W2:Y:S02]  /*1600*/  LDG.E.64 R2, [R2.64] ;  /* 0x0000002402027981 */ /* 0x000ea4000c1e1b00 */
[----:B--2---:R-:W0:Y:S01]  /*1610*/  F2F.F32.F64 R0, R2 ;  /* 0x0000000200007310 */ /* 0x004e220000301000 */
[----:B------:R-:W0:-:S14]  /*1620*/  DSETP.GEU.AND P0, PT, |R2|, c[0x2][0x0], PT ;  /* 0x008000000200762a */ /* 0x000e1c0003f0e200 */
[----:B0-----:R-:W-:-:S05]  /*1630*/  @!P0 FMUL R0, R0, 1.175494350822287508e-38 ;  /* 0x0080000000008820 */ /* 0x001fca0000400000 */
[----:B------:R-:W-:-:S04]  /*1640*/  F2FP.BF16.PACK_AB R0, RZ, R0 ;  /* 0x00000000ff00723e */ /* 0x000fc800000010ff */
[----:B------:R-:W-:Y:S01]  /*1650*/  PRMT R25, R0, 0x7610, R25 ;  /* 0x0000761000197816 */ /* 0x000fe20000000019 */
[----:B------:R-:W-:Y:S05]  /*1660*/  BRA `(.L_x_2398) ;  /* 0x00000b8000007947 */ /* 0x000fea0003800000 */
.L_x_2393:
        /* <DEDUP_REMOVED lines=14> */
.L_x_2407:
[----:B------:R-:W2:Y:S02]  /*1750*/  LDG.E.64 R2, [R2.64] ;  /* 0x0000002402027981 */ /* 0x000ea4000c1e1b00 */
[----:B--2---:R-:W0:Y:S01]  /*1760*/  F2F.F32.F64 R0, R2 ;  /* 0x0000000200007310 */ /* 0x004e220000301000 */
[----:B------:R-:W0:-:S14]  /*1770*/  DSETP.GEU.AND P0, PT, |R2|, c[0x2][0x0], PT ;  /* 0x008000000200762a */ /* 0x000e1c0003f0e200 */
[----:B0-----:R-:W-:-:S05]  /*1780*/  @!P0 FMUL R0, R0, 1.175494350822287508e-38 ;  /* 0x0080000000008820 */ /* 0x001fca0000400000 */
[----:B------:R-:W-:-:S04]  /*1790*/  F2FP.BF16.PACK_AB R0, RZ, R0 ;  /* 0x00000000ff00723e */ /* 0x000fc800000010ff */
[----:B------:R-:W-:Y:S01]  /*17a0*/  PRMT R25, R0, 0x7610, R25 ;  /* 0x0000761000197816 */ /* 0x000fe20000000019 */
[----:B------:R-:W-:Y:S05]  /*17b0*/  BRA `(.L_x_2398) ;  /* 0x00000a3000007947 */ /* 0x000fea0003800000 */
.L_x_2406:
        /* <DEDUP_REMOVED lines=28> */
.L_x_2409:
        /* <DEDUP_REMOVED lines=15> */
.L_x_2408:
[----:B------:R0:W5:Y:S01]  /*1a70*/  LDG.E.U16 R25, [R2.64] ;  /* 0x0000002402197981 */ /* 0x000162000c1e1500 */
[----:B------:R-:W-:Y:S05]  /*1a80*/  BRA `(.L_x_2398) ;  /* 0x0000076000007947 */ /* 0x000fea0003800000 */
.L_x_2405:
        /* <DEDUP_REMOVED lines=12> */
.L_x_2412:
        /* <DEDUP_REMOVED lines=21> */
.L_x_2416:
[----:B------:R-:W-:Y:S05]  /*1ca0*/  BSYNC B1 ;  /* 0x0000000000017941 */ /* 0x000fea0003800000 */
.L_x_2415:
[----:B------:R-:W-:Y:S01]  /*1cb0*/  LEA R3, R0, 0x3b800000, 0x17 ;  /* 0x3b80000000037811 */ /* 0x000fe200078eb8ff */
[----:B------:R-:W-:-:S05]  /*1cc0*/  IMAD.SHL.U32 R0, R2, 0x100000, RZ ;  /* 0x0010000002007824 */ /* 0x000fca00078e00ff */
[----:B------:R-:W-:Y:S02]  /*1cd0*/  LOP3.LUT R0, R3, R0, R4, 0xfe, !PT ;  /* 0x0000000003007212 */ /* 0x000fe400078efe04 */
.L_x_2414:
[----:B------:R-:W-:Y:S05]  /*1ce0*/  BSYNC B0 ;  /* 0x0000000000007941 */ /* 0x000fea0003800000 */
.L_x_2413:
[----:B------:R-:W-:-:S04]  /*1cf0*/  F2FP.BF16.PACK_AB R0, RZ, R0 ;  /* 0x00000000ff00723e */ /* 0x000fc800000010ff */
[----:B------:R-:W-:Y:S01]  /*1d00*/  PRMT R25, R0, 0x7610, R25 ;  /* 0x0000761000197816 */ /* 0x000fe20000000019 */
[----:B------:R-:W-:Y:S05]  /*1d10*/  BRA `(.L_x_2398) ;  /* 0x000004d000007947 */ /* 0x000fea0003800000 */
.L_x_2411:
        /* <DEDUP_REMOVED lines=21> */
.L_x_2420:
[----:B------:R-:W-:Y:S05]  /*1e70*/  BSYNC B1 ;  /* 0x0000000000017941 */ /* 0x000fea0003800000 */
.L_x_2419:
[----:B------:R-:W-:Y:S01]  /*1e80*/  LEA R3, R0, 0x37800000, 0x17 ;  /* 0x3780000000037811 */ /* 0x000fe200078eb8ff */
[----:B------:R-:W-:-:S05]  /*1e90*/  IMAD.SHL.U32 R0, R2, 0x200000, RZ ;  /* 0x0020000002007824 */ /* 0x000fca00078e00ff */
[----:B------:R-:W-:Y:S02]  /*1ea0*/  LOP3.LUT R0, R3, R0, R4, 0xfe, !PT ;  /* 0x0000000003007212 */ /* 0x000fe400078efe04 */
.L_x_2418:
[----:B------:R-:W-:Y:S05]  /*1eb0*/  BSYNC B0 ;  /* 0x0000000000007941 */ /* 0x000fea0003800000 */
.L_x_2417:
[----:B------:R-:W-:-:S04]  /*1ec0*/  F2FP.BF16.PACK_AB R0, RZ, R0 ;  /* 0x00000000ff00723e */ /* 0x000fc800000010ff */
[----:B------:R-:W-:Y:S01]  /*1ed0*/  PRMT R25, R0, 0x7610, R25 ;  /* 0x0000761000197816 */ /* 0x000fe20000000019 */
[----:B------:R-:W-:Y:S05]  /*1ee0*/  BRA `(.L_x_2398) ;  /* 0x0000030000007947 */ /* 0x000fea0003800000 */
.L_x_2410:
        /* <DEDUP_REMOVED lines=14> */
.L_x_2424:
[----:B------:R-:W-:Y:S05]  /*1fd0*/  BSYNC B0 ;  /* 0x0000000000007941 */ /* 0x000fea0003800000 */
.L_x_2423:
[----:B------:R-:W-:-:S04]  /*1fe0*/  F2FP.BF16.PACK_AB R0, RZ, R0 ;  /* 0x00000000ff00723e */ /* 0x000fc800000010ff */
[----:B------:R-:W-:Y:S01]  /*1ff0*/  PRMT R25, R0, 0x7610, R25 ;  /* 0x0000761000197816 */ /* 0x000fe20000000019 */
[----:B------:R-:W-:Y:S05]  /*2000*/  BRA `(.L_x_2398) ;  /* 0x000001e000007947 */ /* 0x000fea0003800000 */
.L_x_2397:
        /* <DEDUP_REMOVED lines=21> */
.L_x_2422:
[----:B------:R-:W2:Y:S02]  /*2160*/  LDG.E.64 R2, [R2.64] ;  /* 0x0000002402027981 */ /* 0x000ea4000c1e1b00 */
[----:B--2---:R-:W0:Y:S02]  /*2170*/  I2F.U64 R0, R2 ;  /* 0x0000000200007312 */ /* 0x004e240000301000 */
[----:B0-----:R-:W-:-:S04]  /*2180*/  F2FP.BF16.PACK_AB R0, RZ, R0 ;  /* 0x00000000ff00723e */ /* 0x001fc800000010ff */
[----:B------:R-:W-:Y:S01]  /*2190*/  PRMT R25, R0, 0x7610, R25 ;  /* 0x0000761000197816 */ /* 0x000fe20000000019 */
[----:B------:R-:W-:Y:S05]  /*21a0*/  BRA `(.L_x_2398) ;  /* 0x0000004000007947 */ /* 0x000fea0003800000 */
.L_x_2421:
[----:B------:R-:W2:Y:S02]  /*21b0*/  LDG.E R2, [R2.64] ;  /* 0x0000002402027981 */ /* 0x000ea4000c1e1900 */
[----:B--2---:R-:W0:Y:S02]  /*21c0*/  I2F.U32 R0, R2 ;  /* 0x0000000200007306 */ /* 0x004e240000201000 */
[----:B0-----:R-:W-:-:S04]  /*21d0*/  F2FP.BF16.PACK_AB R0, RZ, R0 ;  /* 0x00000000ff00723e */ /* 0x001fc800000010ff */
[----:B------:R-:W-:Y:S02]  /*21e0*/  PRMT R25, R0, 0x7610, R25 ;  /* 0x0000761000197816 */ /* 0x000fe40000000019 */
.L_x_2398:
[----:B------:R-:W-:-:S05]  /*21f0*/  IADD3 R17, R17, 0x80, RZ ;  /* 0x0000008011117810 */ /* 0x000fca0007ffe0ff */
.L_x_2360:
[----:B-1-3--:R-:W-:Y:S05]  /*2200*/  BSYNC B6 ;  /* 0x0000000000067941 */ /* 0x00afea0003800000 */
.L_x_2359:
        /* <DEDUP_REMOVED lines=24> */
.L_x_2430:
[----:B------:R-:W2:Y:S02]  /*2390*/  LDG.E.U8 R2, [R2.64] ;  /* 0x0000002402027981 */ /* 0x000ea4000c1e1100 */
[----:B--2---:R-:W0:Y:S02]  /*23a0*/  I2F.U16 R0, R2 ;  /* 0x0000000200007306 */ /* 0x004e240000101000 */
[----:B0-----:R-:W-:-:S04]  /*23b0*/  F2FP.BF16.PACK_AB R0, RZ, R0 ;  /* 0x00000000ff00723e */ /* 0x001fc800000010ff */
[----:B------:R-:W-:Y:S01]  /*23c0*/  PRMT R23, R0, 0x7610, R23 ;  /* 0x0000761000177816 */ /* 0x000fe20000000017 */
[----:B------:R-:W-:Y:S05]  /*23d0*/  BRA `(.L_x_2432) ;  /* 0x00000f1000007947 */ /* 0x000fea0003800000 */
.L_x_2429:
        /* <DEDUP_REMOVED lines=11> */
.L_x_2434:
[----:B------:R-:W2:Y:S02]  /*2490*/  LDG.E R2, [R2.64] ;  /* 0x0000002402027981 */ /* 0x000ea4000c1e1900 */
[----:B--2---:R-:W0:Y:S02]  /*24a0*/  I2F R0, R2 ;  /* 0x0000000200007306 */ /* 0x004e240000201400 */
[----:B0-----:R-:W-:-:S04]  /*24b0*/  F2FP.BF16.PACK_AB R0, RZ, R0 ;  /* 0x00000000ff00723e */ /* 0x001fc800000010ff */
[----:B------:R-:W-:Y:S01]  /*24c0*/  PRMT R23, R0, 0x7610, R23 ;  /* 0x0000761000177816 */ /* 0x000fe20000000017 */
[----:B------:R-:W-:Y:S05]  /*24d0*/  BRA `(.L_x_2432) ;  /* 0x00000e1000007947 */ /* 0x000fea0003800000 */
.L_x_2433:
[----:B------:R-:W2:Y:S02]  /*24e0*/  LDG.E.U16 R2, [R2.64] ;  /* 0x0000002402027981 */ /* 0x000ea4000c1e1500 */
[----:B--2---:R-:W0:Y:S02]  /*24f0*/  I2F.S16 R0, R2 ;  /* 0x0000000200007306 */ /* 0x004e240000101400 */
[----:B0-----:R-:W-:-:S04]  /*2500*/  F2FP.BF16.PACK_AB R0, RZ, R0 ;  /* 0x00000000ff00723e */ /* 0x001fc800000010ff */
[----:B------:R-:W-:Y:S01]  /*2510*/  PRMT R23, R0, 0x7610, R23 ;  /* 0x0000761000177816 */ /* 0x000fe20000000017 */
[----:B------:R-:W-:Y:S05]  /*2520*/  BRA `(.L_x_2432) ;  /* 0x00000dc000007947 */ /* 0x000fea0003800000 */
.L_x_2428:
        /* <DEDUP_REMOVED lines=9> */
.L_x_2436:
[----:B------:R-:W2:Y:S02]  /*25c0*/  LDG.E.U16 R0, [R2.64] ;  /* 0x0000002402007981 */ /* 0x000ea4000c1e1500 */
[----:B--2---:R-:W-:-:S05]  /*25d0*/  HADD2.F32 R0, -RZ, R0.H0_H0 ;  /* 0x20000000ff007230 */ /* 0x004fca0000004100 */
[----:B------:R-:W-:-:S04]  /*25e0*/  F2FP.BF16.PACK_AB R0, RZ, R0 ;  /* 0x00000000ff00723e */ /* 0x000fc800000010ff */
[----:B------:R-:W-:Y:S01]  /*25f0*/  PRMT R23, R0, 0x7610, R23 ;  /* 0x0000761000177816 */ /* 0x000fe20000000017 */
[----:B------:R-:W-:Y:S05]  /*2600*/  BRA `(.L_x_2432) ;  /* 0x00000ce000007947 */ /* 0x000fea0003800000 */
.L_x_2435:
        /* <DEDUP_REMOVED lines=9> */
.L_x_2438:
[----:B------:R-:W2:Y:S02]  /*26a0*/  LDG.E.U16 R2, [R2.64] ;  /* 0x0000002402027981 */ /* 0x000ea4000c1e1500 */
[----:B--2---:R-:W-:-:S05]  /*26b0*/  HADD2.F32 R0, -RZ, R2.H0_H0 ;  /* 0x20000002ff007230 */ /* 0x004fca0000004100 */
[----:B------:R-:W-:-:S04]  /*26c0*/  F2FP.BF16.PACK_AB R0, RZ, R0 ;  /* 0x00000000ff00723e */ /* 0x000fc800000010ff */
[----:B------:R-:W-:Y:S01]  /*26d0*/  PRMT R23, R0, 0x7610, R23 ;  /* 0x0000761000177816 */ /* 0x000fe20000000017 */
[----:B------:R-:W-:Y:S05]  /*26e0*/  BRA `(.L_x_2432) ;  /* 0x00000c0000007947 */ /* 0x000fea0003800000 */
.L_x_2437:
[----:B------:R-:W2:Y:S02]  /*26f0*/  LDG.E.64 R2, [R2.64] ;  /* 0x0000002402027981 */ /* 0x000ea4000c1e1b00 */
[----:B--2---:R-:W0:Y:S01]  /*2700*/  F2F.F32.F64 R0, R2 ;  /* 0x0000000200007310 */ /* 0x004e220000301000 */
[----:B------:R-:W0:-:S14]  /*2710*/  DSETP.GEU.AND P0, PT, |R2|, c[0x2][0x0], PT ;  /* 0x008000000200762a */ /* 0x000e1c0003f0e200 */
[----:B0-----:R-:W-:-:S05]  /*2720*/  @!P0 FMUL R0, R0, 1.175494350822287508e-38 ;  /* 0x0080000000008820 */ /* 0x001fca0000400000 */
[----:B------:R-:W-:-:S04]  /*2730*/  F2FP.BF16.PACK_AB R0, RZ, R0 ;  /* 0x00000000ff00723e */ /* 0x000fc800000010ff */
[----:B------:R-:W-:Y:S01]  /*2740*/  PRMT R23, R0, 0x7610, R23 ;  /* 0x0000761000177816 */ /* 0x000fe20000000017 */
[----:B------:R-:W-:Y:S05]  /*2750*/  BRA `(.L_x_2432) ;  /* 0x00000b9000007947 */ /* 0x000fea0003800000 */
.L_x_2427:
        /* <DEDUP_REMOVED lines=14> */
.L_x_2441:
[----:B------:R-:W2:Y:S02]  /*2840*/  LDG.E.64 R2, [R2.64] ;  /* 0x0000002402027981 */ /* 0x000ea4000c1e1b00 */
[----:B--2---:R-:W0:Y:S01]  /*2850*/  F2F.F32.F64 R0, R2 ;  /* 0x0000000200007310 */ /* 0x004e220000301000 */
[----:B------:R-:W0:-:S14]  /*2860*/  DSETP.GEU.AND P0, PT, |R2|, c[0x2][0x0], PT ;  /* 0x008000000200762a */ /* 0x000e1c0003f0e200 */
[----:B0-----:R-:W-:-:S05]  /*2870*/  @!P0 FMUL R0, R0, 1.175494350822287508e-38 ;  /* 0x0080000000008820 */ /* 0x001fca0000400000 */
[----:B------:R-:W-:-:S04]  /*2880*/  F2FP.BF16.PACK_AB R0, RZ, R0 ;  /* 0x00000000ff00723e */ /* 0x000fc800000010ff */
[----:B------:R-:W-:Y:S01]  /*2890*/  PRMT R23, R0, 0x7610, R23 ;  /* 0x0000761000177816 */ /* 0x000fe20000000017 */
[----:B------:R-:W-:Y:S05]  /*28a0*/  BRA `(.L_x_2432) ;  /* 0x00000a4000007947 */ /* 0x000fea0003800000 */
.L_x_2440:
        /* <DEDUP_REMOVED lines=28> */
.L_x_2443:
        /* <DEDUP_REMOVED lines=16> */
.L_x_2442:
[----:B------:R0:W5:Y:S01]  /*2b70*/  LDG.E.U16 R23, [R2.64] ;  /* 0x0000002402177981 */ /* 0x000162000c1e1500 */
[----:B------:R-:W-:Y:S05]  /*2b80*/  BRA `(.L_x_2432) ;  /* 0x0000076000007947 */ /* 0x000fea0003800000 */
.L_x_2439:
        /* <DEDUP_REMOVED lines=12> */
.L_x_2446:
        /* <DEDUP_REMOVED lines=21> */
.L_x_2450:
[----:B------:R-:W-:Y:S05]  /*2da0*/  BSYNC B1 ;  /* 0x0000000000017941 */ /* 0x000fea0003800000 */
.L_x_2449:
[----:B------:R-:W-:Y:S01]  /*2db0*/  LEA R3, R0, 0x3b800000, 0x17 ;  /* 0x3b80000000037811 */ /* 0x000fe200078eb8ff */
[----:B------:R-:W-:-:S05]  /*2dc0*/  IMAD.SHL.U32 R0, R2, 0x100000, RZ ;  /* 0x0010000002007824 */ /* 0x000fca00078e00ff */
[----:B------:R-:W-:Y:S02]  /*2dd0*/  LOP3.LUT R0, R3, R0, R4, 0xfe, !PT ;  /* 0x0000000003007212 */ /* 0x000fe400078efe04 */
.L_x_2448:
[----:B------:R-:W-:Y:S05]  /*2de0*/  BSYNC B0 ;  /* 0x0000000000007941 */ /* 0x000fea0003800000 */
.L_x_2447:
[----:B------:R-:W-:-:S04]  /*2df0*/  F2FP.BF16.PACK_AB R0, RZ, R0 ;  /* 0x00000000ff00723e */ /* 0x000fc800000010ff */
[----:B------:R-:W-:Y:S01]  /*2e00*/  PRMT R23, R0, 0x7610, R23 ;  /* 0x0000761000177816 */ /* 0x000fe20000000017 */
[----:B------:R-:W-:Y:S05]  /*2e10*/  BRA `(.L_x_2432) ;  /* 0x000004d000007947 */ /* 0x000fea0003800000 */
.L_x_2445:
        /* <DEDUP_REMOVED lines=21> */
.L_x_2454:
[----:B------:R-:W-:Y:S05]  /*2f70*/  BSYNC B1 ;  /* 0x0000000000017941 */ /* 0x000fea0003800000 */
.L_x_2453:
[----:B------:R-:W-:Y:S01]  /*2f80*/  LEA R3, R0, 0x37800000, 0x17 ;  /* 0x3780000000037811 */ /* 0x000fe200078eb8ff */
[----:B------:R-:W-:-:S05]  /*2f90*/  IMAD.SHL.U32 R0, R2, 0x200000, RZ ;  /* 0x0020000002007824 */ /* 0x000fca00078e00ff */
[----:B------:R-:W-:Y:S02]  /*2fa0*/  LOP3.LUT R0, R3, R0, R4, 0xfe, !PT ;  /* 0x0000000003007212 */ /* 0x000fe400078efe04 */
.L_x_2452:
[----:B------:R-:W-:Y:S05]  /*2fb0*/  BSYNC B0 ;  /* 0x0000000000007941 */ /* 0x000fea0003800000 */
.L_x_2451:
[----:B------:R-:W-:-:S04]  /*2fc0*/  F2FP.BF16.PACK_AB R0, RZ, R0 ;  /* 0x00000000ff00723e */ /* 0x000fc800000010ff */
[----:B------:R-:W-:Y:S01]  /*2fd0*/  PRMT R23, R0, 0x7610, R23 ;  /* 0x0000761000177816 */ /* 0x000fe20000000017 */
[----:B------:R-:W-:Y:S05]  /*2fe0*/  BRA `(.L_x_2432) ;  /* 0x0000030000007947 */ /* 0x000fea0003800000 */
.L_x_2444:
        /* <DEDUP_REMOVED lines=14> */
.L_x_2458:
[----:B------:R-:W-:Y:S05]  /*30d0*/  BSYNC B0 ;  /* 0x0000000000007941 */ /* 0x000fea0003800000 */
.L_x_2457:
[----:B------:R-:W-:-:S04]  /*30e0*/  F2FP.BF16.PACK_AB R0, RZ, R0 ;  /* 0x00000000ff00723e */ /* 0x000fc800000010ff */
[----:B------:R-:W-:Y:S01]  /*30f0*/  PRMT R23, R0, 0x7610, R23 ;  /* 0x0000761000177816 */ /* 0x000fe20000000017 */
[----:B------:R-:W-:Y:S05]  /*3100*/  BRA `(.L_x_2432) ;  /* 0x000001e000007947 */ /* 0x000fea0003800000 */
.L_x_2431:
        /* <DEDUP_REMOVED lines=21> */
.L_x_2456:
[----:B------:R-:W2:Y:S02]  /*3260*/  LDG.E.64 R2, [R2.64] ;  /* 0x0000002402027981 */ /* 0x000ea4000c1e1b00 */
[----:B--2---:R-:W0:Y:S02]  /*3270*/  I2F.U64 R0, R2 ;  /* 0x0000000200007312 */ /* 0x004e240000301000 */
[----:B0-----:R-:W-:-:S04]  /*3280*/  F2FP.BF16.PACK_AB R0, RZ, R0 ;  /* 0x00000000ff00723e */ /* 0x001fc800000010ff */
[----:B------:R-:W-:Y:S01]  /*3290*/  PRMT R23, R0, 0x7610, R23 ;  /* 0x0000761000177816 */ /* 0x000fe20000000017 */
[----:B------:R-:W-:Y:S05]  /*32a0*/  BRA `(.L_x_2432) ;  /* 0x0000004000007947 */ /* 0x000fea0003800000 */
.L_x_2455:
[----:B------:R-:W2:Y:S02]  /*32b0*/  LDG.E R2, [R2.64] ;  /* 0x0000002402027981 */ /* 0x000ea4000c1e1900 */
[----:B--2---:R-:W0:Y:S02]  /*32c0*/  I2F.U32 R0, R2 ;  /* 0x0000000200007306 */ /* 0x004e240000201000 */
[----:B0-----:R-:W-:-:S04]  /*32d0*/  F2FP.BF16.PACK_AB R0, RZ, R0 ;  /* 0x00000000ff00723e */ /* 0x001fc800000010ff */
[----:B------:R-:W-:Y:S02]  /*32e0*/  PRMT R23, R0, 0x7610, R23 ;  /* 0x0000761000177816 */ /* 0x000fe40000000017 */
.L_x_2432:
        /* <DEDUP_REMOVED lines=19> */
.L_x_2462:
[----:B------:R-:W2:Y:S02]  /*3420*/  LDG.E.U8 R2, [R2.64] ;  /* 0x0000002402027981 */ /* 0x000ea4000c1e1100 */
[----:B--2---:R-:W0:Y:S02]  /*3430*/  I2F.U16 R0, R2 ;  /* 0x0000000200007306 */ /* 0x004e240000101000 */
[----:B0-----:R-:W-:-:S04]  /*3440*/  F2FP.BF16.PACK_AB R0, RZ, R0 ;  /* 0x00000000ff00723e */ /* 0x001fc800000010ff */
[----:B------:R-:W-:Y:S01]  /*3450*/  PRMT R26, R0, 0x7610, R26 ;  /* 0x00007610001a7816 */ /* 0x000fe2000000001a */
[----:B------:R-:W-:Y:S05]  /*3460*/  BRA `(.L_x_2464) ;  /* 0x00000f0000007947 */ /* 0x000fea0003800000 */
.L_x_2461:
        /* <DEDUP_REMOVED lines=11> */
.L_x_2466:
[----:B------:R-:W2:Y:S02]  /*3520*/  LDG.E R2, [R2.64] ;  /* 0x0000002402027981 */ /* 0x000ea4000c1e1900 */
[----:B--2---:R-:W0:Y:S02]  /*3530*/  I2F R0, R2 ;  /* 0x0000000200007306 */ /* 0x004e240000201400 */
[----:B0-----:R-:W-:-:S04]  /*3540*/  F2FP.BF16.PACK_AB R0, RZ, R0 ;  /* 0x00000000ff00723e */ /* 0x001fc800000010ff */
[----:B------:R-:W-:Y:S01]  /*3550*/  PRMT R26, R0, 0x7610, R26 ;  /* 0x00007610001a7816 */ /* 0x000fe2000000001a */
[----:B------:R-:W-:Y:S05]  /*3560*/  BRA `(.L_x_2464) ;  /* 0x00000e0000007947 */ /* 0x000fea0003800000 */
.L_x_2465:
[----:B------:R-:W2:Y:S02]  /*3570*/  LDG.E.U16 R2, [R2.64] ;  /* 0x0000002402027981 */ /* 0x000ea4000c1e1500 */
[----:B--2---:R-:W0:Y:S02]  /*3580*/  I2F.S16 R0, R2 ;  /* 0x0000000200007306 */ /* 0x004e240000101400 */
[----:B0-----:R-:W-:-:S04]  /*3590*/  F2FP.BF16.PACK_AB R0, RZ, R0 ;  /* 0x00000000ff00723e */ /* 0x001fc800000010ff */
[----:B------:R-:W-:Y:S01]  /*35a0*/  PRMT R26, R0, 0x7610, R26 ;  /* 0x00007610001a7816 */ /* 0x000fe2000000001a */
[----:B------:R-:W-:Y:S05]  /*35b0*/  BRA `(.L_x_2464) ;  /* 0x00000db000007947 */ /* 0x000fea0003800000 */
.L_x_2460:
        /* <DEDUP_REMOVED lines=9> */
.L_x_2468:
[----:B------:R-:W2:Y:S02]  /*3650*/  LDG.E.U16 R0, [R2.64] ;  /* 0x0000002402007981 */ /* 0x000ea4000c1e1500 */
[----:B--2---:R-:W-:-:S05]  /*3660*/  HADD2.F32 R0, -RZ, R0.H0_H0 ;  /* 0x20000000ff007230 */ /* 0x004fca0000004100 */
[----:B------:R-:W-:-:S04]  /*3670*/  F2FP.BF16.PACK_AB R0, RZ, R0 ;  /* 0x00000000ff00723e */ /* 0x000fc800000010ff */
[----:B------:R-:W-:Y:S01]  /*3680*/  PRMT R26, R0, 0x7610, R26 ;  /* 0x00007610001a7816 */ /* 0x000fe2000000001a */
[----:B------:R-:W-:Y:S05]  /*3690*/  BRA `(.L_x_2464) ;  /* 0x00000cd000007947 */ /* 0x000fea0003800000 */
.L_x_2467:
        /* <DEDUP_REMOVED lines=9> */
.L_x_2470:
[----:B------:R-:W2:Y:S02]  /*3730*/  LDG.E.U16 R2, [R2.64] ;  /* 0x0000002402027981 */ /* 0x000ea4000c1e1500 */
[----:B--2---:R-:W-:-:S05]  /*3740*/  HADD2.F32 R0, -RZ, R2.H0_H0 ;  /* 0x20000002ff007230 */ /* 0x004fca0000004100 */
[----:B------:R-:W-:-:S04]  /*3750*/  F2FP.BF16.PACK_AB R0, RZ, R0 ;  /* 0x00000000ff00723e */ /* 0x000fc800000010ff */
[----:B------:R-:W-:Y:S01]  /*3760*/  PRMT R26, R0, 0x7610, R26 ;  /* 0x00007610001a7816 */ /* 0x000fe2000000001a */
[----:B------:R-:W-:Y:S05]  /*3770*/  BRA `(.L_x_2464) ;  /* 0x00000bf000007947 */ /* 0x000fea0003800000 */
.L_x_2469:
[----:B------:R-:W2:Y:S02]  /*3780*/  LDG.E.64 R2, [R2.64] ;  /* 0x0000002402027981 */ /* 0x000ea4000c1e1b00 */
[----:B--2---:R-:W0:Y:S01]  /*3790*/  F2F.F32.F64 R0, R2 ;  /* 0x0000000200007310 */ /* 0x004e220000301000 */
[----:B------:R-:W0:-:S14]  /*37a0*/  DSETP.GEU.AND P0, PT, |R2|, c[0x2][0x0], PT ;  /* 0x008000000200762a */ /* 0x000e1c0003f0e200 */
[----:B0-----:R-:W-:-:S05]  /*37b0*/  @!P0 FMUL R0, R0, 1.175494350822287508e-38 ;  /* 0x0080000000008820 */ /* 0x001fca0000400000 */
[----:B------:R-:W-:-:S04]  /*37c0*/  F2FP.BF16.PACK_AB R0, RZ, R0 ;  /* 0x00000000ff00723e */ /* 0x000fc800000010ff */
[----:B------:R-:W-:Y:S01]  /*37d0*/  PRMT R26, R0, 0x7610, R26 ;  /* 0x00007610001a7816 */ /* 0x000fe2000000001a */
[----:B------:R-:W-:Y:S05]  /*37e0*/  BRA `(.L_x_2464) ;  /* 0x00000b8000007947 */ /* 0x000fea0003800000 */
.L_x_2459:
        /* <DEDUP_REMOVED lines=14> */
.L_x_2473:
[----:B------:R-:W2:Y:S02]  /*38d0*/  LDG.E.64 R2, [R2.64] ;  /* 0x0000002402027981 */ /* 0x000ea4000c1e1b00 */
[----:B--2---:R-:W0:Y:S01]  /*38e0*/  F2F.F32.F64 R0, R2 ;  /* 0x0000000200007310 */ /* 0x004e220000301000 */
[----:B------:R-:W0:-:S14]  /*38f0*/  DSETP.GEU.AND P0, PT, |R2|, c[0x2][0x0], PT ;  /* 0x008000000200762a */ /* 0x000e1c0003f0e200 */
[----:B0-----:R-:W-:-:S05]  /*3900*/  @!P0 FMUL R0, R0, 1.175494350822287508e-38 ;  /* 0x0080000000008820 */ /* 0x001fca0000400000 */
[----:B------:R-:W-:-:S04]  /*3910*/  F2FP.BF16.PACK_AB R0, RZ, R0 ;  /* 0x00000000ff00723e */ /* 0x000fc800000010ff */
[----:B------:R-:W-:Y:S01]  /*3920*/  PRMT R26, R0, 0x7610, R26 ;  /* 0x00007610001a7816 */ /* 0x000fe2000000001a */
[----:B------:R-:W-:Y:S05]  /*3930*/  BRA `(.L_x_2464) ;  /* 0x00000a3000007947 */ /* 0x000fea0003800000 */
.L_x_2472:
        /* <DEDUP_REMOVED lines=28> */
.L_x_2475:
        /* <DEDUP_REMOVED lines=15> */
.L_x_2474:
[----:B------:R0:W5:Y:S01]  /*3bf0*/  LDG.E.U16 R26, [R2.64] ;  /* 0x00000024021a7981 */ /* 0x000162000c1e1500 */
[----:B------:R-:W-:Y:S05]  /*3c00*/  BRA `(.L_x_2464) ;  /* 0x0000076000007947 */ /* 0x000fea0003800000 */
.L_x_2471:
        /* <DEDUP_REMOVED lines=12> */
.L_x_2478:
        /* <DEDUP_REMOVED lines=21> */
.L_x_2482:
[----:B------:R-:W-:Y:S05]  /*3e20*/  BSYNC B1 ;  /* 0x0000000000017941 */ /* 0x000fea0003800000 */
.L_x_2481:
[----:B------:R-:W-:Y:S01]  /*3e30*/  LEA R3, R0, 0x3b800000, 0x17 ;  /* 0x3b80000000037811 */ /* 0x000fe200078eb8ff */
[----:B------:R-:W-:-:S05]  /*3e40*/  IMAD.SHL.U32 R0, R2, 0x100000, RZ ;  /* 0x0010000002007824 */ /* 0x000fca00078e00ff */
[----:B------:R-:W-:Y:S02]  /*3e50*/  LOP3.LUT R0, R3, R0, R4, 0xfe, !PT ;  /* 0x0000000003007212 */ /* 0x000fe400078efe04 */
.L_x_2480:
[----:B------:R-:W-:Y:S05]  /*3e60*/  BSYNC B0 ;  /* 0x0000000000007941 */ /* 0x000fea0003800000 */
.L_x_2479:
[----:B------:R-:W-:-:S04]  /*3e70*/  F2FP.BF16.PACK_AB R0, RZ, R0 ;  /* 0x00000000ff00723e */ /* 0x000fc800000010ff */
[----:B------:R-:W-:Y:S01]  /*3e80*/  PRMT R26, R0, 0x7610, R26 ;  /* 0x00007610001a7816 */ /* 0x000fe2000000001a */
[----:B------:R-:W-:Y:S05]  /*3e90*/  BRA `(.L_x_2464) ;  /* 0x000004d000007947 */ /* 0x000fea0003800000 */
.L_x_2477:
        /* <DEDUP_REMOVED lines=21> */
.L_x_2486:
[----:B------:R-:W-:Y:S05]  /*3ff0*/  BSYNC B1 ;  /* 0x0000000000017941 */ /* 0x000fea0003800000 */
.L_x_2485:
[----:B------:R-:W-:Y:S01]  /*4000*/  LEA R3, R0, 0x37800000, 0x17 ;  /* 0x3780000000037811 */ /* 0x000fe200078eb8ff */
[----:B------:R-:W-:-:S05]  /*4010*/  IMAD.SHL.U32 R0, R2, 0x200000, RZ ;  /* 0x0020000002007824 */ /* 0x000fca00078e00ff */
[----:B------:R-:W-:Y:S02]  /*4020*/  LOP3.LUT R0, R3, R0, R4, 0xfe, !PT ;  /* 0x0000000003007212 */ /* 0x000fe400078efe04 */
.L_x_2484:
[----:B------:R-:W-:Y:S05]  /*4030*/  BSYNC B0 ;  /* 0x0000000000007941 */ /* 0x000fea0003800000 */
.L_x_2483:
[----:B------:R-:W-:-:S04]  /*4040*/  F2FP.BF16.PACK_AB R0, RZ, R0 ;  /* 0x00000000ff00723e */ /* 0x000fc800000010ff */
[----:B------:R-:W-:Y:S01]  /*4050*/  PRMT R26, R0, 0x7610, R26 ;  /* 0x00007610001a7816 */ /* 0x000fe2000000001a */
[----:B------:R-:W-:Y:S05]  /*4060*/  BRA `(.L_x_2464) ;  /* 0x0000030000007947 */ /* 0x000fea0003800000 */
.L_x_2476:
        /* <DEDUP_REMOVED lines=14> */
.L_x_2490:
[----:B------:R-:W-:Y:S05]  /*4150*/  BSYNC B0 ;  /* 0x0000000000007941 */ /* 0x000fea0003800000 */
.L_x_2489:
[----:B------:R-:W-:-:S04]  /*4160*/  F2FP.BF16.PACK_AB R0, RZ, R0 ;  /* 0x00000000ff00723e */ /* 0x000fc800000010ff */
[----:B------:R-:W-:Y:S01]  /*4170*/  PRMT R26, R0, 0x7610, R26 ;  /* 0x00007610001a7816 */ /* 0x000fe2000000001a */
[----:B------:R-:W-:Y:S05]  /*4180*/  BRA `(.L_x_2464) ;  /* 0x000001e000007947 */ /* 0x000fea0003800000 */
.L_x_2463:
        /* <DEDUP_REMOVED lines=21> */
.L_x_2488:
[----:B------:R-:W2:Y:S02]  /*42e0*/  LDG.E.64 R2, [R2.64] ;  /* 0x0000002402027981 */ /* 0x000ea4000c1e1b00 */
[----:B--2---:R-:W0:Y:S02]  /*42f0*/  I2F.U64 R0, R2 ;  /* 0x0000000200007312 */ /* 0x004e240000301000 */
[----:B0-----:R-:W-:-:S04]  /*4300*/  F2FP.BF16.PACK_AB R0, RZ, R0 ;  /* 0x00000000ff00723e */ /* 0x001fc800000010ff */
[----:B------:R-:W-:Y:S01]  /*4310*/  PRMT R26, R0, 0x7610, R26 ;  /* 0x00007610001a7816 */ /* 0x000fe2000000001a */
[----:B------:R-:W-:Y:S05]  /*4320*/  BRA `(.L_x_2464) ;  /* 0x0000004000007947 */ /* 0x000fea0003800000 */
.L_x_2487:
[----:B------:R-:W2:Y:S02]  /*4330*/  LDG.E R2, [R2.64] ;  /* 0x0000002402027981 */ /* 0x000ea4000c1e1900 */
[----:B--2---:R-:W0:Y:S02]  /*4340*/  I2F.U32 R0, R2 ;  /* 0x0000000200007306 */ /* 0x004e240000201000 */
[----:B0-----:R-:W-:-:S04]  /*4350*/  F2FP.BF16.PACK_AB R0, RZ, R0 ;  /* 0x00000000ff00723e */ /* 0x001fc800000010ff */
[----:B------:R-:W-:Y:S02]  /*4360*/  PRMT R26, R0, 0x7610, R26 ;  /* 0x00007610001a7816 */ /* 0x000fe4000000001a */
.L_x_2464:
[----:B------:R-:W-:-:S05]  /*4370*/  IADD3 R17, R17, 0x80, RZ ;  /* 0x0000008011117810 */ /* 0x000fca0007ffe0ff */
.L_x_2426:
[----:B------:R-:W-:Y:S05]  /*4380*/  BSYNC B6 ;  /* 0x0000000000067941 */ /* 0x000fea0003800000 */
.L_x_2425:
        /* <DEDUP_REMOVED lines=26> */
.L_x_2496:
[----:B------:R-:W2:Y:S02]  /*4530*/  LDG.E.U8 R4, [R4.64] ;  /* 0x0000002404047981 */ /* 0x000ea4000c1e1100 */
[----:B--2---:R-:W0:Y:S02]  /*4540*/  I2F.U16 R0, R4 ;  /* 0x0000000400007306 */ /* 0x004e240000101000 */
[----:B0-----:R-:W-:-:S04]  /*4550*/  F2FP.BF16.PACK_AB R0, RZ, R0 ;  /* 0x00000000ff00723e */ /* 0x001fc800000010ff */
[----:B------:R-:W-:Y:S01]  /*4560*/  PRMT R28, R0, 0x7610, R28 ;  /* 0x00007610001c7816 */ /* 0x000fe2000000001c */
[----:B------:R-:W-:Y:S05]  /*4570*/  BRA `(.L_x_2498) ;  /* 0x00000f0000007947 */ /* 0x000fea0003800000 */
.L_x_2495:
        /* <DEDUP_REMOVED lines=11> */
.L_x_2500:
[----:B------:R-:W2:Y:S02]  /*4630*/  LDG.E R4, [R4.64] ;  /* 0x0000002404047981 */ /* 0x000ea4000c1e1900 */
[----:B--2---:R-:W0:Y:S02]  /*4640*/  I2F R0, R4 ;  /* 0x0000000400007306 */ /* 0x004e240000201400 */
[----:B0-----:R-:W-:-:S04]  /*4650*/  F2FP.BF16.PACK_AB R0, RZ, R0 ;  /* 0x00000000ff00723e */ /* 0x001fc800000010ff */
[----:B------:R-:W-:Y:S01]  /*4660*/  PRMT R28, R0, 0x7610, R28 ;  /* 0x00007610001c7816 */ /* 0x000fe2000000001c */
[----:B------:R-:W-:Y:S05]  /*4670*/  BRA `(.L_x_2498) ;  /* 0x00000e0000007947 */ /* 0x000fea0003800000 */
.L_x_2499:
[----:B------:R-:W2:Y:S02]  /*4680*/  LDG.E.U16 R4, [R4.64] ;  /* 0x0000002404047981 */ /* 0x000ea4000c1e1500 */
[----:B--2---:R-:W0:Y:S02]  /*4690*/  I2F.S16 R0, R4 ;  /* 0x0000000400007306 */ /* 0x004e240000101400 */
[----:B0-----:R-:W-:-:S04]  /*46a0*/  F2FP.BF16.PACK_AB R0, RZ, R0 ;  /* 0x00000000ff00723e */ /* 0x001fc800000010ff */
[----:B------:R-:W-:Y:S01]  /*46b0*/  PRMT R28, R0, 0x7610, R28 ;  /* 0x00007610001c7816 */ /* 0x000fe2000000001c */
[----:B------:R-:W-:Y:S05]  /*46c0*/  BRA `(.L_x_2498) ;  /* 0x00000db000007947 */ /* 0x000fea0003800000 */
.L_x_2494:
        /* <DEDUP_REMOVED lines=9> */
.L_x_2502:
[----:B------:R-:W2:Y:S02]  /*4760*/  LDG.E.U16 R0, [R4.64] ;  /* 0x0000002404007981 */ /* 0x000ea4000c1e1500 */
[----:B--2---:R-:W-:-:S05]  /*4770*/  HADD2.F32 R0, -RZ, R0.H0_H0 ;  /* 0x20000000ff007230 */ /* 0x004fca0000004100 */
[----:B------:R-:W-:-:S04]  /*4780*/  F2FP.BF16.PACK_AB R0, RZ, R0 ;  /* 0x00000000ff00723e */ /* 0x000fc800000010ff */
[----:B------:R-:W-:Y:S01]  /*4790*/  PRMT R28, R0, 0x7610, R28 ;  /* 0x00007610001c7816 */ /* 0x000fe2000000001c */
[----:B------:R-:W-:Y:S05]  /*47a0*/  BRA `(.L_x_2498) ;  /* 0x00000cd000007947 */ /* 0x000fea0003800000 */
.L_x_2501:
        /* <DEDUP_REMOVED lines=9> */
.L_x_2504:
[----:B------:R-:W2:Y:S02]  /*4840*/  LDG.E.U16 R4, [R4.64] ;  /* 0x0000002404047981 */ /* 0x000ea4000c1e1500 */
[----:B--2---:R-:W-:-:S05]  /*4850*/  HADD2.F32 R0, -RZ, R4.H0_H0 ;  /* 0x20000004ff007230 */ /* 0x004fca0000004100 */
[----:B------:R-:W-:-:S04]  /*4860*/  F2FP.BF16.PACK_AB R0, RZ, R0 ;  /* 0x00000000ff00723e */ /* 0x000fc800000010ff */
[----:B------:R-:W-:Y:S01]  /*4870*/  PRMT R28, R0, 0x7610, R28 ;  /* 0x00007610001c7816 */ /* 0x000fe2000000001c */
[----:B------:R-:W-:Y:S05]  /*4880*/  BRA `(.L_x_2498) ;  /* 0x00000bf000007947 */ /* 0x000fea0003800000 */
.L_x_2503:
[----:B------:R-:W2:Y:S02]  /*4890*/  LDG.E.64 R4, [R4.64] ;  /* 0x0000002404047981 */ /* 0x000ea4000c1e1b00 */
[----:B--2---:R-:W0:Y:S01]  /*48a0*/  F2F.F32.F64 R0, R4 ;  /* 0x0000000400007310 */ /* 0x004e220000301000 */
[----:B------:R-:W0:-:S14]  /*48b0*/  DSETP.GEU.AND P0, PT, |R4|, c[0x2][0x0], PT ;  /* 0x008000000400762a */ /* 0x000e1c0003f0e200 */
[----:B0-----:R-:W-:-:S05]  /*48c0*/  @!P0 FMUL R0, R0, 1.175494350822287508e-38 ;  /* 0x0080000000008820 */ /* 0x001fca0000400000 */
[----:B------:R-:W-:-:S04]  /*48d0*/  F2FP.BF16.PACK_AB R0, RZ, R0 ;  /* 0x00000000ff00723e */ /* 0x000fc800000010ff */
[----:B------:R-:W-:Y:S01]  /*48e0*/  PRMT R28, R0, 0x7610, R28 ;  /* 0x00007610001c7816 */ /* 0x000fe2000000001c */
[----:B------:R-:W-:Y:S05]  /*48f0*/  BRA `(.L_x_2498) ;  /* 0x00000b8000007947 */ /* 0x000fea0003800000 */
.L_x_2493:
        /* <DEDUP_REMOVED lines=14> */
.L_x_2507:
[----:B------:R-:W2:Y:S02]  /*49e0*/  LDG.E.64 R4, [R4.64] ;  /* 0x0000002404047981 */ /* 0x000ea4000c1e1b00 */
[----:B--2---:R-:W0:Y:S01]  /*49f0*/  F2F.F32.F64 R0, R4 ;  /* 0x0000000400007310 */ /* 0x004e220000301000 */
[----:B------:R-:W0:-:S14]  /*4a00*/  DSETP.GEU.AND P0, PT, |R4|, c[0x2][0x0], PT ;  /* 0x008000000400762a */ /* 0x000e1c0003f0e200 */
[----:B0-----:R-:W-:-:S05]  /*4a10*/  @!P0 FMUL R0, R0, 1.175494350822287508e-38 ;  /* 0x0080000000008820 */ /* 0x001fca0000400000 */
[----:B------:R-:W-:-:S04]  /*4a20*/  F2FP.BF16.PACK_AB R0, RZ, R0 ;  /* 0x00000000ff00723e */ /* 0x000fc800000010ff */
[----:B------:R-:W-:Y:S01]  /*4a30*/  PRMT R28, R0, 0x7610, R28 ;  /* 0x00007610001c7816 */ /* 0x000fe2000000001c */
[----:B------:R-:W-:Y:S05]  /*4a40*/  BRA `(.L_x_2498) ;  /* 0x00000a3000007947 */ /* 0x000fea0003800000 */
.L_x_2506:
        /* <DEDUP_REMOVED lines=28> */
.L_x_2509:
        /* <DEDUP_REMOVED lines=12> */
[----:B------:R-:W-:-:S04]  /*4cd0*/  F2FP.BF16.PACK_AB R0, RZ, R0 ;  /* 0x00000000ff00723e */ /* 0x000fc800000010ff */
[----:B------:R-:W-:Y:S01]  /*4ce0*/  PRMT R28, R0, 0x7610, R28 ;  /* 0x00007610001c7816 */ /* 0x000fe2000000001c */
[----:B------:R-:W-:Y:S05]  /*4cf0*/  BRA `(.L_x_2498) ;  /* 0x0000078000007947 */ /* 0x000fea0003800000 */
.L_x_2508:
[----:B------:R0:W5:Y:S01]  /*4d00*/  LDG.E.U16 R28, [R4.64] ;  /* 0x00000024041c7981 */ /* 0x000162000c1e1500 */
[----:B------:R-:W-:Y:S05]  /*4d10*/  BRA `(.L_x_2498) ;  /* 0x0000076000007947 */ /* 0x000fea0003800000 */
.L_x_2505:
        /* <DEDUP_REMOVED lines=12> */
.L_x_2512:
        /* <DEDUP_REMOVED lines=21> */
.L_x_2516:
[----:B------:R-:W-:Y:S05]  /*4f30*/  BSYNC B1 ;  /* 0x0000000000017941 */ /* 0x000fea0003800000 */
.L_x_2515:
[----:B------:R-:W-:Y:S01]  /*4f40*/  LEA R5, R0, 0x3b800000, 0x17 ;  /* 0x3b80000000057811 */ /* 0x000fe200078eb8ff */
[----:B------:R-:W-:-:S05]  /*4f50*/  IMAD.SHL.U32 R0, R3, 0x100000, RZ ;  /* 0x0010000003007824 */ /* 0x000fca00078e00ff */
[----:B------:R-:W-:Y:S02]  /*4f60*/  LOP3.LUT R0, R5, R0, R6, 0xfe, !PT ;  /* 0x0000000005007212 */ /* 0x000fe400078efe06 */
.L_x_2514:
[----:B------:R-:W-:Y:S05]  /*4f70*/  BSYNC B0 ;  /* 0x0000000000007941 */ /* 0x000fea0003800000 */
.L_x_2513:
[----:B------:R-:W-:-:S04]  /*4f80*/  F2FP.BF16.PACK_AB R0, RZ, R0 ;  /* 0x00000000ff00723e */ /* 0x000fc800000010ff */
[----:B------:R-:W-:Y:S01]  /*4f90*/  PRMT R28, R0, 0x7610, R28 ;  /* 0x00007610001c7816 */ /* 0x000fe2000000001c */
[----:B------:R-:W-:Y:S05]  /*4fa0*/  BRA `(.L_x_2498) ;  /* 0x000004d000007947 */ /* 0x000fea0003800000 */
.L_x_2511:
        /* <DEDUP_REMOVED lines=21> */
.L_x_2520:
[----:B------:R-:W-:Y:S05]  /*5100*/  BSYNC B1 ;  /* 0x0000000000017941 */ /* 0x000fea0003800000 */
.L_x_2519:
[----:B------:R-:W-:Y:S01]  /*5110*/  LEA R5, R0, 0x37800000, 0x17 ;  /* 0x3780000000057811 */ /* 0x000fe200078eb8ff */
[----:B------:R-:W-:-:S05]  /*5120*/  IMAD.SHL.U32 R0, R3, 0x200000, RZ ;  /* 0x0020000003007824 */ /* 0x000fca00078e00ff */
[----:B------:R-:W-:Y:S02]  /*5130*/  LOP3.LUT R0, R5, R0, R6, 0xfe, !PT ;  /* 0x0000000005007212 */ /* 0x000fe400078efe06 */
.L_x_2518:
[----:B------:R-:W-:Y:S05]  /*5140*/  BSYNC B0 ;  /* 0x0000000000007941 */ /* 0x000fea0003800000 */
.L_x_2517:
[----:B------:R-:W-:-:S04]  /*5150*/  F2FP.BF16.PACK_AB R0, RZ, R0 ;  /* 0x00000000ff00723e */ /* 0x000fc800000010ff */
[----:B------:R-:W-:Y:S01]  /*5160*/  PRMT R28, R0, 0x7610, R28 ;  /* 0x00007610001c7816 */ /* 0x000fe2000000001c */
[----:B------:R-:W-:Y:S05]  /*5170*/  BRA `(.L_x_2498) ;  /* 0x0000030000007947 */ /* 0x000fea0003800000 */
.L_x_2510:
        /* <DEDUP_REMOVED lines=14> */
.L_x_2524:
[----:B------:R-:W-:Y:S05]  /*5260*/  BSYNC B0 ;  /* 0x0000000000007941 */ /* 0x000fea0003800000 */
.L_x_2523:
[----:B------:R-:W-:-:S04]  /*5270*/  F2FP.BF16.PACK_AB R0, RZ, R0 ;  /* 0x00000000ff00723e */ /* 0x000fc800000010ff */
[----:B------:R-:W-:Y:S01]  /*5280*/  PRMT R28, R0, 0x7610, R28 ;  /* 0x00007610001c7816 */ /* 0x000fe2000000001c */
[----:B------:R-:W-:Y:S05]  /*5290*/  BRA `(.L_x_2498) ;  /* 0x000001e000007947 */ /* 0x000fea0003800000 */
.L_x_2497:
        /* <DEDUP_REMOVED lines=21> */
.L_x_2522:
[----:B------:R-:W2:Y:S02]  /*53f0*/  LDG.E.64 R4, [R4.64] ;  /* 0x0000002404047981 */ /* 0x000ea4000c1e1b00 */
[----:B--2---:R-:W0:Y:S02]  /*5400*/  I2F.U64 R0, R4 ;  /* 0x0000000400007312 */ /* 0x004e240000301000 */
[----:B0-----:R-:W-:-:S04]  /*5410*/  F2FP.BF16.PACK_AB R0, RZ, R0 ;  /* 0x00000000ff00723e */ /* 0x001fc800000010ff */
[----:B------:R-:W-:Y:S01]  /*5420*/  PRMT R28, R0, 0x7610, R28 ;  /* 0x00007610001c7816 */ /* 0x000fe2000000001c */
[----:B------:R-:W-:Y:S05]  /*5430*/  BRA `(.L_x_2498) ;  /* 0x0000004000007947 */ /* 0x000fea0003800000 */
.L_x_2521:
[----:B------:R-:W2:Y:S02]  /*5440*/  LDG.E R4, [R4.64] ;  /* 0x0000002404047981 */ /* 0x000ea4000c1e1900 */
[----:B--2---:R-:W0:Y:S02]  /*5450*/  I2F.U32 R0, R4 ;  /* 0x0000000400007306 */ /* 0x004e240000201000 */
[----:B0-----:R-:W-:-:S04]  /*5460*/  F2FP.BF16.PACK_AB R0, RZ, R0 ;  /* 0x00000000ff00723e */ /* 0x001fc800000010ff */
[----:B------:R-:W-:Y:S02]  /*5470*/  PRMT R28, R0, 0x7610, R28 ;  /* 0x00007610001c7816 */ /* 0x000fe4000000001c */
.L_x_2498:
        /* <DEDUP_REMOVED lines=19> */
.L_x_2528:
[----:B------:R-:W2:Y:S02]  /*55b0*/  LDG.E.U8 R4, [R4.64] ;  /* 0x0000002404047981 */ /* 0x000ea4000c1e1100 */
[----:B--2---:R-:W0:Y:S02]  /*55c0*/  I2F.U16 R0, R4 ;  /* 0x0000000400007306 */ /* 0x004e240000101000 */
[----:B0-----:R-:W-:-:S04]  /*55d0*/  F2FP.BF16.PACK_AB R0, RZ, R0 ;  /* 0x00000000ff00723e */ /* 0x001fc800000010ff */
[----:B------:R-:W-:Y:S01]  /*55e0*/  PRMT R2, R0, 0x7610, R2 ;  /* 0x0000761000027816 */ /* 0x000fe20000000002 */
[----:B------:R-:W-:Y:S05]  /*55f0*/  BRA `(.L_x_2530) ;  /* 0x00000ef000007947 */ /* 0x000fea0003800000 */
.L_x_2527:
        /* <DEDUP_REMOVED lines=11> */
.L_x_2532:
[----:B------:R-:W2:Y:S02]  /*56b0*/  LDG.E R4, [R4.64] ;  /* 0x0000002404047981 */ /* 0x000ea4000c1e1900 */
[----:B--2---:R-:W0:Y:S02]  /*56c0*/  I2F R0, R4 ;  /* 0x0000000400007306 */ /* 0x004e240000201400 */
[----:B0-----:R-:W-:-:S04]  /*56d0*/  F2FP.BF16.PACK_AB R0, RZ, R0 ;  /* 0x00000000ff00723e */ /* 0x001fc800000010ff */
[----:B------:R-:W-:Y:S01]  /*56e0*/  PRMT R2, R0, 0x7610, R2 ;  /* 0x0000761000027816 */ /* 0x000fe20000000002 */
[----:B------:R-:W-:Y:S05]  /*56f0*/  BRA `(.L_x_2530) ;  /* 0x00000df000007947 */ /* 0x000fea0003800000 */
.L_x_2531:
[----:B------:R-:W2:Y:S02]  /*5700*/  LDG.E.U16 R4, [R4.64] ;  /* 0x0000002404047981 */ /* 0x000ea4000c1e1500 */
[----:B--2---:R-:W0:Y:S02]  /*5710*/  I2F.S16 R0, R4 ;  /* 0x0000000400007306 */ /* 0x004e240000101400 */
[----:B0-----:R-:W-:-:S04]  /*5720*/  F2FP.BF16.PACK_AB R0, RZ, R0 ;  /* 0x00000000ff00723e */ /* 0x001fc800000010ff */
[----:B------:R-:W-:Y:S01]  /*5730*/  PRMT R2, R0, 0x7610, R2 ;  /* 0x0000761000027816 */ /* 0x000fe20000000002 */
[----:B------:R-:W-:Y:S05]  /*5740*/  BRA `(.L_x_2530) ;  /* 0x00000da000007947 */ /* 0x000fea0003800000 */
.L_x_2526:
        /* <DEDUP_REMOVED lines=9> */
.L_x_2534:
[----:B------:R-:W2:Y:S02]  /*57e0*/  LDG.E.U16 R0, [R4.64] ;  /* 0x0000002404007981 */ /* 0x000ea4000c1e1500 */
[----:B--2---:R-:W-:-:S05]  /*57f0*/  HADD2.F32 R0, -RZ, R0.H0_H0 ;  /* 0x20000000ff007230 */ /* 0x004fca0000004100 */
[----:B------:R-:W-:-:S04]  /*5800*/  F2FP.BF16.PACK_AB R0, RZ, R0 ;  /* 0x00000000ff00723e */ /* 0x000fc800000010ff */
[----:B------:R-:W-:Y:S01]  /*5810*/  PRMT R2, R0, 0x7610, R2 ;  /* 0x0000761000027816 */ /* 0x000fe20000000002 */
[----:B------:R-:W-:Y:S05]  /*5820*/  BRA `(.L_x_2530) ;  /* 0x00000cc000007947 */ /* 0x000fea0003800000 */
.L_x_2533:
        /* <DEDUP_REMOVED lines=9> */
.L_x_2536:
[----:B------:R-:W2:Y:S02]  /*58c0*/  LDG.E.U16 R4, [R4.64] ;  /* 0x0000002404047981 */ /* 0x000ea4000c1e1500 */
[----:B--2---:R-:W-:-:S05]  /*58d0*/  HADD2.F32 R0, -RZ, R4.H0_H0 ;  /* 0x20000004ff007230 */ /* 0x004fca0000004100 */
[----:B------:R-:W-:-:S04]  /*58e0*/  F2FP.BF16.PACK_AB R0, RZ, R0 ;  /* 0x00000000ff00723e */ /* 0x000fc800000010ff */
[----:B------:R-:W-:Y:S01]  /*58f0*/  PRMT R2, R0, 0x7610, R2 ;  /* 0x0000761000027816 */ /* 0x000fe20000000002 */
[----:B------:R-:W-:Y:S05]  /*5900*/  BRA `(.L_x_2530) ;  /* 0x00000be000007947 */ /* 0x000fea0003800000 */
.L_x_2535:
[----:B------:R-:W2:Y:S02]  /*5910*/  LDG.E.64 R4, [R4.64] ;  /* 0x0000002404047981 */ /* 0x000ea4000c1e1b00 */
[----:B--2---:R-:W0:Y:S01]  /*5920*/  F2F.F32.F64 R0, R4 ;  /* 0x0000000400007310 */ /* 0x004e220000301000 */
[----:B------:R-:W0:-:S14]  /*5930*/  DSETP.GEU.AND P0, PT, |R4|, c[0x2][0x0], PT ;  /* 0x008000000400762a */ /* 0x000e1c0003f0e200 */
[----:B0-----:R-:W-:-:S05]  /*5940*/  @!P0 FMUL R0, R0, 1.175494350822287508e-38 ;  /* 0x0080000000008820 */ /* 0x001fca0000400000 */
[----:B------:R-:W-:-:S04]  /*5950*/  F2FP.BF16.PACK_AB R0, RZ, R0 ;  /* 0x00000000ff00723e */ /* 0x000fc800000010ff */
[----:B------:R-:W-:Y:S01]  /*5960*/  PRMT R2, R0, 0x7610, R2 ;  /* 0x0000761000027816 */ /* 0x000fe20000000002 */
[----:B------:R-:W-:Y:S05]  /*5970*/  BRA `(.L_x_2530) ;  /* 0x00000b7000007947 */ /* 0x000fea0003800000 */
.L_x_2525:
        /* <DEDUP_REMOVED lines=14> */
.L_x_2539:
[----:B------:R-:W2:Y:S02]  /*5a60*/  LDG.E.64 R4, [R4.64] ;  /* 0x0000002404047981 */ /* 0x000ea4000c1e1b00 */
[----:B--2---:R-:W0:Y:S01]  /*5a70*/  F2F.F32.F64 R0, R4 ;  /* 0x0000000400007310 */ /* 0x004e220000301000 */
[----:B------:R-:W0:-:S14]  /*5a80*/  DSETP.GEU.AND P0, PT, |R4|, c[0x2][0x0], PT ;  /* 0x008000000400762a */ /* 0x000e1c0003f0e200 */
[----:B0-----:R-:W-:-:S05]  /*5a90*/  @!P0 FMUL R0, R0, 1.175494350822287508e-38 ;  /* 0x0080000000008820 */ /* 0x001fca0000400000 */
[----:B------:R-:W-:-:S04]  /*5aa0*/  F2FP.BF16.PACK_AB R0, RZ, R0 ;  /* 0x00000000ff00723e */ /* 0x000fc800000010ff */
[----:B------:R-:W-:Y:S01]  /*5ab0*/  PRMT R2, R0, 0x7610, R2 ;  /* 0x0000761000027816 */ /* 0x000fe20000000002 */
[----:B------:R-:W-:Y:S05]  /*5ac0*/  BRA `(.L_x_2530) ;  /* 0x00000a2000007947 */ /* 0x000fea0003800000 */
.L_x_2538:
        /* <DEDUP_REMOVED lines=25> */
[----:B------:R-:W-:-:S04]  /*5c60*/  F2FP.BF16.PACK_AB R3, RZ, R3 ;  /* 0x00000003ff03723e */ /* 0x000fc800000010ff */
[----:B------:R-:W-:Y:S01]  /*5c70*/  PRMT R2, R3, 0x7610, R2 ;  /* 0x0000761003027816 */ /* 0x000fe20000000002 */
[----:B------:R-:W-:Y:S05]  /*5c80*/  BRA `(.L_x_2530) ;  /* 0x0000086000007947 */ /* 0x000fea0003800000 */
.L_x_2541:
        /* <DEDUP_REMOVED lines=12> */
[----:B------:R-:W-:Y:S01]  /*5d50*/  F2FP.BF16.PACK_AB R2, RZ, R2 ;  /* 0x00000002ff02723e */ /* 0x000fe200000010ff */
[----:B------:R-:W-:Y:S05]  /*5d60*/  BRA `(.L_x_2530) ;  /* 0x0000078000007947 */ /* 0x000fea0003800000 */
.L_x_2540:
[----:B------:R0:W5:Y:S01]  /*5d70*/  LDG.E.U16 R2, [R4.64] ;  /* 0x0000002404027981 */ /* 0x000162000c1e1500 */
[----:B------:R-:W-:Y:S05]  /*5d80*/  BRA `(.L_x_2530) ;  /* 0x0000076000007947 */ /* 0x000fea0003800000 */
.L_x_2537:
        /* <DEDUP_REMOVED lines=12> */
.L_x_2544:
        /* <DEDUP_REMOVED lines=21> */
.L_x_2548:
[----:B------:R-:W-:Y:S05]  /*5fa0*/  BSYNC B1 ;  /* 0x0000000000017941 */ /* 0x000fea0003800000 */
.L_x_2547:
[----:B------:R-:W-:Y:S01]  /*5fb0*/  LEA R3, R0, 0x3b800000, 0x17 ;  /* 0x3b80000000037811 */ /* 0x000fe200078eb8ff */
[----:B------:R-:W-:-:S05]  /*5fc0*/  IMAD.SHL.U32 R0, R2, 0x100000, RZ ;  /* 0x0010000002007824 */ /* 0x000fca00078e00ff */
[----:B------:R-:W-:Y:S02]  /*5fd0*/  LOP3.LUT R0, R3, R0, R4, 0xfe, !PT ;  /* 0x0000000003007212 */ /* 0x000fe400078efe04 */
.L_x_2546:
[----:B------:R-:W-:Y:S05]  /*5fe0*/  BSYNC B0 ;  /* 0x0000000000007941 */ /* 0x000fea0003800000 */
.L_x_2545:
[----:B------:R-:W-:-:S04]  /*5ff0*/  F2FP.BF16.PACK_AB R0, RZ, R0 ;  /* 0x00000000ff00723e */ /* 0x000fc800000010ff */
[----:B------:R-:W-:Y:S01]  /*6000*/  PRMT R2, R0, 0x7610, R2 ;  /* 0x0000761000027816 */ /* 0x000fe20000000002 */
[----:B------:R-:W-:Y:S05]  /*6010*/  BRA `(.L_x_2530) ;  /* 0x000004d000007947 */ /* 0x000fea0003800000 */
.L_x_2543:
        /* <DEDUP_REMOVED lines=21> */
.L_x_2552:
[----:B------:R-:W-:Y:S05]  /*6170*/  BSYNC B1 ;  /* 0x0000000000017941 */ /* 0x000fea0003800000 */
.L_x_2551:
[----:B------:R-:W-:Y:S01]  /*6180*/  LEA R3, R0, 0x37800000, 0x17 ;  /* 0x3780000000037811 */ /* 0x000fe200078eb8ff */
[----:B------:R-:W-:-:S05]  /*6190*/  IMAD.SHL.U32 R0, R2, 0x200000, RZ ;  /* 0x0020000002007824 */ /* 0x000fca00078e00ff */
[----:B------:R-:W-:Y:S02]  /*61a0*/  LOP3.LUT R0, R3, R0, R4, 0xfe, !PT ;  /* 0x0000000003007212 */ /* 0x000fe400078efe04 */
.L_x_2550:
[----:B------:R-:W-:Y:S05]  /*61b0*/  BSYNC B0 ;  /* 0x0000000000007941 */ /* 0x000fea0003800000 */
.L_x_2549:
[----:B------:R-:W-:-:S04]  /*61c0*/  F2FP.BF16.PACK_AB R0, RZ, R0 ;  /* 0x00000000ff00723e */ /* 0x000fc800000010ff */
[----:B------:R-:W-:Y:S01]  /*61d0*/  PRMT R2, R0, 0x7610, R2 ;  /* 0x0000761000027816 */ /* 0x000fe20000000002 */
[----:B------:R-:W-:Y:S05]  /*61e0*/  BRA `(.L_x_2530) ;  /* 0x0000030000007947 */ /* 0x000fea0003800000 */
.L_x_2542:
        /* <DEDUP_REMOVED lines=14> */
.L_x_2556:
[----:B------:R-:W-:Y:S05]  /*62d0*/  BSYNC B0 ;  /* 0x0000000000007941 */ /* 0x000fea0003800000 */
.L_x_2555:
[----:B------:R-:W-:-:S04]  /*62e0*/  F2FP.BF16.PACK_AB R0, RZ, R0 ;  /* 0x00000000ff00723e */ /* 0x000fc800000010ff */
[----:B------:R-:W-:Y:S01]  /*62f0*/  PRMT R2, R0, 0x7610, R2 ;  /* 0x0000761000027816 */ /* 0x000fe20000000002 */
[----:B------:R-:W-:Y:S05]  /*6300*/  BRA `(.L_x_2530) ;  /* 0x000001e000007947 */ /* 0x000fea0003800000 */
.L_x_2529:
        /* <DEDUP_REMOVED lines=21> */
.L_x_2554:
[----:B------:R-:W2:Y:S02]  /*6460*/  LDG.E.64 R4, [R4.64] ;  /* 0x0000002404047981 */ /* 0x000ea4000c1e1b00 */
[----:B--2---:R-:W0:Y:S02]  /*6470*/  I2F.U64 R0, R4 ;  /* 0x0000000400007312 */ /* 0x004e240000301000 */
[----:B0-----:R-:W-:-:S04]  /*6480*/  F2FP.BF16.PACK_AB R0, RZ, R0 ;  /* 0x00000000ff00723e */ /* 0x001fc800000010ff */
[----:B------:R-:W-:Y:S01]  /*6490*/  PRMT R2, R0, 0x7610, R2 ;  /* 0x0000761000027816 */ /* 0x000fe20000000002 */
[----:B------:R-:W-:Y:S05]  /*64a0*/  BRA `(.L_x_2530) ;  /* 0x0000004000007947 */ /* 0x000fea0003800000 */
.L_x_2553:
[----:B------:R-:W2:Y:S02]  /*64b0*/  LDG.E R4, [R4.64] ;  /* 0x0000002404047981 */ /* 0x000ea4000c1e1900 */
[----:B--2---:R-:W0:Y:S02]  /*64c0*/  I2F.U32 R0, R4 ;  /* 0x0000000400007306 */ /* 0x004e240000201000 */
[----:B0-----:R-:W-:-:S04]  /*64d0*/  F2FP.BF16.PACK_AB R0, RZ, R0 ;  /* 0x00000000ff00723e */ /* 0x001fc800000010ff */
[----:B------:R-:W-:Y:S02]  /*64e0*/  PRMT R2, R0, 0x7610, R2 ;  /* 0x0000761000027816 */ /* 0x000fe40000000002 */
.L_x_2530:
[----:B------:R-:W-:-:S05]  /*64f0*/  IADD3 R17, R17, 0x80, RZ ;  /* 0x0000008011117810 */ /* 0x000fca0007ffe0ff */
.L_x_2492:
[----:B------:R-:W-:Y:S05]  /*6500*/  BSYNC B6 ;  /* 0x0000000000067941 */ /* 0x000fea0003800000 */
.L_x_2491:
        /* <DEDUP_REMOVED lines=24> */
.L_x_2562:
[----:B------:R-:W2:Y:S02]  /*6690*/  LDG.E.U8 R4, [R4.64] ;  /* 0x0000002404047981 */ /* 0x000ea4000c1e1100 */
[----:B--2---:R-:W0:Y:S02]  /*66a0*/  I2F.U16 R0, R4 ;  /* 0x0000000400007306 */ /* 0x004e240000101000 */
[----:B0-----:R-:W-:-:S04]  /*66b0*/  F2FP.BF16.PACK_AB R0, RZ, R0 ;  /* 0x00000000ff00723e */ /* 0x001fc800000010ff */
[----:B------:R-:W-:Y:S01]  /*66c0*/  PRMT R27, R0, 0x7610, R27 ;  /* 0x00007610001b7816 */ /* 0x000fe2000000001b */
[----:B------:R-:W-:Y:S05]  /*66d0*/  BRA `(.L_x_2564) ;  /* 0x00000f0000007947 */ /* 0x000fea0003800000 */
.L_x_2561:
        /* <DEDUP_REMOVED lines=11> */
.L_x_2566:
[----:B------:R-:W2:Y:S02]  /*6790*/  LDG.E R4, [R4.64] ;  /* 0x0000002404047981 */ /* 0x000ea4000c1e1900 */
[----:B--2---:R-:W0:Y:S02]  /*67a0*/  I2F R0, R4 ;  /* 0x0000000400007306 */ /* 0x004e240000201400 */
[----:B0-----:R-:W-:-:S04]  /*67b0*/  F2FP.BF16.PACK_AB R0, RZ, R0 ;  /* 0x00000000ff00723e */ /* 0x001fc800000010ff */
[----:B------:R-:W-:Y:S01]  /*67c0*/  PRMT R27, R0, 0x7610, R27 ;  /* 0x00007610001b7816 */ /* 0x000fe2000000001b */
[----:B------:R-:W-:Y:S05]  /*67d0*/  BRA `(.L_x_2564) ;  /* 0x00000e0000007947 */ /* 0x000fea0003800000 */
.L_x_2565:
[----:B------:R-:W2:Y:S02]  /*67e0*/  LDG.E.U16 R4, [R4.64] ;  /* 0x0000002404047981 */ /* 0x000ea4000c1e1500 */
[----:B--2---:R-:W0:Y:S02]  /*67f0*/  I2F.S16 R0, R4 ;  /* 0x0000000400007306 */ /* 0x004e240000101400 */
[----:B0-----:R-:W-:-:S04]  /*6800*/  F2FP.BF16.PACK_AB R0, RZ, R0 ;  /* 0x00000000ff00723e */ /* 0x001fc800000010ff */
[----:B------:R-:W-:Y:S01]  /*6810*/  PRMT R27, R0, 0x7610, R27 ;  /* 0x00007610001b7816 */ /* 0x000fe2000000001b */
[----:B------:R-:W-:Y:S05]  /*6820*/  BRA `(.L_x_2564) ;  /* 0x00000db000007947 */ /* 0x000fea0003800000 */
.L_x_2560:
        /* <DEDUP_REMOVED lines=9> */
.L_x_2568:
[----:B------:R-:W2:Y:S02]  /*68c0*/  LDG.E.U16 R0, [R4.64] ;  /* 0x0000002404007981 */ /* 0x000ea4000c1e1500 */
[----:B--2---:R-:W-:-:S05]  /*68d0*/  HADD2.F32 R0, -RZ, R0.H0_H0 ;  /* 0x20000000ff007230 */ /* 0x004fca0000004100 */
[----:B------:R-:W-:-:S04]  /*68e0*/  F2FP.BF16.PACK_AB R0, RZ, R0 ;  /* 0x00000000ff00723e */ /* 0x000fc800000010ff */
[----:B------:R-:W-:Y:S01]  /*68f0*/  PRMT R27, R0, 0x7610, R27 ;  /* 0x00007610001b7816 */ /* 0x000fe2000000001b */
[----:B------:R-:W-:Y:S05]  /*6900*/  BRA `(.L_x_2564) ;  /* 0x00000cd000007947 */ /* 0x000fea0003800000 */
.L_x_2567:
        /* <DEDUP_REMOVED lines=9> */
.L_x_2570:
[----:B------:R-:W2:Y:S02]  /*69a0*/  LDG.E.U16 R4, [R4.64] ;  /* 0x0000002404047981 */ /* 0x000ea4000c1e1500 */
[----:B--2---:R-:W-:-:S05]  /*69b0*/  HADD2.F32 R0, -RZ, R4.H0_H0 ;  /* 0x20000004ff007230 */ /* 0x004fca0000004100 */
[----:B------:R-:W-:-:S04]  /*69c0*/  F2FP.BF16.PACK_AB R0, RZ, R0 ;  /* 0x00000000ff00723e */ /* 0x000fc800000010ff */
[----:B------:R-:W-:Y:S01]  /*69d0*/  PRMT R27, R0, 0x7610, R27 ;  /* 0x00007610001b7816 */ /* 0x000fe2000000001b */
[----:B------:R-:W-:Y:S05]  /*69e0*/  BRA `(.L_x_2564) ;  /* 0x00000bf000007947 */ /* 0x000fea0003800000 */
.L_x_2569:
[----:B------:R-:W2:Y:S02]  /*69f0*/  LDG.E.64 R4, [R4.64] ;  /* 0x0000002404047981 */ /* 0x000ea4000c1e1b00 */
[----:B--2---:R-:W0:Y:S01]  /*6a00*/  F2F.F32.F64 R0, R4 ;  /* 0x0000000400007310 */ /* 0x004e220000301000 */
[----:B------:R-:W0:-:S14]  /*6a10*/  DSETP.GEU.AND P0, PT, |R4|, c[0x2][0x0], PT ;  /* 0x008000000400762a */ /* 0x000e1c0003f0e200 */
[----:B0-----:R-:W-:-:S05]  /*6a20*/  @!P0 FMUL R0, R0, 1.175494350822287508e-38 ;  /* 0x0080000000008820 */ /* 0x001fca0000400000 */
[----:B------:R-:W-:-:S04]  /*6a30*/  F2FP.BF16.PACK_AB R0, RZ, R0 ;  /* 0x00000000ff00723e */ /* 0x000fc800000010ff */
[----:B------:R-:W-:Y:S01]  /*6a40*/  PRMT R27, R0, 0x7610, R27 ;  /* 0x00007610001b7816 */ /* 0x000fe2000000001b */
[----:B------:R-:W-:Y:S05]  /*6a50*/  BRA `(.L_x_2564) ;  /* 0x00000b8000007947 */ /* 0x000fea0003800000 */
.L_x_2559:
        /* <DEDUP_REMOVED lines=14> */
.L_x_2573:
[----:B------:R-:W2:Y:S02]  /*6b40*/  LDG.E.64 R4, [R4.64] ;  /* 0x0000002404047981 */ /* 0x000ea4000c1e1b00 */
[----:B--2---:R-:W0:Y:S01]  /*6b50*/  F2F.F32.F64 R0, R4 ;  /* 0x0000000400007310 */ /* 0x004e220000301000 */
[----:B------:R-:W0:-:S14]  /*6b60*/  DSETP.GEU.AND P0, PT, |R4|, c[0x2][0x0], PT ;  /* 0x008000000400762a */ /* 0x000e1c0003f0e200 */
[----:B0-----:R-:W-:-:S05]  /*6b70*/  @!P0 FMUL R0, R0, 1.175494350822287508e-38 ;  /* 0x0080000000008820 */ /* 0x001fca0000400000 */
[----:B------:R-:W-:-:S04]  /*6b80*/  F2FP.BF16.PACK_AB R0, RZ, R0 ;  /* 0x00000000ff00723e */ /* 0x000fc800000010ff */
[----:B------:R-:W-:Y:S01]  /*6b90*/  PRMT R27, R0, 0x7610, R27 ;  /* 0x00007610001b7816 */ /* 0x000fe2000000001b */
[----:B------:R-:W-:Y:S05]  /*6ba0*/  BRA `(.L_x_2564) ;  /* 0x00000a3000007947 */ /* 0x000fea0003800000 */
.L_x_2572:
        /* <DEDUP_REMOVED lines=28> */
.L_x_2575:
        /* <DEDUP_REMOVED lines=15> */
.L_x_2574:
[----:B------:R0:W5:Y:S01]  /*6e60*/  LDG.E.U16 R27, [R4.64] ;  /* 0x00000024041b7981 */ /* 0x000162000c1e1500 */
[----:B------:R-:W-:Y:S05]  /*6e70*/  BRA `(.L_x_2564) ;  /* 0x0000076000007947 */ /* 0x000fea0003800000 */
.L_x_2571:
        /* <DEDUP_REMOVED lines=12> */
.L_x_2578:
        /* <DEDUP_REMOVED lines=21> */
.L_x_2582:
[----:B------:R-:W-:Y:S05]  /*7090*/  BSYNC B1 ;  /* 0x0000000000017941 */ /* 0x000fea0003800000 */
.L_x_2581:
[----:B------:R-:W-:Y:S01]  /*70a0*/  LEA R5, R0, 0x3b800000, 0x17 ;  /* 0x3b80000000057811 */ /* 0x000fe200078eb8ff */
[----:B------:R-:W-:-:S05]  /*70b0*/  IMAD.SHL.U32 R0, R3, 0x100000, RZ ;  /* 0x0010000003007824 */ /* 0x000fca00078e00ff */
[----:B------:R-:W-:Y:S02]  /*70c0*/  LOP3.LUT R0, R5, R0, R6, 0xfe, !PT ;  /* 0x0000000005007212 */ /* 0x000fe400078efe06 */
.L_x_2580:
[----:B------:R-:W-:Y:S05]  /*70d0*/  BSYNC B0 ;  /* 0x0000000000007941 */ /* 0x000fea0003800000 */
.L_x_2579:
[----:B------:R-:W-:-:S04]  /*70e0*/  F2FP.BF16.PACK_AB R0, RZ, R0 ;  /* 0x00000000ff00723e */ /* 0x000fc800000010ff */
[----:B------:R-:W-:Y:S01]  /*70f0*/  PRMT R27, R0, 0x7610, R27 ;  /* 0x00007610001b7816 */ /* 0x000fe2000000001b */
[----:B------:R-:W-:Y:S05]  /*7100*/  BRA `(.L_x_2564) ;  /* 0x000004d000007947 */ /* 0x000fea0003800000 */
.L_x_2577:
        /* <DEDUP_REMOVED lines=21> */
.L_x_2586:
[----:B------:R-:W-:Y:S05]  /*7260*/  BSYNC B1 ;  /* 0x0000000000017941 */ /* 0x000fea0003800000 */
.L_x_2585:
[----:B------:R-:W-:Y:S01]  /*7270*/  LEA R5, R0, 0x37800000, 0x17 ;  /* 0x3780000000057811 */ /* 0x000fe200078eb8ff */
[----:B------:R-:W-:-:S05]  /*7280*/  IMAD.SHL.U32 R0, R3, 0x200000, RZ ;  /* 0x0020000003007824 */ /* 0x000fca00078e00ff */
[----:B------:R-:W-:Y:S02]  /*7290*/  LOP3.LUT R0, R5, R0, R6, 0xfe, !PT ;  /* 0x0000000005007212 */ /* 0x000fe400078efe06 */
.L_x_2584:
[----:B------:R-:W-:Y:S05]  /*72a0*/  BSYNC B0 ;  /* 0x0000000000007941 */ /* 0x000fea0003800000 */
.L_x_2583:
[----:B------:R-:W-:-:S04]  /*72b0*/  F2FP.BF16.PACK_AB R0, RZ, R0 ;  /* 0x00000000ff00723e */ /* 0x000fc800000010ff */
[----:B------:R-:W-:Y:S01]  /*72c0*/  PRMT R27, R0, 0x7610, R27 ;  /* 0x00007610001b7816 */ /* 0x000fe2000000001b */
[----:B------:R-:W-:Y:S05]  /*72d0*/  BRA `(.L_x_2564) ;  /* 0x0000030000007947 */ /* 0x000fea0003800000 */
.L_x_2576:
        /* <DEDUP_REMOVED lines=14> */
.L_x_2590:
[----:B------:R-:W-:Y:S05]  /*73c0*/  BSYNC B0 ;  /* 0x0000000000007941 */ /* 0x000fea0003800000 */
.L_x_2589:
[----:B------:R-:W-:-:S04]  /*73d0*/  F2FP.BF16.PACK_AB R0, RZ, R0 ;  /* 0x00000000ff00723e */ /* 0x000fc800000010ff */
[----:B------:R-:W-:Y:S01]  /*73e0*/  PRMT R27, R0, 0x7610, R27 ;  /* 0x00007610001b7816 */ /* 0x000fe2000000001b */
[----:B------:R-:W-:Y:S05]  /*73f0*/  BRA `(.L_x_2564) ;  /* 0x000001e000007947 */ /* 0x000fea0003800000 */
.L_x_2563:
        /* <DEDUP_REMOVED lines=21> */
.L_x_2588:
[----:B------:R-:W2:Y:S02]  /*7550*/  LDG.E.64 R4, [R4.64] ;  /* 0x0000002404047981 */ /* 0x000ea4000c1e1b00 */
[----:B--2---:R-:W0:Y:S02]  /*7560*/  I2F.U64 R0, R4 ;  /* 0x0000000400007312 */ /* 0x004e240000301000 */
[----:B0-----:R-:W-:-:S04]  /*7570*/  F2FP.BF16.PACK_AB R0, RZ, R0 ;  /* 0x00000000ff00723e */ /* 0x001fc800000010ff */
[----:B------:R-:W-:Y:S01]  /*7580*/  PRMT R27, R0, 0x7610, R27 ;  /* 0x00007610001b7816 */ /* 0x000fe2000000001b */
[----:B------:R-:W-:Y:S05]  /*7590*/  BRA `(.L_x_2564) ;  /* 0x0000004000007947 */ /* 0x000fea0003800000 */
.L_x_2587:
[----:B------:R-:W2:Y:S02]  /*75a0*/  LDG.E R4, [R4.64] ;  /* 0x0000002404047981 */ /* 0x000ea4000c1e1900 */
[----:B--2---:R-:W0:Y:S02]  /*75b0*/  I2F.U32 R0, R4 ;  /* 0x0000000400007306 */ /* 0x004e240000201000 */
[----:B0-----:R-:W-:-:S04]  /*75c0*/  F2FP.BF16.PACK_AB R0, RZ, R0 ;  /* 0x00000000ff00723e */ /* 0x001fc800000010ff */
[----:B------:R-:W-:Y:S02]  /*75d0*/  PRMT R27, R0, 0x7610, R27 ;  /* 0x00007610001b7816 */ /* 0x000fe4000000001b */
.L_x_2564:
        /* <DEDUP_REMOVED lines=18> */
.L_x_2594:
[----:B------:R-:W2:Y:S02]  /*7700*/  LDG.E.U8 R4, [R4.64] ;  /* 0x0000002404047981 */ /* 0x000ea4000c1e1100 */
[----:B--2---:R-:W0:Y:S02]  /*7710*/  I2F.U16 R0, R4 ;  /* 0x0000000400007306 */ /* 0x004e240000101000 */
[----:B0-----:R-:W-:Y:S01]  /*7720*/  F2FP.BF16.PACK_AB R0, RZ, R0 ;  /* 0x00000000ff00723e */ /* 0x001fe200000010ff */
[----:B------:R-:W-:Y:S05]  /*7730*/  BRA `(.L_x_2558) ;  /* 0x00000e2000007947 */ /* 0x000fea0003800000 */
.L_x_2593:
        /* <DEDUP_REMOVED lines=10> */
.L_x_2597:
[----:B------:R-:W2:Y:S02]  /*77e0*/  LDG.E R4, [R4.64] ;  /* 0x0000002404047981 */ /* 0x000ea4000c1e1900 */
[----:B--2---:R-:W0:Y:S02]  /*77f0*/  I2F R0, R4 ;  /* 0x0000000400007306 */ /* 0x004e240000201400 */
[----:B0-----:R-:W-:Y:S01]  /*7800*/  F2FP.BF16.PACK_AB R0, RZ, R0 ;  /* 0x00000000ff00723e */ /* 0x001fe200000010ff */
[----:B------:R-:W-:Y:S05]  /*7810*/  BRA `(.L_x_2558) ;  /* 0x00000d4000007947 */ /* 0x000fea0003800000 */
.L_x_2596:
[----:B------:R-:W2:Y:S02]  /*7820*/  LDG.E.U16 R4, [R4.64] ;  /* 0x0000002404047981 */ /* 0x000ea4000c1e1500 */
[----:B--2---:R-:W0:Y:S02]  /*7830*/  I2F.S16 R0, R4 ;  /* 0x0000000400007306 */ /* 0x004e240000101400 */
[----:B0-----:R-:W-:Y:S01]  /*7840*/  F2FP.BF16.PACK_AB R0, RZ, R0 ;  /* 0x00000000ff00723e */ /* 0x001fe200000010ff */
[----:B------:R-:W-:Y:S05]  /*7850*/  BRA `(.L_x_2558) ;  /* 0x00000d0000007947 */ /* 0x000fea0003800000 */
.L_x_2592:
        /* <DEDUP_REMOVED lines=9> */
.L_x_2599:
[----:B------:R-:W2:Y:S02]  /*78f0*/  LDG.E.U16 R0, [R4.64] ;  /* 0x0000002404007981 */ /* 0x000ea4000c1e1500 */
[----:B--2---:R-:W-:-:S05]  /*7900*/  HADD2.F32 R0, -RZ, R0.H0_H0 ;  /* 0x20000000ff007230 */ /* 0x004fca0000004100 */
[----:B------:R-:W-:Y:S01]  /*7910*/  F2FP.BF16.PACK_AB R0, RZ, R0 ;  /* 0x00000000ff00723e */ /* 0x000fe200000010ff */
[----:B------:R-:W-:Y:S05]  /*7920*/  BRA `(.L_x_2558) ;  /* 0x00000c3000007947 */ /* 0x000fea0003800000 */
.L_x_2598:
        /* <DEDUP_REMOVED lines=9> */
.L_x_2601:
[----:B------:R-:W2:Y:S02]  /*79c0*/  LDG.E.U16 R4, [R4.64] ;  /* 0x0000002404047981 */ /* 0x000ea4000c1e1500 */
[----:B--2---:R-:W-:-:S05]  /*79d0*/  HADD2.F32 R0, -RZ, R4.H0_H0 ;  /* 0x20000004ff007230 */ /* 0x004fca0000004100 */
[----:B------:R-:W-:Y:S01]  /*79e0*/  F2FP.BF16.PACK_AB R0, RZ, R0 ;  /* 0x00000000ff00723e */ /* 0x000fe200000010ff */
[----:B------:R-:W-:Y:S05]  /*79f0*/  BRA `(.L_x_2558) ;  /* 0x00000b6000007947 */ /* 0x000fea0003800000 */
.L_x_2600:
[----:B------:R-:W2:Y:S02]  /*7a00*/  LDG.E.64 R4, [R4.64] ;  /* 0x0000002404047981 */ /* 0x000ea4000c1e1b00 */
[----:B--2---:R-:W0:Y:S01]  /*7a10*/  F2F.F32.F64 R0, R4 ;  /* 0x0000000400007310 */ /* 0x004e220000301000 */
[----:B------:R-:W0:-:S14]  /*7a20*/  DSETP.GEU.AND P0, PT, |R4|, c[0x2][0x0], PT ;  /* 0x008000000400762a */ /* 0x000e1c0003f0e200 */
[----:B0-----:R-:W-:-:S05]  /*7a30*/  @!P0 FMUL R0, R0, 1.175494350822287508e-38 ;  /* 0x0080000000008820 */ /* 0x001fca0000400000 */
[----:B------:R-:W-:Y:S01]  /*7a40*/  F2FP.BF16.PACK_AB R0, RZ, R0 ;  /* 0x00000000ff00723e */ /* 0x000fe200000010ff */
[----:B------:R-:W-:Y:S05]  /*7a50*/  BRA `(.L_x_2558) ;  /* 0x00000b0000007947 */ /* 0x000fea0003800000 */
.L_x_2591:
        /* <DEDUP_REMOVED lines=13> */
.L_x_2604:
[----:B------:R-:W2:Y:S02]  /*7b30*/  LDG.E.64 R4, [R4.64] ;  /* 0x0000002404047981 */ /* 0x000ea4000c1e1b00 */
[----:B--2---:R-:W0:Y:S01]  /*7b40*/  F2F.F32.F64 R0, R4 ;  /* 0x0000000400007310 */ /* 0x004e220000301000 */
[----:B------:R-:W0:-:S14]  /*7b50*/  DSETP.GEU.AND P0, PT, |R4|, c[0x2][0x0], PT ;  /* 0x008000000400762a */ /* 0x000e1c0003f0e200 */
[----:B0-----:R-:W-:-:S05]  /*7b60*/  @!P0 FMUL R0, R0, 1.175494350822287508e-38 ;  /* 0x0080000000008820 */ /* 0x001fca0000400000 */
[----:B------:R-:W-:Y:S01]  /*7b70*/  F2FP.BF16.PACK_AB R0, RZ, R0 ;  /* 0x00000000ff00723e */ /* 0x000fe200000010ff */
[----:B------:R-:W-:Y:S05]  /*7b80*/  BRA `(.L_x_2558) ;  /* 0x000009d000007947 */ /* 0x000fea0003800000 */
.L_x_2603:
        /* <DEDUP_REMOVED lines=28> */
.L_x_2606:
        /* <DEDUP_REMOVED lines=12> */
[----:B------:R-:W-:Y:S01]  /*7e10*/  F2FP.BF16.PACK_AB R0, RZ, R0 ;  /* 0x00000000ff00723e */ /* 0x000fe200000010ff */
[----:B------:R-:W-:Y:S05]  /*7e20*/  BRA `(.L_x_2558) ;  /* 0x0000073000007947 */ /* 0x000fea0003800000 */
.L_x_2605:
[----:B------:R0:W5:Y:S01]  /*7e30*/  LDG.E.U16 R0, [R4.64] ;  /* 0x0000002404007981 */ /* 0x000162000c1e1500 */
[----:B------:R-:W-:Y:S05]  /*7e40*/  BRA `(.L_x_2558) ;  /* 0x0000071000007947 */ /* 0x000fea0003800000 */
.L_x_2602:
        /* <DEDUP_REMOVED lines=12> */
.L_x_2609:
        /* <DEDUP_REMOVED lines=21> */
.L_x_2613:
[----:B------:R-:W-:Y:S05]  /*8060*/  BSYNC B1 ;  /* 0x0000000000017941 */ /* 0x000fea0003800000 */
.L_x_2612:
[----:B------:R-:W-:Y:S01]  /*8070*/  LEA R5, R0, 0x3b800000, 0x17 ;  /* 0x3b80000000057811 */ /* 0x000fe200078eb8ff */
[----:B------:R-:W-:-:S05]  /*8080*/  IMAD.SHL.U32 R0, R3, 0x100000, RZ ;  /* 0x0010000003007824 */ /* 0x000fca00078e00ff */
[----:B------:R-:W-:Y:S02]  /*8090*/  LOP3.LUT R0, R5, R0, R6, 0xfe, !PT ;  /* 0x0000000005007212 */ /* 0x000fe400078efe06 */
.L_x_2611:
[----:B------:R-:W-:Y:S05]  /*80a0*/  BSYNC B0 ;  /* 0x0000000000007941 */ /* 0x000fea0003800000 */
.L_x_2610:
[----:B------:R-:W-:Y:S01]  /*80b0*/  F2FP.BF16.PACK_AB R0, RZ, R0 ;  /* 0x00000000ff00723e */ /* 0x000fe200000010ff */
[----:B------:R-:W-:Y:S05]  /*80c0*/  BRA `(.L_x_2558) ;  /* 0x0000049000007947 */ /* 0x000fea0003800000 */
.L_x_2608:
        /* <DEDUP_REMOVED lines=21> */
.L_x_2617:
[----:B------:R-:W-:Y:S05]  /*8220*/  BSYNC B1 ;  /* 0x0000000000017941 */ /* 0x000fea0003800000 */
.L_x_2616:
[----:B------:R-:W-:Y:S01]  /*8230*/  LEA R5, R0, 0x37800000, 0x17 ;  /* 0x3780000000057811 */ /* 0x000fe200078eb8ff */
[----:B------:R-:W-:-:S05]  /*8240*/  IMAD.SHL.U32 R0, R3, 0x200000, RZ ;  /* 0x0020000003007824 */ /* 0x000fca00078e00ff */
[----:B------:R-:W-:Y:S02]  /*8250*/  LOP3.LUT R0, R5, R0, R6, 0xfe, !PT ;  /* 0x0000000005007212 */ /* 0x000fe400078efe06 */
.L_x_2615:
[----:B------:R-:W-:Y:S05]  /*8260*/  BSYNC B0 ;  /* 0x0000000000007941 */ /* 0x000fea0003800000 */
.L_x_2614:
[----:B------:R-:W-:Y:S01]  /*8270*/  F2FP.BF16.PACK_AB R0, RZ, R0 ;  /* 0x00000000ff00723e */ /* 0x000fe200000010ff */
[----:B------:R-:W-:Y:S05]  /*8280*/  BRA `(.L_x_2558) ;  /* 0x000002d000007947 */ /* 0x000fea0003800000 */
.L_x_2607:
        /* <DEDUP_REMOVED lines=14> */
.L_x_2621:
[----:B------:R-:W-:Y:S05]  /*8370*/  BSYNC B0 ;  /* 0x0000000000007941 */ /* 0x000fea0003800000 */
.L_x_2620:
[----:B------:R-:W-:Y:S01]  /*8380*/  F2FP.BF16.PACK_AB R0, RZ, R0 ;  /* 0x00000000ff00723e */ /* 0x000fe200000010ff */
[----:B------:R-:W-:Y:S05]  /*8390*/  BRA `(.L_x_2558) ;  /* 0x000001c000007947 */ /* 0x000fea0003800000 */
.L_x_2595:
        /* <DEDUP_REMOVED lines=21> */
.L_x_2619:
[----:B------:R-:W2:Y:S02]  /*84f0*/  LDG.E.64 R4, [R4.64] ;  /* 0x0000002404047981 */ /* 0x000ea4000c1e1b00 */
[----:B--2---:R-:W0:Y:S02]  /*8500*/  I2F.U64 R0, R4 ;  /* 0x0000000400007312 */ /* 0x004e240000301000 */
[----:B0-----:R-:W-:Y:S01]  /*8510*/  F2FP.BF16.PACK_AB R0, RZ, R0 ;  /* 0x00000000ff00723e */ /* 0x001fe200000010ff */
[----:B------:R-:W-:Y:S05]  /*8520*/  BRA `(.L_x_2558) ;  /* 0x0000003000007947 */ /* 0x000fea0003800000 */
.L_x_2618:
[----:B------:R-:W2:Y:S02]  /*8530*/  LDG.E R4, [R4.64] ;  /* 0x0000002404047981 */ /* 0x000ea4000c1e1900 */
[----:B--2---:R-:W0:Y:S02]  /*8540*/  I2F.U32 R0, R4 ;  /* 0x0000000400007306 */ /* 0x004e240000201000 */
[----:B0-----:R-:W-:-:S06]  /*8550*/  F2FP.BF16.PACK_AB R0, RZ, R0 ;  /* 0x00000000ff00723e */ /* 0x001fcc00000010ff */
.L_x_2558:
[----:B------:R-:W-:Y:S05]  /*8560*/  BSYNC B6 ;  /* 0x0000000000067941 */ /* 0x000fea0003800000 */
.L_x_2557:
        /* <DEDUP_REMOVED lines=10> */
[----:B-----5:R-:W-:Y:S02]  /*8610*/  @!P3 PRMT R24, RZ, 0x5410, R24 ;  /* 0x00005410ff18b816 */ /* 0x020fe40000000018 */
[----:B------:R-:W-:Y:S02]  /*8620*/  @!P3 PRMT R25, RZ, 0x5410, R25 ;  /* 0x00005410ff19b816 */ /* 0x000fe40000000019 */
[----:B------:R-:W-:Y:S02]  /*8630*/  @!P1 PRMT R28, RZ, 0x5410, R28 ;  /* 0x00005410ff1c9816 */ /* 0x000fe4000000001c */
[----:B------:R-:W-:Y:S02]  /*8640*/  @!P1 PRMT R3, RZ, 0x5410, R2 ;  /* 0x00005410ff039816 */ /* 0x000fe40000000002 */
[----:B------:R-:W-:Y:S02]  /*8650*/  @!P2 PRMT R27, RZ, 0x5410, R27 ;  /* 0x00005410ff1ba816 */ /* 0x000fe4000000001b */
[----:B------:R-:W-:-:S02]  /*8660*/  @!P2 PRMT R0, RZ, 0x5410, R0 ;  /* 0x00005410ff00a816 */ /* 0x000fc40000000000 */
[----:B------:R-:W-:Y:S02]  /*8670*/  @!P0 PRMT R23, RZ, 0x5410, R23 ;  /* 0x00005410ff178816 */ /* 0x000fe40000000017 */
[----:B------:R-:W-:Y:S02]  /*8680*/  @!P0 PRMT R26, RZ, 0x5410, R26 ;  /* 0x00005410ff1a8816 */ /* 0x000fe4000000001a */
[----:B------:R-:W-:Y:S02]  /*8690*/  @!P3 LOP3.LUT R24, R24, 0x80000000, R25, 0xb8, !PT ;  /* 0x800000001818b812 */ /* 0x000fe400078eb819 */
[----:B------:R-:W-:Y:S02]  /*86a0*/  @!P1 LOP3.LUT R3, R28, 0x80000000, R3, 0xb8, !PT ;  /* 0x800000001c039812 */ /* 0x000fe400078eb803 */
[----:B------:R-:W-:Y:S02]  /*86b0*/  @!P2 LOP3.LUT R0, R27, 0x80000000, R0, 0xb8, !PT ;  /* 0x800000001b00a812 */ /* 0x000fe400078eb800 */
[----:B------:R-:W-:-:S02]  /*86c0*/  @!P0 LOP3.LUT R25, R23, 0x80000000, R26, 0xb8, !PT ;  /* 0x8000000017198812 */ /* 0x000fc400078eb81a */
[----:B------:R-:W-:Y:S02]  /*86d0*/  @!P3 F2FP.BF16.PACK_AB R4, RZ, R24 ;  /* 0x00000018ff04b23e */ /* 0x000fe400000010ff */
[----:B------:R-:W-:Y:S02]  /*86e0*/  @!P1 F2FP.BF16.PACK_AB R24, RZ, R3 ;  /* 0x00000003ff18923e */ /* 0x000fe400000010ff */
[----:B------:R-:W-:Y:S02]  /*86f0*/  @!P2 F2FP.BF16.PACK_AB R23, RZ, R0 ;  /* 0x00000000ff17a23e */ /* 0x000fe400000010ff */
[----:B------:R-:W-:Y:S01]  /*8700*/  @!P0 F2FP.BF16.PACK_AB R25, RZ, R25 ;  /* 0x00000019ff19823e */ /* 0x000fe200000010ff */
        /* <DEDUP_REMOVED lines=16> */
[----:B------:R-:W-:Y:S01]  /*8810*/  PRMT R0, RZ, 0x5410, R4 ;  /* 0x00005410ff007816 */ /* 0x000fe20000000004 */
[----:B------:R-:W-:-:S03]  /*8820*/  IMAD.MOV.U32 R17, RZ, RZ, R19 ;  /* 0x000000ffff117224 */ /* 0x000fc600078e0013 */
[----:B------:R-:W0:Y:S02]  /*8830*/  F2I.FTZ.TRUNC.NTZ R5, R0 ;  /* 0x0000000000057305 */ /* 0x000e24000021f100 */
[----:B0-----:R0:W-:Y:S01]  /*8840*/  STG.E.U8 [R2.64], R5 ;  /* 0x0000000502007986 */ /* 0x0011e2000c101124 */
[----:B------:R-:W-:Y:S05]  /*8850*/  BRA `(.L_x_2623) ;  /* 0x00000fd000007947 */ /* 0x000fea0003800000 */
.L_x_2627:
[----:B------:R-:W-:Y:S01]  /*8860*/  PRMT R5, RZ, 0x5410, R4 ;  /* 0x00005410ff057816 */ /* 0x000fe20000000004 */
[----:B------:R-:W-:-:S05]  /*8870*/  IMAD.MOV.U32 R17, RZ, RZ, R19 ;  /* 0x000000ffff117224 */ /* 0x000fca00078e0013 */
[----:B------:R-:W0:Y:S02]  /*8880*/  F2I.S64.TRUNC R4, R5 ;  /* 0x0000000500047311 */ /* 0x000e24000020d900 */
[----:B0-----:R0:W-:Y:S01]  /*8890*/  STG.E.U8 [R2.64], R4 ;  /* 0x0000000402007986 */ /* 0x0011e2000c101124 */
[----:B------:R-:W-:Y:S05]  /*88a0*/  BRA `(.L_x_2623) ;  /* 0x00000f8000007947 */ /* 0x000fea0003800000 */
.L_x_2626:
[----:B------:R-:W-:-:S13]  /*88b0*/  ISETP.NE.AND P0, PT, R0, 0x2, PT ;  /* 0x000000020000780c */ /* 0x000fda0003f05270 */
[----:B------:R-:W-:Y:S05]  /*88c0*/  @!P0 BRA `(.L_x_2629) ;  /* 0x000000e000008947 */ /* 0x000fea0003800000 */
[----:B------:R-:W-:-:S13]  /*88d0*/  ISETP.NE.AND P0, PT, R0, 0x3, PT ;  /* 0x000000030000780c */ /* 0x000fda0003f05270 */
[----:B------:R-:W-:Y:S05]  /*88e0*/  @!P0 BRA `(.L_x_2630) ;  /* 0x0000007000008947 */ /* 0x000fea0003800000 */
[----:B------:R-:W-:-:S13]  /*88f0*/  ISETP.NE.AND P0, PT, R0, 0x4, PT ;  /* 0x000000040000780c */ /* 0x000fda0003f05270 */
[----:B------:R-:W-:Y:S05]  /*8900*/  @P0 BRA `(.L_x_2628) ;  /* 0x00000d4000000947 */ /* 0x000fea0003800000 */
[----:B------:R-:W-:Y:S01]  /*8910*/  PRMT R4, RZ, 0x5410, R4 ;  /* 0x00005410ff047816 */ /* 0x000fe20000000004 */
[----:B------:R-:W-:-:S05]  /*8920*/  IMAD.MOV.U32 R17, RZ, RZ, R19 ;  /* 0x000000ffff117224 */ /* 0x000fca00078e0013 */
[----:B------:R-:W0:Y:S02]  /*8930*/  F2I.S64.TRUNC R4, R4 ;  /* 0x0000000400047311 */ /* 0x000e24000020d900 */
[----:B0-----:R0:W-:Y:S01]  /*8940*/  STG.E.64 [R2.64], R4 ;  /* 0x0000000402007986 */ /* 0x0011e2000c101b24 */
[----:B------:R-:W-:Y:S05]  /*8950*/  BRA `(.L_x_2623) ;  /* 0x00000ed000007947 */ /* 0x000fea0003800000 */
.L_x_2630:
[----:B------:R-:W-:Y:S01]  /*8960*/  PRMT R4, RZ, 0x5410, R4 ;  /* 0x00005410ff047816 */ /* 0x000fe20000000004 */
[----:B------:R-:W-:-:S03]  /*8970*/  IMAD.MOV.U32 R17, RZ, RZ, R19 ;  /* 0x000000ffff117224 */ /* 0x000fc600078e0013 */
[----:B------:R-:W0:Y:S02]  /*8980*/  F2I.FTZ.TRUNC.NTZ R5, R4 ;  /* 0x0000000400057305 */ /* 0x000e24000021f100 */
[----:B0-----:R0:W-:Y:S01]  /*8990*/  STG.E [R2.64], R5 ;  /* 0x0000000502007986 */ /* 0x0011e2000c101924 */
[----:B------:R-:W-:Y:S05]  /*89a0*/  BRA `(.L_x_2623) ;  /* 0x00000e8000007947 */ /* 0x000fea0003800000 */
.L_x_2629:
[----:B------:R-:W-:Y:S01]  /*89b0*/  PRMT R4, RZ, 0x5410, R4 ;  /* 0x00005410ff047816 */ /* 0x000fe20000000004 */
[----:B------:R-:W-:-:S03]  /*89c0*/  IMAD.MOV.U32 R17, RZ, RZ, R19 ;  /* 0x000000ffff117224 */ /* 0x000fc600078e0013 */
[----:B------:R-:W0:Y:S02]  /*89d0*/  F2I.FTZ.TRUNC.NTZ R5, R4 ;  /* 0x0000000400057305 */ /* 0x000e24000021f100 */
[----:B0-----:R0:W-:Y:S01]  /*89e0*/  STG.E.U16 [R2.64], R5 ;  /* 0x0000000502007986 */ /* 0x0011e2000c101524 */
[----:B------:R-:W-:Y:S05]  /*89f0*/  BRA `(.L_x_2623) ;  /* 0x00000e3000007947 */ /* 0x000fea0003800000 */
.L_x_2625:
[----:B------:R-:W-:-:S13]  /*8a00*/  ISETP.GT.AND P0, PT, R0, 0x6, PT ;  /* 0x000000060000780c */ /* 0x000fda0003f04270 */
[----:B------:R-:W-:Y:S05]  /*8a10*/  @P0 BRA `(.L_x_2631) ;  /* 0x000000d000000947 */ /* 0x000fea0003800000 */
[----:B------:R-:W-:-:S13]  /*8a20*/  ISETP.NE.AND P0, PT, R0, 0x5, PT ;  /* 0x000000050000780c */ /* 0x000fda0003f05270 */
[----:B------:R-:W-:Y:S05]  /*8a30*/  @!P0 BRA `(.L_x_2632) ;  /* 0x0000006000008947 */ /* 0x000fea0003800000 */
[----:B------:R-:W-:-:S13]  /*8a40*/  ISETP.NE.AND P0, PT, R0, 0x6, PT ;  /* 0x000000060000780c */ /* 0x000fda0003f05270 */
[----:B------:R-:W-:Y:S05]  /*8a50*/  @P0 BRA `(.L_x_2628) ;  /* 0x00000bf000000947 */ /* 0x000fea0003800000 */
[----:B------:R-:W-:Y:S01]  /*8a60*/  PRMT R5, RZ, 0x5410, R4 ;  /* 0x00005410ff057816 */ /* 0x000fe20000000004 */
[----:B------:R-:W-:-:S04]  /*8a70*/  IMAD.MOV.U32 R17, RZ, RZ, R19 ;  /* 0x000000ffff117224 */ /* 0x000fc800078e0013 */
[----:B------:R0:W-:Y:S01]  /*8a80*/  STG.E [R2.64], R5 ;  /* 0x0000000502007986 */ /* 0x0001e2000c101924 */
[----:B------:R-:W-:Y:S05]  /*8a90*/  BRA `(.L_x_2623) ;  /* 0x00000d9000007947 */ /* 0x000fea0003800000 */
.L_x_2632:
[----:B------:R-:W-:Y:S01]  /*8aa0*/  PRMT R0, RZ, 0x5410, R4 ;  /* 0x00005410ff007816 */ /* 0x000fe20000000004 */
[----:B------:R-:W-:-:S03]  /*8ab0*/  IMAD.MOV.U32 R17, RZ, RZ, R19 ;  /* 0x000000ffff117224 */ /* 0x000fc600078e0013 */
[----:B------:R-:W-:-:S05]  /*8ac0*/  F2FP.PACK_AB R0, RZ, R0 ;  /* 0x00000000ff00723e */ /* 0x000fca00000000ff */
[----:B------:R0:W-:Y:S01]  /*8ad0*/  STG.E.U16 [R2.64], R0 ;  /* 0x0000000002007986 */ /* 0x0001e2000c101524 */
[----:B------:R-:W-:Y:S05]  /*8ae0*/  BRA `(.L_x_2623) ;  /* 0x00000d4000007947 */ /* 0x000fea0003800000 */
.L_x_2631:
[----:B------:R-:W-:-:S13]  /*8af0*/  ISETP.NE.AND P0, PT, R0, 0x7, PT ;  /* 0x000000070000780c */ /* 0x000fda0003f05270 */
[----:B------:R-:W-:Y:S05]  /*8b00*/  @!P0 BRA `(.L_x_2633) ;  /* 0x000000f000008947 */ /* 0x000fea0003800000 */
[----:B------:R-:W-:-:S13]  /*8b10*/  ISETP.NE.AND P0, PT, R0, 0x8, PT ;  /* 0x000000080000780c */ /* 0x000fda0003f05270 */
[----:B------:R-:W-:Y:S05]  /*8b20*/  @!P0 BRA `(.L_x_2634) ;  /* 0x0000007000008947 */ /* 0x000fea0003800000 */
[----:B------:R-:W-:-:S13]  /*8b30*/  ISETP.NE.AND P0, PT, R0, 0x9, PT ;  /* 0x000000090000780c */ /* 0x000fda0003f05270 */
[----:B------:R-:W-:Y:S05]  /*8b40*/  @P0 BRA `(.L_x_2628) ;  /* 0x00000b0000000947 */ /* 0x000fea0003800000 */
[----:B------:R-:W-:Y:S01]  /*8b50*/  IMAD.MOV.U32 R5, RZ, RZ, RZ ;  /* 0x000000ffff057224 */ /* 0x000fe200078e00ff */
[----:B------:R-:W-:Y:S01]  /*8b60*/  PRMT R4, RZ, 0x5410, R4 ;  /* 0x00005410ff047816 */ /* 0x000fe20000000004 */
[----:B------:R-:W-:-:S04]  /*8b70*/  IMAD.MOV.U32 R17, RZ, RZ, R19 ;  /* 0x000000ffff117224 */ /* 0x000fc800078e0013 */
[----:B------:R0:W-:Y:S01]  /*8b80*/  STG.E.64 [R2.64], R4 ;  /* 0x0000000402007986 */ /* 0x0001e2000c101b24 */
[----:B------:R-:W-:Y:S05]  /*8b90*/  BRA `(.L_x_2623) ;  /* 0x00000c9000007947 */ /* 0x000fea0003800000 */
.L_x_2634:
[----:B------:R-:W-:Y:S01]  /*8ba0*/  PRMT R4, RZ, 0x5410, R4 ;  /* 0x00005410ff047816 */ /* 0x000fe20000000004 */
[----:B------:R-:W-:-:S03]  /*8bb0*/  IMAD.MOV.U32 R17, RZ, RZ, R19 ;  /* 0x000000ffff117224 */ /* 0x000fc600078e0013 */
[----:B------:R-:W-:-:S04]  /*8bc0*/  F2FP.PACK_AB R5, RZ, R4 ;  /* 0x00000004ff05723e */ /* 0x000fc800000000ff */
[----:B------:R-:W-:-:S05]  /*8bd0*/  PRMT R5, R5, 0x5410, RZ ;  /* 0x0000541005057816 */ /* 0x000fca00000000ff */
[----:B------:R0:W-:Y:S01]  /*8be0*/  STG.E [R2.64], R5 ;  /* 0x0000000502007986 */ /* 0x0001e2000c101924 */
[----:B------:R-:W-:Y:S05]  /*8bf0*/  BRA `(.L_x_2623) ;  /* 0x00000c3000007947 */ /* 0x000fea0003800000 */
.L_x_2633:
[----:B------:R-:W-:Y:S01]  /*8c00*/  PRMT R4, RZ, 0x5410, R4 ;  /* 0x00005410ff047816 */ /* 0x000fe20000000004 */
[----:B------:R-:W-:-:S04]  /*8c10*/  IMAD.MOV.U32 R17, RZ, RZ, R19 ;  /* 0x000000ffff117224 */ /* 0x000fc800078e0013 */
[----:B------:R-:W-:-:S06]  /*8c20*/  FMUL.FTZ R4, R4, 1 ;  /* 0x3f80000004047820 */ /* 0x000fcc0000410000 */
[----:B------:R-:W0:Y:S02]  /*8c30*/  F2F.F64.F32 R4, R4 ;  /* 0x0000000400047310 */ /* 0x000e240000201800 */
[----:B0-----:R0:W-:Y:S01]  /*8c40*/  STG.E.64 [R2.64], R4 ;  /* 0x0000000402007986 */ /* 0x0011e2000c101b24 */
[----:B------:R-:W-:Y:S05]  /*8c50*/  BRA `(.L_x_2623) ;  /* 0x00000bd000007947 */ /* 0x000fea0003800000 */
.L_x_2624:
        /* <DEDUP_REMOVED lines=8> */
[----:B------:R-:W-:Y:S01]  /*8ce0*/  PRMT R4, RZ, 0x5410, R4 ;  /* 0x00005410ff047816 */ /* 0x000fe20000000004 */
[----:B------:R-:W-:-:S03]  /*8cf0*/  IMAD.MOV.U32 R17, RZ, RZ, R19 ;  /* 0x000000ffff117224 */ /* 0x000fc600078e0013 */
[----:B------:R-:W-:-:S04]  /*8d00*/  FSETP.NEU.FTZ.AND P0, PT, R4, RZ, PT ;  /* 0x000000ff0400720b */ /* 0x000fc80003f1d000 */
[----:B------:R-:W-:-:S05]  /*8d10*/  SEL R5, RZ, 0x1, !P0 ;  /* 0x00000001ff057807 */ /* 0x000fca0004000000 */
[----:B------:R0:W-:Y:S01]  /*8d20*/  STG.E.U8 [R2.64], R5 ;  /* 0x0000000502007986 */ /* 0x0001e2000c101124 */
[----:B------:R-:W-:Y:S05]  /*8d30*/  BRA `(.L_x_2623) ;  /* 0x00000af000007947 */ /* 0x000fea0003800000 */
.L_x_2637:
[----:B------:R-:W-:Y:S01]  /*8d40*/  PRMT R4, RZ, 0x5410, R4 ;  /* 0x00005410ff047816 */ /* 0x000fe20000000004 */
[----:B------:R-:W-:Y:S01]  /*8d50*/  CS2R R6, SRZ ;  /* 0x0000000000067805 */ /* 0x000fe2000001ff00 */
[----:B------:R-:W-:-:S03]  /*8d60*/  IMAD.MOV.U32 R17, RZ, RZ, R19 ;  /* 0x000000ffff117224 */ /* 0x000fc600078e0013 */
[----:B------:R-:W-:-:S06]  /*8d70*/  FMUL.FTZ R4, R4, 1 ;  /* 0x3f80000004047820 */ /* 0x000fcc0000410000 */
[----:B------:R-:W0:Y:S02]  /*8d80*/  F2F.F64.F32 R4, R4 ;  /* 0x0000000400047310 */ /* 0x000e240000201800 */
[----:B0-----:R0:W-:Y:S01]  /*8d90*/  STG.E.128 [R2.64], R4 ;  /* 0x0000000402007986 */ /* 0x0011e2000c101d24 */
[----:B------:R-:W-:Y:S05]  /*8da0*/  BRA `(.L_x_2623) ;  /* 0x00000a8000007947 */ /* 0x000fea0003800000 */
.L_x_2636:
        /* <DEDUP_REMOVED lines=21> */
.L_x_2641:
[----:B------:R-:W-:Y:S05]  /*8f00*/  BSYNC B0 ;  /* 0x0000000000007941 */ /* 0x000fea0003800000 */
.L_x_2640:
[----:B------:R-:W-:Y:S01]  /*8f10*/  LOP3.LUT R5, R0, R5, RZ, 0xfc, !PT ;  /* 0x0000000500057212 */ /* 0x000fe200078efcff */
[----:B------:R-:W-:-:S04]  /*8f20*/  IMAD.MOV.U32 R17, RZ, RZ, R19 ;  /* 0x000000ffff117224 */ /* 0x000fc800078e0013 */
[----:B------:R0:W-:Y:S01]  /*8f30*/  STG.E.U8 [R2.64], R5 ;  /* 0x0000000502007986 */ /* 0x0001e2000c101124 */
[----:B------:R-:W-:Y:S05]  /*8f40*/  BRA `(.L_x_2623) ;  /* 0x000008e000007947 */ /* 0x000fea0003800000 */
.L_x_2639:
        /* <DEDUP_REMOVED lines=13> */
.L_x_2643:
[----:B------:R-:W-:Y:S01]  /*9020*/  IMAD.MOV.U32 R0, RZ, RZ, 0x7f ;  /* 0x0000007fff007424 */ /* 0x000fe200078e00ff */
[----:B------:R-:W-:-:S04]  /*9030*/  ISETP.GT.U32.AND P0, PT, R4, 0x7f800000, PT ;  /* 0x7f8000000400780c */ /* 0x000fc80003f04070 */
[----:B------:R-:W-:-:S04]  /*9040*/  SEL R0, R0, 0x7c, P0 ;  /* 0x0000007c00007807 */ /* 0x000fc80000000000 */
.L_x_2644:
[----:B------:R-:W-:Y:S05]  /*9050*/  BSYNC B0 ;  /* 0x0000000000007941 */ /* 0x000fea0003800000 */
.L_x_2642:
[----:B------:R-:W-:Y:S01]  /*9060*/  LOP3.LUT R4, R5, 0x80000000, RZ, 0xc0, !PT ;  /* 0x8000000005047812 */ /* 0x000fe200078ec0ff */
[----:B------:R-:W-:-:S03]  /*9070*/  IMAD.MOV.U32 R17, RZ, RZ, R19 ;  /* 0x000000ffff117224 */ /* 0x000fc600078e0013 */
[----:B------:R-:W-:-:S04]  /*9080*/  SHF.R.U32.HI R5, RZ, 0x18, R4 ;  /* 0x00000018ff057819 */ /* 0x000fc80000011604 */
[----:B------:R-:W-:-:S05]  /*9090*/  LOP3.LUT R5, R0, R5, RZ, 0xfc, !PT ;  /* 0x0000000500057212 */ /* 0x000fca00078efcff */
[----:B------:R0:W-:Y:S01]  /*90a0*/  STG.E.U8 [R2.64], R5 ;  /* 0x0000000502007986 */ /* 0x0001e2000c101124 */
[----:B------:R-:W-:Y:S05]  /*90b0*/  BRA `(.L_x_2623) ;  /* 0x0000077000007947 */ /* 0x000fea0003800000 */
.L_x_2638:
[----:B------:R0:W-:Y:S01]  /*90c0*/  STG.E.U16 [R2.64], R4 ;  /* 0x0000000402007986 */ /* 0x0001e2000c101524 */
[----:B------:R-:W-:Y:S01]  /*90d0*/  IMAD.MOV.U32 R17, RZ, RZ, R19 ;  /* 0x000000ffff117224 */ /* 0x000fe200078e0013 */
[----:B------:R-:W-:Y:S05]  /*90e0*/  BRA `(.L_x_2623) ;  /* 0x0000074000007947 */ /* 0x000fea0003800000 */
.L_x_2635:
        /* <DEDUP_REMOVED lines=10> */
[----:B------:R-:W0:Y:S02]  /*9190*/  F2I.FTZ.U32.TRUNC.NTZ R5, R5 ;  /* 0x0000000500057305 */ /* 0x000e24000021f000 */
[----:B0-----:R0:W-:Y:S01]  /*91a0*/  STG.E.U16 [R2.64], R5 ;  /* 0x0000000502007986 */ /* 0x0011e2000c101524 */
[----:B------:R-:W-:Y:S05]  /*91b0*/  BRA `(.L_x_2623) ;  /* 0x0000067000007947 */ /* 0x000fea0003800000 */
.L_x_2647:
        /* <DEDUP_REMOVED lines=17> */
.L_x_2650:
[----:B------:R-:W-:-:S04]  /*92d0*/  LOP3.LUT R0, R7, 0x80000000, RZ, 0xc0, !PT ;  /* 0x8000000007007812 */ /* 0x000fc800078ec0ff */
[----:B------:R-:W-:-:S04]  /*92e0*/  SHF.R.U32.HI R5, RZ, 0x18, R0 ;  /* 0x00000018ff057819 */ /* 0x000fc80000011600 */
[----:B------:R-:W-:-:S04]  /*92f0*/  LOP3.LUT R4, R4, R5, RZ, 0xfc, !PT ;  /* 0x0000000504047212 */ /* 0x000fc800078efcff */
[----:B------:R-:W-:Y:S02]  /*9300*/  PRMT R0, R4, 0x7610, R0 ;  /* 0x0000761004007816 */ /* 0x000fe40000000000 */
.L_x_2649:
[----:B------:R-:W-:Y:S05]  /*9310*/  BSYNC B0 ;  /* 0x0000000000007941 */ /* 0x000fea0003800000 */
.L_x_2648:
[----:B------:R0:W-:Y:S01]  /*9320*/  STG.E.U8 [R2.64], R0 ;  /* 0x0000000002007986 */ /* 0x0001e2000c101124 */
[----:B------:R-:W-:Y:S01]  /*9330*/  IMAD.MOV.U32 R17, RZ, RZ, R19 ;  /* 0x000000ffff117224 */ /* 0x000fe200078e0013 */
[----:B------:R-:W-:Y:S05]  /*9340*/  BRA `(.L_x_2623) ;  /* 0x000004e000007947 */ /* 0x000fea0003800000 */
.L_x_2646:
        /* <DEDUP_REMOVED lines=17> */
.L_x_2653:
[----:B------:R-:W-:-:S04]  /*9460*/  LOP3.LUT R0, R7, 0x80000000, RZ, 0xc0, !PT ;  /* 0x8000000007007812 */ /* 0x000fc800078ec0ff */
[----:B------:R-:W-:-:S04]  /*9470*/  SHF.R.U32.HI R5, RZ, 0x18, R0 ;  /* 0x00000018ff057819 */ /* 0x000fc80000011600 */
[----:B------:R-:W-:-:S04]  /*9480*/  LOP3.LUT R4, R4, R5, RZ, 0xfc, !PT ;  /* 0x0000000504047212 */ /* 0x000fc800078efcff */
[----:B------:R-:W-:Y:S02]  /*9490*/  PRMT R0, R4, 0x7610, R0 ;  /* 0x0000761004007816 */ /* 0x000fe40000000000 */
.L_x_2652:
[----:B------:R-:W-:Y:S05]  /*94a0*/  BSYNC B0 ;  /* 0x0000000000007941 */ /* 0x000fea0003800000 */
.L_x_2651:
[----:B------:R0:W-:Y:S01]  /*94b0*/  STG.E.U8 [R2.64], R0 ;  /* 0x0000000002007986 */ /* 0x0001e2000c101124 */
[----:B------:R-:W-:Y:S01]  /*94c0*/  IMAD.MOV.U32 R17, RZ, RZ, R19 ;  /* 0x000000ffff117224 */ /* 0x000fe200078e0013 */
[----:B------:R-:W-:Y:S05]  /*94d0*/  BRA `(.L_x_2623) ;  /* 0x0000035000007947 */ /* 0x000fea0003800000 */
.L_x_2645:
[----:B------:R-:W-:-:S13]  /*94e0*/  ISETP.NE.AND P0, PT, R0, 0x1c, PT ;  /* 0x0000001c0000780c */ /* 0x000fda0003f05270 */
[----:B------:R-:W-:Y:S05]  /*94f0*/  @!P0 BRA `(.L_x_2654) ;  /* 0x000002f000008947 */ /* 0x000fea0003800000 */
[----:B------:R-:W-:-:S13]  /*9500*/  ISETP.NE.AND P0, PT, R0, 0x1d, PT ;  /* 0x0000001d0000780c */ /* 0x000fda0003f05270 */
[----:B------:R-:W-:Y:S05]  /*9510*/  @!P0 BRA `(.L_x_2655) ;  /* 0x0000028000008947 */ /* 0x000fea0003800000 */
[----:B------:R-:W-:-:S13]  /*9520*/  ISETP.NE.AND P0, PT, R0, 0x2c, PT ;  /* 0x0000002c0000780c */ /* 0x000fda0003f05270 */
[----:B------:R-:W-:Y:S05]  /*9530*/  @P0 BRA `(.L_x_2628) ;  /* 0x0000011000000947 */ /* 0x000fea0003800000 */
[----:B------:R-:W-:Y:S01]  /*9540*/  PRMT R5, RZ, 0x5410, R4 ;  /* 0x00005410ff057816 */ /* 0x000fe20000000004 */
[----:B------:R-:W-:Y:S01]  /*9550*/  IMAD.MOV.U32 R17, RZ, RZ, R19 ;  /* 0x000000ffff117224 */ /* 0x000fe200078e0013 */
        /* <DEDUP_REMOVED lines=15> */
.L_x_2628:
        /* <DEDUP_REMOVED lines=21> */
.L_x_2655:
[----:B------:R-:W-:Y:S01]  /*97a0*/  PRMT R4, RZ, 0x5410, R4 ;  /* 0x00005410ff047816 */ /* 0x000fe20000000004 */
[----:B------:R-:W-:-:S05]  /*97b0*/  IMAD.MOV.U32 R17, RZ, RZ, R19 ;  /* 0x000000ffff117224 */ /* 0x000fca00078e0013 */
[----:B------:R-:W0:Y:S02]  /*97c0*/  F2I.U64.TRUNC R4, R4 ;  /* 0x0000000400047311 */ /* 0x000e24000020d800 */
[----:B0-----:R0:W-:Y:S01]  /*97d0*/  STG.E.64 [R2.64], R4 ;  /* 0x0000000402007986 */ /* 0x0011e2000c101b24 */
[----:B------:R-:W-:Y:S05]  /*97e0*/  BRA `(.L_x_2623) ;  /* 0x0000004000007947 */ /* 0x000fea0003800000 */
.L_x_2654:
[----:B------:R-:W-:Y:S01]  /*97f0*/  PRMT R4, RZ, 0x5410, R4 ;  /* 0x00005410ff047816 */ /* 0x000fe20000000004 */
[----:B------:R-:W-:-:S03]  /*9800*/  IMAD.MOV.U32 R17, RZ, RZ, R19 ;  /* 0x000000ffff117224 */ /* 0x000fc600078e0013 */
[----:B------:R-:W0:Y:S02]  /*9810*/  F2I.FTZ.U32.TRUNC.NTZ R5, R4 ;  /* 0x0000000400057305 */ /* 0x000e24000021f000 */
[----:B0-----:R0:W-:Y:S02]  /*9820*/  STG.E [R2.64], R5 ;  /* 0x0000000502007986 */ /* 0x0011e4000c101924 */
.L_x_2623:
[----:B--2---:R-:W-:Y:S05]  /*9830*/  BSYNC B6 ;  /* 0x0000000000067941 */ /* 0x004fea0003800000 */
.L_x_2622:
        /* <DEDUP_REMOVED lines=19> */
[----:B------:R-:W-:-:S06]  /*9970*/  PRMT R25, RZ, 0x5410, R25 ;  /* 0x00005410ff197816 */ /* 0x000fcc0000000019 */
[----:B------:R-:W0:Y:S02]  /*9980*/  F2I.FTZ.TRUNC.NTZ R25, R25 ;  /* 0x0000001900197305 */ /* 0x000e24000021f100 */
[----:B0-----:R0:W-:Y:S01]  /*9990*/  STG.E.U8 [R2.64], R25 ;  /* 0x0000001902007986 */ /* 0x0011e2000c101124 */
[----:B------:R-:W-:Y:S05]  /*99a0*/  BRA `(.L_x_2663) ;  /* 0x00000e8000007947 */ /* 0x000fea0003800000 */
.L_x_2661:
[----:B------:R-:W-:-:S06]  /*99b0*/  PRMT R5, RZ, 0x5410, R25 ;  /* 0x00005410ff057816 */ /* 0x000fcc0000000019 */
[----:B------:R-:W0:Y:S02]  /*99c0*/  F2I.S64.TRUNC R4, R5 ;  /* 0x0000000500047311 */ /* 0x000e24000020d900 */
[----:B0-----:R0:W-:Y:S01]  /*99d0*/  STG.E.U8 [R2.64], R4 ;  /* 0x0000000402007986 */ /* 0x0011e2000c101124 */
[----:B------:R-:W-:Y:S05]  /*99e0*/  BRA `(.L_x_2663) ;  /* 0x00000e4000007947 */ /* 0x000fea0003800000 */
.L_x_2660:
        /* <DEDUP_REMOVED lines=10> */
.L_x_2665:
[----:B------:R-:W-:-:S06]  /*9a90*/  PRMT R25, RZ, 0x5410, R25 ;  /* 0x00005410ff197816 */ /* 0x000fcc0000000019 */
[----:B------:R-:W0:Y:S02]  /*9aa0*/  F2I.FTZ.TRUNC.NTZ R25, R25 ;  /* 0x0000001900197305 */ /* 0x000e24000021f100 */
[----:B0-----:R0:W-:Y:S01]  /*9ab0*/  STG.E [R2.64], R25 ;  /* 0x0000001902007986 */ /* 0x0011e2000c101924 */
[----:B------:R-:W-:Y:S05]  /*9ac0*/  BRA `(.L_x_2663) ;  /* 0x00000d6000007947 */ /* 0x000fea0003800000 */
.L_x_2664:
[----:B------:R-:W-:-:S06]  /*9ad0*/  PRMT R25, RZ, 0x5410, R25 ;  /* 0x00005410ff197816 */ /* 0x000fcc0000000019 */
[----:B------:R-:W0:Y:S02]  /*9ae0*/  F2I.FTZ.TRUNC.NTZ R25, R25 ;  /* 0x0000001900197305 */ /* 0x000e24000021f100 */
[----:B0-----:R0:W-:Y:S01]  /*9af0*/  STG.E.U16 [R2.64], R25 ;  /* 0x0000001902007986 */ /* 0x0011e2000c101524 */
[----:B------:R-:W-:Y:S05]  /*9b00*/  BRA `(.L_x_2663) ;  /* 0x00000d2000007947 */ /* 0x000fea0003800000 */
.L_x_2659:
        /* <DEDUP_REMOVED lines=9> */
.L_x_2667:
[----:B------:R-:W-:-:S04]  /*9ba0*/  PRMT R0, RZ, 0x5410, R25 ;  /* 0x00005410ff007816 */ /* 0x000fc80000000019 */
[----:B------:R-:W-:-:S05]  /*9bb0*/  F2FP.PACK_AB R0, RZ, R0 ;  /* 0x00000000ff00723e */ /* 0x000fca00000000ff */
[----:B------:R0:W-:Y:S01]  /*9bc0*/  STG.E.U16 [R2.64], R0 ;  /* 0x0000000002007986 */ /* 0x0001e2000c101524 */
[----:B------:R-:W-:Y:S05]  /*9bd0*/  BRA `(.L_x_2663) ;  /* 0x00000c5000007947 */ /* 0x000fea0003800000 */
.L_x_2666:
        /* <DEDUP_REMOVED lines=10> */
.L_x_2669:
[----:B------:R-:W-:-:S04]  /*9c80*/  PRMT R25, RZ, 0x5410, R25 ;  /* 0x00005410ff197816 */ /* 0x000fc80000000019 */
[----:B------:R-:W-:-:S04]  /*9c90*/  F2FP.PACK_AB R5, RZ, R25 ;  /* 0x00000019ff05723e */ /* 0x000fc800000000ff */
[----:B------:R-:W-:-:S05]  /*9ca0*/  PRMT R5, R5, 0x5410, RZ ;  /* 0x0000541005057816 */ /* 0x000fca00000000ff */
[----:B------:R0:W-:Y:S01]  /*9cb0*/  STG.E [R2.64], R5 ;  /* 0x0000000502007986 */ /* 0x0001e2000c101924 */
[----:B------:R-:W-:Y:S05]  /*9cc0*/  BRA `(.L_x_2663) ;  /* 0x00000b6000007947 */ /* 0x000fea0003800000 */
.L_x_2668:
[----:B------:R-:W-:-:S05]  /*9cd0*/  PRMT R4, RZ, 0x5410, R25 ;  /* 0x00005410ff047816 */ /* 0x000fca0000000019 */
[----:B------:R-:W-:-:S06]  /*9ce0*/  FMUL.FTZ R4, R4, 1 ;  /* 0x3f80000004047820 */ /* 0x000fcc0000410000 */
[----:B------:R-:W0:Y:S02]  /*9cf0*/  F2F.F64.F32 R4, R4 ;  /* 0x0000000400047310 */ /* 0x000e240000201800 */
[----:B0-----:R0:W-:Y:S01]  /*9d00*/  STG.E.64 [R2.64], R4 ;  /* 0x0000000402007986 */ /* 0x0011e2000c101b24 */
[----:B------:R-:W-:Y:S05]  /*9d10*/  BRA `(.L_x_2663) ;  /* 0x00000b1000007947 */ /* 0x000fea0003800000 */
.L_x_2658:
        /* <DEDUP_REMOVED lines=13> */
.L_x_2672:
[----:B------:R-:W-:Y:S01]  /*9df0*/  PRMT R25, RZ, 0x5410, R25 ;  /* 0x00005410ff197816 */ /* 0x000fe20000000019 */
[----:B------:R-:W-:-:S04]  /*9e00*/  CS2R R6, SRZ ;  /* 0x0000000000067805 */ /* 0x000fc8000001ff00 */
[----:B------:R-:W-:-:S06]  /*9e10*/  FMUL.FTZ R4, R25, 1 ;  /* 0x3f80000019047820 */ /* 0x000fcc0000410000 */
[----:B------:R-:W0:Y:S02]  /*9e20*/  F2F.F64.F32 R4, R4 ;  /* 0x0000000400047310 */ /* 0x000e240000201800 */
[----:B0-----:R0:W-:Y:S01]  /*9e30*/  STG.E.128 [R2.64], R4 ;  /* 0x0000000402007986 */ /* 0x0011e2000c101d24 */
[----:B------:R-:W-:Y:S05]  /*9e40*/  BRA `(.L_x_2663) ;  /* 0x000009e000007947 */ /* 0x000fea0003800000 */
.L_x_2671:
        /* <DEDUP_REMOVED lines=21> */
.L_x_2676:
[----:B------:R-:W-:Y:S05]  /*9fa0*/  BSYNC B0 ;  /* 0x0000000000007941 */ /* 0x000fea0003800000 */
.L_x_2675:
[----:B------:R-:W-:-:S05]  /*9fb0*/  LOP3.LUT R5, R0, R5, RZ, 0xfc, !PT ;  /* 0x0000000500057212 */ /* 0x000fca00078efcff */
[----:B------:R0:W-:Y:S01]  /*9fc0*/  STG.E.U8 [R2.64], R5 ;  /* 0x0000000502007986 */ /* 0x0001e2000c101124 */
[----:B------:R-:W-:Y:S05]  /*9fd0*/  BRA `(.L_x_2663) ;  /* 0x0000085000007947 */ /* 0x000fea0003800000 */
.L_x_2674:
        /* <DEDUP_REMOVED lines=13> */
.L_x_2678:
[----:B------:R-:W-:Y:S01]  /*a0b0*/  IMAD.MOV.U32 R0, RZ, RZ, 0x7f ;  /* 0x0000007fff007424 */ /* 0x000fe200078e00ff */
[----:B------:R-:W-:-:S04]  /*a0c0*/  ISETP.GT.U32.AND P0, PT, R4, 0x7f800000, PT ;  /* 0x7f8000000400780c */ /* 0x000fc80003f04070 */
[----:B------:R-:W-:-:S04]  /*a0d0*/  SEL R0, R0, 0x7c, P0 ;  /* 0x0000007c00007807 */ /* 0x000fc80000000000 */
.L_x_2679:
[----:B------:R-:W-:Y:S05]  /*a0e0*/  BSYNC B0 ;  /* 0x0000000000007941 */ /* 0x000fea0003800000 */
.L_x_2677:
[----:B------:R-:W-:-:S04]  /*a0f0*/  LOP3.LUT R4, R25, 0x80000000, RZ, 0xc0, !PT ;  /* 0x8000000019047812 */ /* 0x000fc800078ec0ff */
[----:B------:R-:W-:-:S04]  /*a100*/  SHF.R.U32.HI R5, RZ, 0x18, R4 ;  /* 0x00000018ff057819 */ /* 0x000fc80000011604 */
[----:B------:R-:W-:-:S05]  /*a110*/  LOP3.LUT R5, R0, R5, RZ, 0xfc, !PT ;  /* 0x0000000500057212 */ /* 0x000fca00078efcff */
[----:B------:R0:W-:Y:S01]  /*a120*/  STG.E.U8 [R2.64], R5 ;  /* 0x0000000502007986 */ /* 0x0001e2000c101124 */
[----:B------:R-:W-:Y:S05]  /*a130*/  BRA `(.L_x_2663) ;  /* 0x000006f000007947 */ /* 0x000fea0003800000 */
.L_x_2673:
[----:B------:R0:W-:Y:S01]  /*a140*/  STG.E.U16 [R2.64], R25 ;  /* 0x0000001902007986 */ /* 0x0001e2000c101524 */
[----:B------:R-:W-:Y:S05]  /*a150*/  BRA `(.L_x_2663) ;  /* 0x000006d000007947 */ /* 0x000fea0003800000 */
.L_x_2670:
        /* <DEDUP_REMOVED lines=12> */
.L_x_2682:
        /* <DEDUP_REMOVED lines=17> */
.L_x_2685:
[----:B------:R-:W-:-:S04]  /*a330*/  LOP3.LUT R0, R25, 0x80000000, RZ, 0xc0, !PT ;  /* 0x8000000019007812 */ /* 0x000fc800078ec0ff */
[----:B------:R-:W-:-:S04]  /*a340*/  SHF.R.U32.HI R5, RZ, 0x18, R0 ;  /* 0x00000018ff057819 */ /* 0x000fc80000011600 */
[----:B------:R-:W-:-:S04]  /*a350*/  LOP3.LUT R4, R4, R5, RZ, 0xfc, !PT ;  /* 0x0000000504047212 */ /* 0x000fc800078efcff */
[----:B------:R-:W-:Y:S02]  /*a360*/  PRMT R0, R4, 0x7610, R0 ;  /* 0x0000761004007816 */ /* 0x000fe40000000000 */
.L_x_2684:
[----:B------:R-:W-:Y:S05]  /*a370*/  BSYNC B0 ;  /* 0x0000000000007941 */ /* 0x000fea0003800000 */
.L_x_2683:
[----:B------:R0:W-:Y:S01]  /*a380*/  STG.E.U8 [R2.64], R0 ;  /* 0x0000000002007986 */ /* 0x0001e2000c101124 */
[----:B------:R-:W-:Y:S05]  /*a390*/  BRA `(.L_x_2663) ;  /* 0x0000049000007947 */ /* 0x000fea0003800000 */
.L_x_2681:
        /* <DEDUP_REMOVED lines=17> */
.L_x_2688:
[----:B------:R-:W-:-:S04]  /*a4b0*/  LOP3.LUT R0, R25, 0x80000000, RZ, 0xc0, !PT ;  /* 0x8000000019007812 */ /* 0x000fc800078ec0ff */
[----:B------:R-:W-:-:S04]  /*a4c0*/  SHF.R.U32.HI R5, RZ, 0x18, R0 ;  /* 0x00000018ff057819 */ /* 0x000fc80000011600 */
[----:B------:R-:W-:-:S04]  /*a4d0*/  LOP3.LUT R4, R4, R5, RZ, 0xfc, !PT ;  /* 0x0000000504047212 */ /* 0x000fc800078efcff */
[----:B------:R-:W-:Y:S02]  /*a4e0*/  PRMT R0, R4, 0x7610, R0 ;  /* 0x0000761004007816 */ /* 0x000fe40000000000 */
.L_x_2687:
[----:B------:R-:W-:Y:S05]  /*a4f0*/  BSYNC B0 ;  /* 0x0000000000007941 */ /* 0x000fea0003800000 */
.L_x_2686:
[----:B------:R0:W-:Y:S01]  /*a500*/  STG.E.U8 [R2.64], R0 ;  /* 0x0000000002007986 */ /* 0x0001e2000c101124 */
[----:B------:R-:W-:Y:S05]  /*a510*/  BRA `(.L_x_2663) ;  /* 0x0000031000007947 */ /* 0x000fea0003800000 */
.L_x_2680:
[----:B------:R-:W-:-:S13]  /*a520*/  ISETP.NE.AND P0, PT, R0, 0x1c, PT ;  /* 0x0000001c0000780c */ /* 0x000fda0003f05270 */
[----:B------:R-:W-:Y:S05]  /*a530*/  @!P0 BRA `(.L_x_2689) ;  /* 0x000002c000008947 */ /* 0x000fea0003800000 */
[----:B------:R-:W-:-:S13]  /*a540*/  ISETP.NE.AND P0, PT, R0, 0x1d, PT ;  /* 0x0000001d0000780c */ /* 0x000fda0003f05270 */
[----:B------:R-:W-:Y:S05]  /*a550*/  @!P0 BRA `(.L_x_2690) ;  /* 0x0000026000008947 */ /* 0x000fea0003800000 */
[----:B------:R-:W-:-:S13]  /*a560*/  ISETP.NE.AND P0, PT, R0, 0x2c, PT ;  /* 0x0000002c0000780c */ /* 0x000fda0003f05270 */
[----:B------:R-:W-:Y:S05]  /*a570*/  @P0 BRA `(.L_x_2662) ;  /* 0x0000010000000947 */ /* 0x000fea0003800000 */
[----:B------:R-:W-:Y:S01]  /*a580*/  PRMT R25, RZ, 0x5410, R25 ;  /* 0x00005410ff197816 */ /* 0x000fe20000000019 */
[----:B------:R-:W-:Y:S01]  /*a590*/  IMAD.MOV.U32 R5, RZ, RZ, 0xff ;  /* 0x000000ffff057424 */ /* 0x000fe200078e00ff */
[----:B------:R-:W-:Y:S02]  /*a5a0*/  PLOP3.LUT P0, PT, PT, PT, PT, 0x80, 0x0 ;  /* 0x000000000000781c */ /* 0x000fe40003f0f070 */
        /* <DEDUP_REMOVED lines=13> */
.L_x_2662:
        /* <DEDUP_REMOVED lines=20> */
.L_x_2690:
[----:B------:R-:W-:-:S06]  /*a7c0*/  PRMT R4, RZ, 0x5410, R25 ;  /* 0x00005410ff047816 */ /* 0x000fcc0000000019 */
[----:B------:R-:W0:Y:S02]  /*a7d0*/  F2I.U64.TRUNC R4, R4 ;  /* 0x0000000400047311 */ /* 0x000e24000020d800 */
[----:B0-----:R0:W-:Y:S01]  /*a7e0*/  STG.E.64 [R2.64], R4 ;  /* 0x0000000402007986 */ /* 0x0011e2000c101b24 */
[----:B------:R-:W-:Y:S05]  /*a7f0*/  BRA `(.L_x_2663) ;  /* 0x0000003000007947 */ /* 0x000fea0003800000 */
.L_x_2689:
[----:B------:R-:W-:-:S06]  /*a800*/  PRMT R25, RZ, 0x5410, R25 ;  /* 0x00005410ff197816 */ /* 0x000fcc0000000019 */
[----:B------:R-:W0:Y:S02]  /*a810*/  F2I.FTZ.U32.TRUNC.NTZ R25, R25 ;  /* 0x0000001900197305 */ /* 0x000e24000021f000 */
[----:B0-----:R0:W-:Y:S02]  /*a820*/  STG.E [R2.64], R25 ;  /* 0x0000001902007986 */ /* 0x0011e4000c101924 */
.L_x_2663:
        /* <DEDUP_REMOVED lines=23> */
.L_x_2694:
[----:B------:R-:W-:-:S06]  /*a9a0*/  PRMT R5, RZ, 0x5410, R24 ;  /* 0x00005410ff057816 */ /* 0x000fcc0000000018 */
[----:B------:R-:W0:Y:S02]  /*a9b0*/  F2I.S64.TRUNC R4, R5 ;  /* 0x0000000500047311 */ /* 0x000e24000020d900 */
[----:B0-----:R0:W-:Y:S01]  /*a9c0*/  STG.E.U8 [R2.64], R4 ;  /* 0x0000000402007986 */ /* 0x0011e2000c101124 */
[----:B------:R-:W-:Y:S05]  /*a9d0*/  BRA `(.L_x_2696) ;  /* 0x00000e4000007947 */ /* 0x000fea0003800000 */
.L_x_2693:
        /* <DEDUP_REMOVED lines=10> */
.L_x_2698:
[----:B------:R-:W-:-:S04]  /*aa80*/  PRMT R24, RZ, 0x5410, R24 ;  /* 0x00005410ff187816 */ /* 0x000fc80000000018 */
[----:B------:R-:W0:Y:S02]  /*aa90*/  F2I.FTZ.TRUNC.NTZ R5, R24 ;  /* 0x0000001800057305 */ /* 0x000e24000021f100 */
[----:B0-----:R0:W-:Y:S01]  /*aaa0*/  STG.E [R2.64], R5 ;  /* 0x0000000502007986 */ /* 0x0011e2000c101924 */
[----:B------:R-:W-:Y:S05]  /*aab0*/  BRA `(.L_x_2696) ;  /* 0x00000d6000007947 */ /* 0x000fea0003800000 */
.L_x_2697:
[----:B------:R-:W-:-:S04]  /*aac0*/  PRMT R24, RZ, 0x5410, R24 ;  /* 0x00005410ff187816 */ /* 0x000fc80000000018 */
[----:B------:R-:W0:Y:S02]  /*aad0*/  F2I.FTZ.TRUNC.NTZ R5, R24 ;  /* 0x0000001800057305 */ /* 0x000e24000021f100 */
[----:B0-----:R0:W-:Y:S01]  /*aae0*/  STG.E.U16 [R2.64], R5 ;  /* 0x0000000502007986 */ /* 0x0011e2000c101524 */
[----:B------:R-:W-:Y:S05]  /*aaf0*/  BRA `(.L_x_2696) ;  /* 0x00000d2000007947 */ /* 0x000fea0003800000 */
.L_x_2692:
        /* <DEDUP_REMOVED lines=9> */
.L_x_2700:
[----:B------:R-:W-:-:S04]  /*ab90*/  PRMT R0, RZ, 0x5410, R24 ;  /* 0x00005410ff007816 */ /* 0x000fc80000000018 */
[----:B------:R-:W-:-:S05]  /*aba0*/  F2FP.PACK_AB R0, RZ, R0 ;  /* 0x00000000ff00723e */ /* 0x000fca00000000ff */
[----:B------:R0:W-:Y:S01]  /*abb0*/  STG.E.U16 [R2.64], R0 ;  /* 0x0000000002007986 */ /* 0x0001e2000c101524 */
[----:B------:R-:W-:Y:S05]  /*abc0*/  BRA `(.L_x_2696) ;  /* 0x00000c5000007947 */ /* 0x000fea0003800000 */
.L_x_2699:
        /* <DEDUP_REMOVED lines=10> */
.L_x_2702:
[----:B------:R-:W-:-:S04]  /*ac70*/  PRMT R24, RZ, 0x5410, R24 ;  /* 0x00005410ff187816 */ /* 0x000fc80000000018 */
[----:B------:R-:W-:-:S04]  /*ac80*/  F2FP.PACK_AB R5, RZ, R24 ;  /* 0x00000018ff05723e */ /* 0x000fc800000000ff */
[----:B------:R-:W-:-:S05]  /*ac90*/  PRMT R5, R5, 0x5410, RZ ;  /* 0x0000541005057816 */ /* 0x000fca00000000ff */
[----:B------:R0:W-:Y:S01]  /*aca0*/  STG.E [R2.64], R5 ;  /* 0x0000000502007986 */ /* 0x0001e2000c101924 */
[----:B------:R-:W-:Y:S05]  /*acb0*/  BRA `(.L_x_2696) ;  /* 0x00000b6000007947 */ /* 0x000fea0003800000 */
.L_x_2701:
[----:B------:R-:W-:-:S05]  /*acc0*/  PRMT R4, RZ, 0x5410, R24 ;  /* 0x00005410ff047816 */ /* 0x000fca0000000018 */
[----:B------:R-:W-:-:S06]  /*acd0*/  FMUL.FTZ R4, R4, 1 ;  /* 0x3f80000004047820 */ /* 0x000fcc0000410000 */
[----:B------:R-:W0:Y:S02]  /*ace0*/  F2F.F64.F32 R4, R4 ;  /* 0x0000000400047310 */ /* 0x000e240000201800 */
[----:B0-----:R0:W-:Y:S01]  /*acf0*/  STG.E.64 [R2.64], R4 ;  /* 0x0000000402007986 */ /* 0x0011e2000c101b24 */
[----:B------:R-:W-:Y:S05]  /*ad00*/  BRA `(.L_x_2696) ;  /* 0x00000b1000007947 */ /* 0x000fea0003800000 */
.L_x_2691:
        /* <DEDUP_REMOVED lines=13> */
.L_x_2705:
[----:B------:R-:W-:Y:S01]  /*ade0*/  PRMT R24, RZ, 0x5410, R24 ;  /* 0x00005410ff187816 */ /* 0x000fe20000000018 */
[----:B------:R-:W-:-:S04]  /*adf0*/  CS2R R6, SRZ ;  /* 0x0000000000067805 */ /* 0x000fc8000001ff00 */
[----:B------:R-:W-:-:S06]  /*ae00*/  FMUL.FTZ R4, R24, 1 ;  /* 0x3f80000018047820 */ /* 0x000fcc0000410000 */
[----:B------:R-:W0:Y:S02]  /*ae10*/  F2F.F64.F32 R4, R4 ;  /* 0x0000000400047310 */ /* 0x000e240000201800 */
[----:B0-----:R0:W-:Y:S01]  /*ae20*/  STG.E.128 [R2.64], R4 ;  /* 0x0000000402007986 */ /* 0x0011e2000c101d24 */
[----:B------:R-:W-:Y:S05]  /*ae30*/  BRA `(.L_x_2696) ;  /* 0x000009e000007947 */ /* 0x000fea0003800000 */
.L_x_2704:
        /* <DEDUP_REMOVED lines=21> */
.L_x_2709:
[----:B------:R-:W-:Y:S05]  /*af90*/  BSYNC B0 ;  /* 0x0000000000007941 */ /* 0x000fea0003800000 */
.L_x_2708:
[----:B------:R-:W-:-:S05]  /*afa0*/  LOP3.LUT R5, R0, R5, RZ, 0xfc, !PT ;  /* 0x0000000500057212 */ /* 0x000fca00078efcff */
[----:B------:R0:W-:Y:S01]  /*afb0*/  STG.E.U8 [R2.64], R5 ;  /* 0x0000000502007986 */ /* 0x0001e2000c101124 */
[----:B------:R-:W-:Y:S05]  /*afc0*/  BRA `(.L_x_2696) ;  /* 0x0000085000007947 */ /* 0x000fea0003800000 */
.L_x_2707:
        /* <DEDUP_REMOVED lines=13> */
.L_x_2711:
[----:B------:R-:W-:Y:S01]  /*b0a0*/  IMAD.MOV.U32 R0, RZ, RZ, 0x7f ;  /* 0x0000007fff007424 */ /* 0x000fe200078e00ff */
[----:B------:R-:W-:-:S04]  /*b0b0*/  ISETP.GT.U32.AND P0, PT, R4, 0x7f800000, PT ;  /* 0x7f8000000400780c */ /* 0x000fc80003f04070 */
[----:B------:R-:W-:-:S04]  /*b0c0*/  SEL R0, R0, 0x7c, P0 ;  /* 0x0000007c00007807 */ /* 0x000fc80000000000 */
.L_x_2712:
[----:B------:R-:W-:Y:S05]  /*b0d0*/  BSYNC B0 ;  /* 0x0000000000007941 */ /* 0x000fea0003800000 */
.L_x_2710:
[----:B------:R-:W-:-:S04]  /*b0e0*/  LOP3.LUT R4, R5, 0x80000000, RZ, 0xc0, !PT ;  /* 0x8000000005047812 */ /* 0x000fc800078ec0ff */
[----:B------:R-:W-:-:S04]  /*b0f0*/  SHF.R.U32.HI R5, RZ, 0x18, R4 ;  /* 0x00000018ff057819 */ /* 0x000fc80000011604 */
[----:B------:R-:W-:-:S05]  /*b100*/  LOP3.LUT R5, R0, R5, RZ, 0xfc, !PT ;  /* 0x0000000500057212 */ /* 0x000fca00078efcff */
[----:B------:R0:W-:Y:S01]  /*b110*/  STG.E.U8 [R2.64], R5 ;  /* 0x0000000502007986 */ /* 0x0001e2000c101124 */
[----:B------:R-:W-:Y:S05]  /*b120*/  BRA `(.L_x_2696) ;  /* 0x000006f000007947 */ /* 0x000fea0003800000 */
.L_x_2706:
[----:B------:R0:W-:Y:S01]  /*b130*/  STG.E.U16 [R2.64], R24 ;  /* 0x0000001802007986 */ /* 0x0001e2000c101524 */
[----:B------:R-:W-:Y:S05]  /*b140*/  BRA `(.L_x_2696) ;  /* 0x000006d000007947 */ /* 0x000fea0003800000 */
.L_x_2703:
        /* <DEDUP_REMOVED lines=12> */
.L_x_2715:
        /* <DEDUP_REMOVED lines=17> */
.L_x_2718:
[----:B------:R-:W-:-:S04]  /*b320*/  LOP3.LUT R0, R7, 0x80000000, RZ, 0xc0, !PT ;  /* 0x8000000007007812 */ /* 0x000fc800078ec0ff */
[----:B------:R-:W-:-:S04]  /*b330*/  SHF.R.U32.HI R5, RZ, 0x18, R0 ;  /* 0x00000018ff057819 */ /* 0x000fc80000011600 */
[----:B------:R-:W-:-:S04]  /*b340*/  LOP3.LUT R4, R4, R5, RZ, 0xfc, !PT ;  /* 0x0000000504047212 */ /* 0x000fc800078efcff */
[----:B------:R-:W-:Y:S02]  /*b350*/  PRMT R0, R4, 0x7610, R0 ;  /* 0x0000761004007816 */ /* 0x000fe40000000000 */
.L_x_2717:
[----:B------:R-:W-:Y:S05]  /*b360*/  BSYNC B0 ;  /* 0x0000000000007941 */ /* 0x000fea0003800000 */
.L_x_2716:
[----:B------:R0:W-:Y:S01]  /*b370*/  STG.E.U8 [R2.64], R0 ;  /* 0x0000000002007986 */ /* 0x0001e2000c101124 */
[----:B------:R-:W-:Y:S05]  /*b380*/  BRA `(.L_x_2696) ;  /* 0x0000049000007947 */ /* 0x000fea0003800000 */
.L_x_2714:
        /* <DEDUP_REMOVED lines=17> */
.L_x_2721:
[----:B------:R-:W-:-:S04]  /*b4a0*/  LOP3.LUT R0, R7, 0x80000000, RZ, 0xc0, !PT ;  /* 0x8000000007007812 */ /* 0x000fc800078ec0ff */
[----:B------:R-:W-:-:S04]  /*b4b0*/  SHF.R.U32.HI R5, RZ, 0x18, R0 ;  /* 0x00000018ff057819 */ /* 0x000fc80000011600 */
[----:B------:R-:W-:-:S04]  /*b4c0*/  LOP3.LUT R4, R4, R5, RZ, 0xfc, !PT ;  /* 0x0000000504047212 */ /* 0x000fc800078efcff */
[----:B------:R-:W-:Y:S02]  /*b4d0*/  PRMT R0, R4, 0x7610, R0 ;  /* 0x0000761004007816 */ /* 0x000fe40000000000 */
.L_x_2720:
[----:B------:R-:W-:Y:S05]  /*b4e0*/  BSYNC B0 ;  /* 0x0000000000007941 */ /* 0x000fea0003800000 */
.L_x_2719:
[----:B------:R0:W-:Y:S01]  /*b4f0*/  STG.E.U8 [R2.64], R0 ;  /* 0x0000000002007986 */ /* 0x0001e2000c101124 */
[----:B------:R-:W-:Y:S05]  /*b500*/  BRA `(.L_x_2696) ;  /* 0x0000031000007947 */ /* 0x000fea0003800000 */
.L_x_2713:
        /* <DEDUP_REMOVED lines=22> */
.L_x_2695:
        /* <DEDUP_REMOVED lines=20> */
.L_x_2723:
[----:B------:R-:W-:-:S06]  /*b7b0*/  PRMT R4, RZ, 0x5410, R24 ;  /* 0x00005410ff047816 */ /* 0x000fcc0000000018 */
[----:B------:R-:W0:Y:S02]  /*b7c0*/  F2I.U64.TRUNC R4, R4 ;  /* 0x0000000400047311 */ /* 0x000e24000020d800 */
[----:B0-----:R0:W-:Y:S01]  /*b7d0*/  STG.E.64 [R2.64], R4 ;  /* 0x0000000402007986 */ /* 0x0011e2000c101b24 */
[----:B------:R-:W-:Y:S05]  /*b7e0*/  BRA `(.L_x_2696) ;  /* 0x0000003000007947 */ /* 0x000fea0003800000 */
.L_x_2722:
[----:B------:R-:W-:-:S04]  /*b7f0*/  PRMT R24, RZ, 0x5410, R24 ;  /* 0x00005410ff187816 */ /* 0x000fc80000000018 */
[----:B------:R-:W0:Y:S02]  /*b800*/  F2I.FTZ.U32.TRUNC.NTZ R5, R24 ;  /* 0x0000001800057305 */ /* 0x000e24000021f000 */
[----:B0-----:R0:W-:Y:S02]  /*b810*/  STG.E [R2.64], R5 ;  /* 0x0000000502007986 */ /* 0x0011e4000c101924 */
.L_x_2696:
[----:B------:R-:W-:Y:S02]  /*b820*/  IADD3 R17, R17, 0x80, RZ ;  /* 0x0000008011117810 */ /* 0x000fe40007ffe0ff */
.L_x_2657:
[----:B------:R-:W-:Y:S05]  /*b830*/  BSYNC B6 ;  /* 0x0000000000067941 */ /* 0x000fea0003800000 */
.L_x_2656:
        /* <DEDUP_REMOVED lines=19> */
[----:B0-----:R-:W-:Y:S01]  /*b970*/  STG.E.U8 [R2.64], R23 ;  /* 0x0000001702007986 */ /* 0x001fe2000c101124 */
[----:B------:R-:W-:Y:S05]  /*b980*/  EXIT ;  /* 0x000000000000794d */ /* 0x000fea0003800000 */
.L_x_2727:
[----:B------:R-:W-:-:S06]  /*b990*/  PRMT R5, RZ, 0x5410, R23 ;  /* 0x00005410ff057816 */ /* 0x000fcc0000000017 */
[----:B------:R-:W0:Y:S02]  /*b9a0*/  F2I.S64.TRUNC R4, R5 ;  /* 0x0000000500047311 */ /* 0x000e24000020d900 */
[----:B0-----:R-:W-:Y:S01]  /*b9b0*/  STG.E.U8 [R2.64], R4 ;  /* 0x0000000402007986 */ /* 0x001fe2000c101124 */
[----:B------:R-:W-:Y:S05]  /*b9c0*/  EXIT ;  /* 0x000000000000794d */ /* 0x000fea0003800000 */
.L_x_2726:
        /* <DEDUP_REMOVED lines=10> */
.L_x_2730:
[----:B------:R-:W-:-:S06]  /*ba70*/  PRMT R23, RZ, 0x5410, R23 ;  /* 0x00005410ff177816 */ /* 0x000fcc0000000017 */
[----:B------:R-:W0:Y:S02]  /*ba80*/  F2I.FTZ.TRUNC.NTZ R23, R23 ;  /* 0x0000001700177305 */ /* 0x000e24000021f100 */
[----:B0-----:R-:W-:Y:S01]  /*ba90*/  STG.E [R2.64], R23 ;  /* 0x0000001702007986 */ /* 0x001fe2000c101924 */
[----:B------:R-:W-:Y:S05]  /*baa0*/  EXIT ;  /* 0x000000000000794d */ /* 0x000fea0003800000 */
.L_x_2729:
[----:B------:R-:W-:-:S06]  /*bab0*/  PRMT R23, RZ, 0x5410, R23 ;  /* 0x00005410ff177816 */ /* 0x000fcc0000000017 */
[----:B------:R-:W0:Y:S02]  /*bac0*/  F2I.FTZ.TRUNC.NTZ R23, R23 ;  /* 0x0000001700177305 */ /* 0x000e24000021f100 */
[----:B0-----:R-:W-:Y:S01]  /*bad0*/  STG.E.U16 [R2.64], R23 ;  /* 0x0000001702007986 */ /* 0x001fe2000c101524 */
[----:B------:R-:W-:Y:S05]  /*bae0*/  EXIT ;  /* 0x000000000000794d */ /* 0x000fea0003800000 */
.L_x_2725:
        /* <DEDUP_REMOVED lines=9> */
.L_x_2732:
[----:B------:R-:W-:-:S04]  /*bb80*/  PRMT R0, RZ, 0x5410, R23 ;  /* 0x00005410ff007816 */ /* 0x000fc80000000017 */
[----:B------:R-:W-:-:S05]  /*bb90*/  F2FP.PACK_AB R0, RZ, R0 ;  /* 0x00000000ff00723e */ /* 0x000fca00000000ff */
[----:B------:R-:W-:Y:S01]  /*bba0*/  STG.E.U16 [R2.64], R0 ;  /* 0x0000000002007986 */ /* 0x000fe2000c101524 */
[----:B------:R-:W-:Y:S05]  /*bbb0*/  EXIT ;  /* 0x000000000000794d */ /* 0x000fea0003800000 */
.L_x_2731:
        /* <DEDUP_REMOVED lines=10> */
.L_x_2734:
[----:B------:R-:W-:-:S04]  /*bc60*/  PRMT R23, RZ, 0x5410, R23 ;  /* 0x00005410ff177816 */ /* 0x000fc80000000017 */
[----:B------:R-:W-:-:S04]  /*bc70*/  F2FP.PACK_AB R5, RZ, R23 ;  /* 0x00000017ff05723e */ /* 0x000fc800000000ff */
[----:B------:R-:W-:-:S05]  /*bc80*/  PRMT R5, R5, 0x5410, RZ ;  /* 0x0000541005057816 */ /* 0x000fca00000000ff */
[----:B------:R-:W-:Y:S01]  /*bc90*/  STG.E [R2.64], R5 ;  /* 0x0000000502007986 */ /* 0x000fe2000c101924 */
[----:B------:R-:W-:Y:S05]  /*bca0*/  EXIT ;  /* 0x000000000000794d */ /* 0x000fea0003800000 */
.L_x_2733:
[----:B------:R-:W-:-:S05]  /*bcb0*/  PRMT R4, RZ, 0x5410, R23 ;  /* 0x00005410ff047816 */ /* 0x000fca0000000017 */
[----:B------:R-:W-:-:S06]  /*bcc0*/  FMUL.FTZ R4, R4, 1 ;  /* 0x3f80000004047820 */ /* 0x000fcc0000410000 */
[----:B------:R-:W0:Y:S02]  /*bcd0*/  F2F.F64.F32 R4, R4 ;  /* 0x0000000400047310 */ /* 0x000e240000201800 */
[----:B0-----:R-:W-:Y:S01]  /*bce0*/  STG.E.64 [R2.64], R4 ;  /* 0x0000000402007986 */ /* 0x001fe2000c101b24 */
[----:B------:R-:W-:Y:S05]  /*bcf0*/  EXIT ;  /* 0x000000000000794d */ /* 0x000fea0003800000 */
.L_x_2724:
        /* <DEDUP_REMOVED lines=13> */
.L_x_2737:
[----:B------:R-:W-:Y:S01]  /*bdd0*/  PRMT R23, RZ, 0x5410, R23 ;  /* 0x00005410ff177816 */ /* 0x000fe20000000017 */
[----:B------:R-:W-:-:S04]  /*bde0*/  CS2R R6, SRZ ;  /* 0x0000000000067805 */ /* 0x000fc8000001ff00 */
[----:B------:R-:W-:-:S06]  /*bdf0*/  FMUL.FTZ R4, R23, 1 ;  /* 0x3f80000017047820 */ /* 0x000fcc0000410000 */
[----:B------:R-:W0:Y:S02]  /*be00*/  F2F.F64.F32 R4, R4 ;  /* 0x0000000400047310 */ /* 0x000e240000201800 */
[----:B0-----:R-:W-:Y:S01]  /*be10*/  STG.E.128 [R2.64], R4 ;  /* 0x0000000402007986 */ /* 0x001fe2000c101d24 */
[----:B------:R-:W-:Y:S05]  /*be20*/  EXIT ;  /* 0x000000000000794d */ /* 0x000fea0003800000 */
.L_x_2736:
        /* <DEDUP_REMOVED lines=21> */
.L_x_2741:
[----:B------:R-:W-:Y:S05]  /*bf80*/  BSYNC B0 ;  /* 0x0000000000007941 */ /* 0x000fea0003800000 */
.L_x_2740:
[----:B------:R-:W-:-:S05]  /*bf90*/  LOP3.LUT R5, R0, R5, RZ, 0xfc, !PT ;  /* 0x0000000500057212 */ /* 0x000fca00078efcff */
[----:B------:R-:W-:Y:S01]  /*bfa0*/  STG.E.U8 [R2.64], R5 ;  /* 0x0000000502007986 */ /* 0x000fe2000c101124 */
[----:B------:R-:W-:Y:S05]  /*bfb0*/  EXIT ;  /* 0x000000000000794d */ /* 0x000fea0003800000 */
.L_x_2739:
        /* <DEDUP_REMOVED lines=13> */
.L_x_2743:
[----:B------:R-:W-:Y:S01]  /*c090*/  IMAD.MOV.U32 R0, RZ, RZ, 0x7f ;  /* 0x0000007fff007424 */ /* 0x000fe200078e00ff */
[----:B------:R-:W-:-:S04]  /*c0a0*/  ISETP.GT.U32.AND P0, PT, R4, 0x7f800000, PT ;  /* 0x7f8000000400780c */ /* 0x000fc80003f04070 */
[----:B------:R-:W-:-:S04]  /*c0b0*/  SEL R0, R0, 0x7c, P0 ;  /* 0x0000007c00007807 */ /* 0x000fc80000000000 */
.L_x_2744:
[----:B------:R-:W-:Y:S05]  /*c0c0*/  BSYNC B0 ;  /* 0x0000000000007941 */ /* 0x000fea0003800000 */
.L_x_2742:
[----:B------:R-:W-:-:S04]  /*c0d0*/  LOP3.LUT R4, R23, 0x80000000, RZ, 0xc0, !PT ;  /* 0x8000000017047812 */ /* 0x000fc800078ec0ff */
[----:B------:R-:W-:-:S04]  /*c0e0*/  SHF.R.U32.HI R5, RZ, 0x18, R4 ;  /* 0x00000018ff057819 */ /* 0x000fc80000011604 */
[----:B------:R-:W-:-:S05]  /*c0f0*/  LOP3.LUT R5, R0, R5, RZ, 0xfc, !PT ;  /* 0x0000000500057212 */ /* 0x000fca00078efcff */
[----:B------:R-:W-:Y:S01]  /*c100*/  STG.E.U8 [R2.64], R5 ;  /* 0x0000000502007986 */ /* 0x000fe2000c101124 */
[----:B------:R-:W-:Y:S05]  /*c110*/  EXIT ;  /* 0x000000000000794d */ /* 0x000fea0003800000 */
.L_x_2738:
[----:B------:R-:W-:Y:S01]  /*c120*/  STG.E.U16 [R2.64], R23 ;  /* 0x0000001702007986 */ /* 0x000fe2000c101524 */
[----:B------:R-:W-:Y:S05]  /*c130*/  EXIT ;  /* 0x000000000000794d */ /* 0x000fea0003800000 */
.L_x_2735:
        /* <DEDUP_REMOVED lines=12> */
.L_x_2747:
        /* <DEDUP_REMOVED lines=17> */
.L_x_2750:
[----:B------:R-:W-:-:S04]  /*c310*/  LOP3.LUT R0, R23, 0x80000000, RZ, 0xc0, !PT ;  /* 0x8000000017007812 */ /* 0x000fc800078ec0ff */
[----:B------:R-:W-:-:S04]  /*c320*/  SHF.R.U32.HI R5, RZ, 0x18, R0 ;  /* 0x00000018ff057819 */ /* 0x000fc80000011600 */
[----:B------:R-:W-:-:S04]  /*c330*/  LOP3.LUT R4, R4, R5, RZ, 0xfc, !PT ;  /* 0x0000000504047212 */ /* 0x000fc800078efcff */
[----:B------:R-:W-:Y:S02]  /*c340*/  PRMT R0, R4, 0x7610, R0 ;  /* 0x0000761004007816 */ /* 0x000fe40000000000 */
.L_x_2749:
[----:B------:R-:W-:Y:S05]  /*c350*/  BSYNC B0 ;  /* 0x0000000000007941 */ /* 0x000fea0003800000 */
.L_x_2748:
[----:B------:R-:W-:Y:S01]  /*c360*/  STG.E.U8 [R2.64], R0 ;  /* 0x0000000002007986 */ /* 0x000fe2000c101124 */
[----:B------:R-:W-:Y:S05]  /*c370*/  EXIT ;  /* 0x000000000000794d */ /* 0x000fea0003800000 */
.L_x_2746:
        /* <DEDUP_REMOVED lines=17> */
.L_x_2753:
[----:B------:R-:W-:-:S04]  /*c490*/  LOP3.LUT R0, R23, 0x80000000, RZ, 0xc0, !PT ;  /* 0x8000000017007812 */ /* 0x000fc800078ec0ff */
[----:B------:R-:W-:-:S04]  /*c4a0*/  SHF.R.U32.HI R5, RZ, 0x18, R0 ;  /* 0x00000018ff057819 */ /* 0x000fc80000011600 */
[----:B------:R-:W-:-:S04]  /*c4b0*/  LOP3.LUT R4, R4, R5, RZ, 0xfc, !PT ;  /* 0x0000000504047212 */ /* 0x000fc800078efcff */
[----:B------:R-:W-:Y:S02]  /*c4c0*/  PRMT R0, R4, 0x7610, R0 ;  /* 0x0000761004007816 */ /* 0x000fe40000000000 */
.L_x_2752:
[----:B------:R-:W-:Y:S05]  /*c4d0*/  BSYNC B0 ;  /* 0x0000000000007941 */ /* 0x000fea0003800000 */
.L_x_2751:
[----:B------:R-:W-:Y:S01]  /*c4e0*/  STG.E.U8 [R2.64], R0 ;  /* 0x0000000002007986 */ /* 0x000fe2000c101124 */
[----:B------:R-:W-:Y:S05]  /*c4f0*/  EXIT ;  /* 0x000000000000794d */ /* 0x000fea0003800000 */
.L_x_2745:
        /* <DEDUP_REMOVED lines=22> */
.L_x_2728:
        /* <DEDUP_REMOVED lines=20> */
.L_x_2755:
[----:B------:R-:W-:-:S06]  /*c7a0*/  PRMT R4, RZ, 0x5410, R23 ;  /* 0x00005410ff047816 */ /* 0x000fcc0000000017 */
[----:B------:R-:W0:Y:S02]  /*c7b0*/  F2I.U64.TRUNC R4, R4 ;  /* 0x0000000400047311 */ /* 0x000e24000020d800 */
[----:B0-----:R-:W-:Y:S01]  /*c7c0*/  STG.E.64 [R2.64], R4 ;  /* 0x0000000402007986 */ /* 0x001fe2000c101b24 */
[----:B------:R-:W-:Y:S05]  /*c7d0*/  EXIT ;  /* 0x000000000000794d */ /* 0x000fea0003800000 */
.L_x_2754:
[----:B------:R-:W-:-:S06]  /*c7e0*/  PRMT R23, RZ, 0x5410, R23 ;  /* 0x00005410ff177816 */ /* 0x000fcc0000000017 */
[----:B------:R-:W0:Y:S02]  /*c7f0*/  F2I.FTZ.U32.TRUNC.NTZ R23, R23 ;  /* 0x0000001700177305 */ /* 0x000e24000021f000 */
[----:B0-----:R-:W-:Y:S01]  /*c800*/  STG.E [R2.64], R23 ;  /* 0x0000001702007986 */ /* 0x001fe2000c101924 */
[----:B------:R-:W-:Y:S05]  /*c810*/  EXIT ;  /* 0x000000000000794d */ /* 0x000fea0003800000 */
.L_x_2756:
        /* <DEDUP_REMOVED lines=14> */
.L_x_7687:


//--------------------- .text._ZN2at6native18elementwise_kernelILi128ELi4EZNS0_22gpu_kernel_impl_nocastINS0_13BinaryFunctorIN3c108BFloat16ES5_S5_ZZZNS0_20copysign_kernel_cudaERNS_18TensorIteratorBaseEENKUlvE_clEvENKUlvE1_clEvEUlS5_S5_E_EEEEvS7_RKT_EUliE_EEviT1_ --------------------------
	.section	.text._ZN2at6native18elementwise_kernelILi128ELi4EZNS0_22gpu_kernel_impl_nocastINS0_13BinaryFunctorIN3c108BFloat16ES5_S5_ZZZNS0_20copysign_kernel_cudaERNS_18TensorIteratorBaseEENKUlvE_clEvENKUlvE1_clEvEUlS5_S5_E_EEEEvS7_RKT_EUliE_EEviT1_,"ax",@progbits
	.sectioninfo	@"SHI_REGISTERS=12"
	.align	128
        .global         _ZN2at6native18elementwise_kernelILi128ELi4EZNS0_22gpu_kernel_impl_nocastINS0_13BinaryFunctorIN3c108BFloat16ES5_S5_ZZZNS0_20copysign_kernel_cudaERNS_18TensorIteratorBaseEENKUlvE_clEvENKUlvE1_clEvEUlS5_S5_E_EEEEvS7_RKT_EUliE_EEviT1_
        .type           _ZN2at6native18elementwise_kernelILi128ELi4EZNS0_22gpu_kernel_impl_nocastINS0_13BinaryFunctorIN3c108BFloat16ES5_S5_ZZZNS0_20copysign_kernel_cudaERNS_18TensorIteratorBaseEENKUlvE_clEvENKUlvE1_clEvEUlS5_S5_E_EEEEvS7_RKT_EUliE_EEviT1_,@function
        .size           _ZN2at6native18elementwise_kernelILi128ELi4EZNS0_22gpu_kernel_impl_nocastINS0_13BinaryFunctorIN3c108BFloat16ES5_S5_ZZZNS0_20copysign_kernel_cudaERNS_18TensorIteratorBaseEENKUlvE_clEvENKUlvE1_clEvEUlS5_S5_E_EEEEvS7_RKT_EUliE_EEviT1_,(.L_x_7688 - _ZN2at6native18elementwise_kernelILi128ELi4EZNS0_22gpu_kernel_impl_nocastINS0_13BinaryFunctorIN3c108BFloat16ES5_S5_ZZZNS0_20copysign_kernel_cudaERNS_18TensorIteratorBaseEENKUlvE_clEvENKUlvE1_clEvEUlS5_S5_E_EEEEvS7_RKT_EUliE_EEviT1_)
        .other          _ZN2at6native18elementwise_kernelILi128ELi4EZNS0_22gpu_kernel_impl_nocastINS0_13BinaryFunctorIN3c108BFloat16ES5_S5_ZZZNS0_20copysign_kernel_cudaERNS_18TensorIteratorBaseEENKUlvE_clEvENKUlvE1_clEvEUlS5_S5_E_EEEEvS7_RKT_EUliE_EEviT1_,@"STO_CUDA_ENTRY STV_DEFAULT"
_ZN2at6native18elementwise_kernelILi128ELi4EZNS0_22gpu_kernel_impl_nocastINS0_13BinaryFunctorIN3c108BFloat16ES5_S5_ZZZNS0_20copysign_kernel_cudaERNS_18TensorIteratorBaseEENKUlvE_clEvENKUlvE1_clEvEUlS5_S5_E_EEEEvS7_RKT_EUliE_EEviT1_:
.text._ZN2at6native18elementwise_kernelILi128ELi4EZNS0_22gpu_kernel_impl_nocastINS0_13BinaryFunctorIN3c108BFloat16ES5_S5_ZZZNS0_20copysign_kernel_cudaERNS_18TensorIteratorBaseEENKUlvE_clEvENKUlvE1_clEvEUlS5_S5_E_EEEEvS7_RKT_EUliE_EEviT1_:
        /* <DEDUP_REMOVED lines=261> */
.L_x_2759:
[----:B------:R-:W-:Y:S02]  /*1050*/  IADD3 R4, P0, R4, c[0x0][0x3d0], RZ ;  /* 0x0000f40004047a10 */ /* 0x000fe40007f1e0ff */
[----:B------:R-:W-:Y:S02]  /*1060*/  IADD3 R6, P1, R3, c[0x0][0x3d8], RZ ;  /* 0x0000f60003067a10 */ /* 0x000fe40007f3e0ff */
[----:B------:R-:W-:Y:S02]  /*1070*/  IADD3.X R5, RZ, c[0x0][0x3d4], RZ, P0, !PT ;  /* 0x0000f500ff057a10 */ /* 0x000fe400007fe4ff */
[----:B------:R-:W-:-:S03]  /*1080*/  IADD3.X R7, RZ, c[0x0][0x3dc], RZ, P1, !PT ;  /* 0x0000f700ff077a10 */ /* 0x000fc60000ffe4ff */
[----:B------:R-:W2:Y:S04]  /*1090*/  LDG.E.U16 R4, [R4.64] ;  /* 0x0000000404047981 */ /* 0x000ea8000c1e1500 */
[----:B------:R-:W3:Y:S01]  /*10a0*/  LDG.E.U16 R6, [R6.64] ;  /* 0x0000000406067981 */ /* 0x000ee2000c1e1500 */
[----:B------:R-:W-:Y:S02]  /*10b0*/  IADD3 R2, P0, R2, c[0x0][0x3c8], RZ ;  /* 0x0000f20002027a10 */ /* 0x000fe40007f1e0ff */
[----:B------:R-:W-:Y:S02]  /*10c0*/  IADD3 R0, R0, 0x80, RZ ;  /* 0x0000008000007810 */ /* 0x000fe40007ffe0ff */
[----:B--2---:R-:W-:Y:S02]  /*10d0*/  PRMT R4, RZ, 0x5410, R4 ;  /* 0x00005410ff047816 */ /* 0x004fe40000000004 */
[----:B---3--:R-:W-:-:S04]  /*10e0*/  PRMT R3, RZ, 0x5410, R6 ;  /* 0x00005410ff037816 */ /* 0x008fc80000000006 */
[----:B------:R-:W-:-:S04]  /*10f0*/  LOP3.LUT R3, R4, 0x80000000, R3, 0xb8, !PT ;  /* 0x8000000004037812 */ /* 0x000fc800078eb803 */
[----:B------:R-:W-:Y:S02]  /*1100*/  F2FP.BF16.PACK_AB R5, RZ, R3 ;  /* 0x00000003ff05723e */ /* 0x000fe400000010ff */
[----:B------:R-:W-:-:S05]  /*1110*/  IADD3.X R3, RZ, c[0x0][0x3cc], RZ, P0, !PT ;  /* 0x0000f300ff037a10 */ /* 0x000fca00007fe4ff */
[----:B------:R0:W-:Y:S02]  /*1120*/  STG.E.U16 [R2.64], R5 ;  /* 0x0000000502007986 */ /* 0x0001e4000c101504 */
.L_x_2758:
[----:B------:R-:W-:Y:S05]  /*1130*/  BSYNC B0 ;  /* 0x0000000000007941 */ /* 0x000fea0003800000 */
.L_x_2757:
        /* <DEDUP_REMOVED lines=256> */
.L_x_2762:
        /* <DEDUP_REMOVED lines=269> */
.L_x_2763:
        /* <DEDUP_REMOVED lines=14> */
.L_x_2761:
[----:B------:R-:W-:Y:S05]  /*32f0*/  BSYNC B0 ;  /* 0x0000000000007941 */ /* 0x000fea0003800000 */
.L_x_2760:
        /* <DEDUP_REMOVED lines=255> */
.L_x_2764:
[----:B------:R-:W-:Y:S02]  /*42f0*/  IADD3 R4, P0, R4, c[0x0][0x3d0], RZ ;  /* 0x0000f40004047a10 */ /* 0x000fe40007f1e0ff */
[----:B------:R-:W-:Y:S02]  /*4300*/  IADD3 R6, P1, R3, c[0x0][0x3d8], RZ ;  /* 0x0000f60003067a10 */ /* 0x000fe40007f3e0ff */
[----:B------:R-:W-:Y:S02]  /*4310*/  IADD3.X R5, RZ, c[0x0][0x3d4], RZ, P0, !PT ;  /* 0x0000f500ff057a10 */ /* 0x000fe400007fe4ff */
[----:B------:R-:W-:-:S03]  /*4320*/  IADD3.X R7, RZ, c[0x0][0x3dc], RZ, P1, !PT ;  /* 0x0000f700ff077a10 */ /* 0x000fc60000ffe4ff */
[----:B------:R-:W2:Y:S04]  /*4330*/  LDG.E.U16 R4, [R4.64] ;  /* 0x0000000404047981 */ /* 0x000ea8000c1e1500 */
[----:B------:R-:W3:Y:S01]  /*4340*/  LDG.E.U16 R6, [R6.64] ;  /* 0x0000000406067981 */ /* 0x000ee2000c1e1500 */
[----:B------:R-:W-:Y:S02]  /*4350*/  IADD3 R2, P0, R2, c[0x0][0x3c8], RZ ;  /* 0x0000f20002027a10 */ /* 0x000fe40007f1e0ff */
[----:B--2---:R-:W-:Y:S02]  /*4360*/  PRMT R4, RZ, 0x5410, R4 ;  /* 0x00005410ff047816 */ /* 0x004fe40000000004 */
[----:B---3--:R-:W-:-:S04]  /*4370*/  PRMT R3, RZ, 0x5410, R6 ;  /* 0x00005410ff037816 */ /* 0x008fc80000000006 */
[----:B------:R-:W-:-:S04]  /*4380*/  LOP3.LUT R3, R4, 0x80000000, R3, 0xb8, !PT ;  /* 0x8000000004037812 */ /* 0x000fc800078eb803 */
[----:B------:R-:W-:Y:S02]  /*4390*/  F2FP.BF16.PACK_AB R0, RZ, R3 ;  /* 0x00000003ff00723e */ /* 0x000fe400000010ff */
[----:B------:R-:W-:-:S05]  /*43a0*/  IADD3.X R3, RZ, c[0x0][0x3cc], RZ, P0, !PT ;  /* 0x0000f300ff037a10 */ /* 0x000fca00007fe4ff */
[----:B------:R-:W-:Y:S01]  /*43b0*/  STG.E.U16 [R2.64], R0 ;  /* 0x0000000002007986 */ /* 0x000fe2000c101504 */
[----:B------:R-:W-:Y:S05]  /*43c0*/  EXIT ;  /* 0x000000000000794d */ /* 0x000fea0003800000 */
.L_x_2765:
        /* <DEDUP_REMOVED lines=11> */
.L_x_7688:


//--------------------- .text._ZN2at6native27unrolled_elementwise_kernelINS0_13BinaryFunctorIN3c108BFloat16ES4_S4_ZZZNS0_20copysign_kernel_cudaERNS_18TensorIteratorBaseEENKUlvE_clEvENKUlvE1_clEvEUlS4_S4_E_EESt5arrayIPcLm3EELi4E23TrivialOffsetCalculatorILi2EjESE_ILi1EjENS0_6memory15LoadWithoutCastENSH_16StoreWithoutCastEEEviT_T0_T2_T3_T4_T5_ --------------------------
	.section	.text._ZN2at6native27unrolled_elementwise_kernelINS0_13BinaryFunctorIN3c108BFloat16ES4_S4_ZZZNS0_20copysign_kernel_cudaERNS_18TensorIteratorBaseEENKUlvE_clEvENKUlvE1_clEvEUlS4_S4_E_EESt5arrayIPcLm3EELi4E23TrivialOffsetCalculatorILi2EjESE_ILi1EjENS0_6memory15LoadWithoutCastENSH_16StoreWithoutCastEEEviT_T0_T2_T3_T4_T5_,"ax",@progbits
	.sectioninfo	@"SHI_REGISTERS=26"
	.align	128
        .global         _ZN2at6native27unrolled_elementwise_kernelINS0_13BinaryFunctorIN3c108BFloat16ES4_S4_ZZZNS0_20copysign_kernel_cudaERNS_18TensorIteratorBaseEENKUlvE_clEvENKUlvE1_clEvEUlS4_S4_E_EESt5arrayIPcLm3EELi4E23TrivialOffsetCalculatorILi2EjESE_ILi1EjENS0_6memory15LoadWithoutCastENSH_16StoreWithoutCastEEEviT_T0_T2_T3_T4_T5_
        .type           _ZN2at6native27unrolled_elementwise_kernelINS0_13BinaryFunctorIN3c108BFloat16ES4_S4_ZZZNS0_20copysign_kernel_cudaERNS_18TensorIteratorBaseEENKUlvE_clEvENKUlvE1_clEvEUlS4_S4_E_EESt5arrayIPcLm3EELi4E23TrivialOffsetCalculatorILi2EjESE_ILi1EjENS0_6memory15LoadWithoutCastENSH_16StoreWithoutCastEEEviT_T0_T2_T3_T4_T5_,@function
        .size           _ZN2at6native27unrolled_elementwise_kernelINS0_13BinaryFunctorIN3c108BFloat16ES4_S4_ZZZNS0_20copysign_kernel_cudaERNS_18TensorIteratorBaseEENKUlvE_clEvENKUlvE1_clEvEUlS4_S4_E_EESt5arrayIPcLm3EELi4E23TrivialOffsetCalculatorILi2EjESE_ILi1EjENS0_6memory15LoadWithoutCastENSH_16StoreWithoutCastEEEviT_T0_T2_T3_T4_T5_,(.L_x_7689 - _ZN2at6native27unrolled_elementwise_kernelINS0_13BinaryFunctorIN3c108BFloat16ES4_S4_ZZZNS0_20copysign_kernel_cudaERNS_18TensorIteratorBaseEENKUlvE_clEvENKUlvE1_clEvEUlS4_S4_E_EESt5arrayIPcLm3EELi4E23TrivialOffsetCalculatorILi2EjESE_ILi1EjENS0_6memory15LoadWithoutCastENSH_16StoreWithoutCastEEEviT_T0_T2_T3_T4_T5_)
        .other          _ZN2at6native27unrolled_elementwise_kernelINS0_13BinaryFunctorIN3c108BFloat16ES4_S4_ZZZNS0_20copysign_kernel_cudaERNS_18TensorIteratorBaseEENKUlvE_clEvENKUlvE1_clEvEUlS4_S4_E_EESt5arrayIPcLm3EELi4E23TrivialOffsetCalculatorILi2EjESE_ILi1EjENS0_6memory15LoadWithoutCastENSH_16StoreWithoutCastEEEviT_T0_T2_T3_T4_T5_,@"STO_CUDA_ENTRY STV_DEFAULT"
_ZN2at6native27unrolled_elementwise_kernelINS0_13BinaryFunctorIN3c108BFloat16ES4_S4_ZZZNS0_20copysign_kernel_cudaERNS_18TensorIteratorBaseEENKUlvE_clEvENKUlvE1_clEvEUlS4_S4_E_EESt5arrayIPcLm3EELi4E23TrivialOffsetCalculatorILi2EjESE_ILi1EjENS0_6memory15LoadWithoutCastENSH_16StoreWithoutCastEEEviT_T0_T2_T3_T4_T5_:
.text._ZN2at6native27unrolled_elementwise_kernelINS0_13BinaryFunctorIN3c108BFloat16ES4_S4_ZZZNS0_20copysign_kernel_cudaERNS_18TensorIteratorBaseEENKUlvE_clEvENKUlvE1_clEvEUlS4_S4_E_EESt5arrayIPcLm3EELi4E23TrivialOffsetCalculatorILi2EjESE_ILi1EjENS0_6memory15LoadWithoutCastENSH_16StoreWithoutCastEEEviT_T0_T2_T3_T4_T5_:
        /* <DEDUP_REMOVED lines=13> */
[----:B------:R-:W-:Y:S01]  /*00d0*/  @!P0 IMAD.WIDE.U32 R8, R10, R11, c[0x0][0x170] ;  /* 0x00005c000a088625 */ /* 0x000fe200078e000b */
[----:B------:R-:W-:-:S03]  /*00e0*/  PRMT R7, RZ, 0x7610, R7 ;  /* 0x00007610ff077816 */ /* 0x000fc60000000007 */
[----:B------:R-:W-:Y:S01]  /*00f0*/  @!P0 IMAD.WIDE.U32 R10, R10, R11, c[0x0][0x178] ;  /* 0x00005e000a0a8625 */ /* 0x000fe200078e000b */
[----:B------:R-:W-:Y:S01]  /*0100*/  PRMT R5, RZ, 0x7610, R5 ;  /* 0x00007610ff057816 */ /* 0x000fe20000000005 */
[----:B------:R0:W2:Y:S01]  /*0110*/  @!P0 LDG.E.U16 R4, [R8.64] ;  /* 0x0000000408048981 */ /* 0x0000a2000c1e1500 */
[----:B------:R-:W-:-:S03]  /*0120*/  PRMT R6, RZ, 0x7610, R6 ;  /* 0x00007610ff067816 */ /* 0x000fc60000000006 */
[----:B------:R1:W3:Y:S02]  /*0130*/  @!P0 LDG.E.U16 R7, [R10.64] ;  /* 0x000000040a078981 */ /* 0x0002e4000c1e1500 */
[----:B------:R-:W-:Y:S01]  /*0140*/  @!P1 IMAD R14, R0, 0x200, R17 ;  /* 0x00000200000e9824 */ /* 0x000fe200078e0211 */
[----:B------:R-:W-:Y:S01]  /*0150*/  @!P1 IADD3 R17, R17, 0x80, RZ ;  /* 0x0000008011119810 */ /* 0x000fe20007ffe0ff */
[----:B------:R-:W-:-:S03]  /*0160*/  @!P1 IMAD.MOV.U32 R15, RZ, RZ, 0x2 ;  /* 0x00000002ff0f9424 */ /* 0x000fc600078e00ff */
[----:B------:R-:W-:Y:S01]  /*0170*/  ISETP.GE.AND P3, PT, R17, R2, PT ;  /* 0x000000021100720c */ /* 0x000fe20003f66270 */
[----:B------:R-:W-:-:S04]  /*0180*/  @!P1 IMAD.WIDE.U32 R12, R14, R15, c[0x0][0x170] ;  /* 0x00005c000e0c9625 */ /* 0x000fc800078e000f */
[----:B------:R-:W-:Y:S01]  /*0190*/  @!P1 IMAD.WIDE.U32 R14, R14, R15, c[0x0][0x178] ;  /* 0x00005e000e0e9625 */ /* 0x000fe200078e000f */
[----:B------:R4:W3:Y:S04]  /*01a0*/  @!P1 LDG.E.U16 R5, [R12.64] ;  /* 0x000000040c059981 */ /* 0x0008e8000c1e1500 */
[----:B------:R1:W3:Y:S03]  /*01b0*/  @!P1 LDG.E.U16 R6, [R14.64] ;  /* 0x000000040e069981 */ /* 0x0002e6000c1e1500 */
[----:B------:R-:W-:Y:S02]  /*01c0*/  @!P3 IMAD R20, R0, 0x200, R17 ;  /* 0x000002000014b824 */ /* 0x000fe400078e0211 */
[----:B------:R-:W-:Y:S01]  /*01d0*/  @!P3 IMAD.MOV.U32 R21, RZ, RZ, 0x2 ;  /* 0x00000002ff15b424 */ /* 0x000fe200078e00ff */
[----:B0-----:R-:W-:-:S02]  /*01e0*/  PRMT R8, RZ, 0x7610, R8 ;  /* 0x00007610ff087816 */ /* 0x001fc40000000008 */
[----:B------:R-:W-:Y:S01]  /*01f0*/  PRMT R9, RZ, 0x7610, R9 ;  /* 0x00007610ff097816 */ /* 0x000fe20000000009 */
[----:B------:R-:W-:-:S04]  /*0200*/  @!P3 IMAD.WIDE.U32 R18, R20, R21, c[0x0][0x170] ;  /* 0x00005c001412b625 */ /* 0x000fc800078e0015 */
[----:B------:R-:W-:Y:S01]  /*0210*/  @!P3 IMAD.WIDE.U32 R20, R20, R21, c[0x0][0x178] ;  /* 0x00005e001414b625 */ /* 0x000fe200078e0015 */
[----:B------:R0:W3:Y:S04]  /*0220*/  @!P3 LDG.E.U16 R8, [R18.64] ;  /* 0x000000041208b981 */ /* 0x0000e8000c1e1500 */
[----:B------:R0:W3:Y:S01]  /*0230*/  @!P3 LDG.E.U16 R9, [R20.64] ;  /* 0x000000041409b981 */ /* 0x0000e2000c1e1500 */
[----:B------:R-:W-:-:S04]  /*0240*/  @!P3 IADD3 R17, R17, 0x80, RZ ;  /* 0x000000801111b810 */ /* 0x000fc80007ffe0ff */
[----:B------:R-:W-:Y:S01]  /*0250*/  ISETP.GE.AND P2, PT, R17, R2, PT ;  /* 0x000000021100720c */ /* 0x000fe20003f46270 */
[----:B----4-:R-:W-:Y:S01]  /*0260*/  IMAD.MOV.U32 R13, RZ, RZ, R3 ;  /* 0x000000ffff0d7224 */ /* 0x010fe200078e0003 */
[----:B-1----:R-:W-:Y:S02]  /*0270*/  PRMT R10, RZ, 0x7610, R10 ;  /* 0x00007610ff0a7816 */ /* 0x002fe4000000000a */
[----:B------:R-:W-:-:S09]  /*0280*/  PRMT R11, RZ, 0x7610, R11 ;  /* 0x00007610ff0b7816 */ /* 0x000fd2000000000b */
[----:B------:R-:W-:Y:S02]  /*0290*/  @!P2 IMAD R16, R0, 0x200, R17 ;  /* 0x000002000010a824 */ /* 0x000fe400078e0211 */
[----:B------:R-:W-:Y:S01]  /*02a0*/  @!P2 IMAD.MOV.U32 R17, RZ, RZ, 0x2 ;  /* 0x00000002ff11a424 */ /* 0x000fe200078e00ff */
[----:B------:R-:W-:-:S03]  /*02b0*/  IADD3 R23, R13, 0x80, RZ ;  /* 0x000000800d177810 */ /* 0x000fc60007ffe0ff */
[----:B------:R-:W-:-:S04]  /*02c0*/  @!P2 IMAD.WIDE.U32 R14, R16, R17, c[0x0][0x170] ;  /* 0x00005c00100ea625 */ /* 0x000fc800078e0011 */
[----:B------:R-:W-:Y:S01]  /*02d0*/  @!P2 IMAD.WIDE.U32 R16, R16, R17, c[0x0][0x178] ;  /* 0x00005e001010a625 */ /* 0x000fe200078e0011 */
[----:B------:R1:W5:Y:S04]  /*02e0*/  @!P2 LDG.E.U16 R10, [R14.64] ;  /* 0x000000040e0aa981 */ /* 0x000368000c1e1500 */
[----:B------:R1:W5:Y:S01]  /*02f0*/  @!P2 LDG.E.U16 R11, [R16.64] ;  /* 0x00000004100ba981 */ /* 0x000362000c1e1500 */
[----:B------:R-:W-:Y:S01]  /*0300*/  ISETP.GE.AND P2, PT, R23, R2, PT ;  /* 0x000000021700720c */ /* 0x000fe20003f46270 */
[----:B------:R-:W-:Y:S02]  /*0310*/  @!P0 IMAD R3, R0, 0x200, R3 ;  /* 0x0000020000038824 */ /* 0x000fe400078e0203 */
[----:B------:R-:W-:Y:S01]  /*0320*/  @!P0 IMAD.MOV.U32 R12, RZ, RZ, 0x2 ;  /* 0x00000002ff0c8424 */ /* 0x000fe200078e00ff */
[----:B0-----:R-:W-:-:S02]  /*0330*/  IADD3 R19, R13, 0x100, RZ ;  /* 0x000001000d137810 */ /* 0x001fc40007ffe0ff */
[----:B------:R-:W-:Y:S01]  /*0340*/  IADD3 R21, R13, 0x180, RZ ;  /* 0x000001800d157810 */ /* 0x000fe20007ffe0ff */
[----:B------:R-:W-:Y:S01]  /*0350*/  @!P0 IMAD.MOV.U32 R13, RZ, RZ, R23 ;  /* 0x000000ffff0d8224 */ /* 0x000fe200078e0017 */
[----:B------:R-:W-:-:S04]  /*0360*/  ISETP.GE.AND P3, PT, R19, R2, PT ;  /* 0x000000021300720c */ /* 0x000fc80003f66270 */
[-C--:B------:R-:W-:Y:S01]  /*0370*/  ISETP.GE.AND P4, PT, R13, R2.reuse, PT ;  /* 0x000000020d00720c */ /* 0x080fe20003f86270 */
[----:B------:R-:W-:Y:S01]  /*0380*/  BSSY B0, `(.L_x_2766) ;  /* 0x000001c000007945 */ /* 0x000fe20003800000 */
[----:B------:R-:W-:Y:S02]  /*0390*/  ISETP.GE.AND P1, PT, R21, R2, PT ;  /* 0x000000021500720c */ /* 0x000fe40003f26270 */
[----:B--2---:R-:W-:Y:S02]  /*03a0*/  @!P0 PRMT R4, RZ, 0x5410, R4 ;  /* 0x00005410ff048816 */ /* 0x004fe40000000004 */
[----:B---3--:R-:W-:-:S04]  /*03b0*/  @!P0 PRMT R7, RZ, 0x5410, R7 ;  /* 0x00005410ff078816 */ /* 0x008fc80000000007 */
[----:B------:R-:W-:-:S04]  /*03c0*/  @!P0 LOP3.LUT R4, R4, 0x80000000, R7, 0xb8, !PT ;  /* 0x8000000004048812 */ /* 0x000fc800078eb807 */
[----:B------:R-:W-:Y:S02]  /*03d0*/  @!P0 F2FP.BF16.PACK_AB R7, RZ, R4 ;  /* 0x00000004ff07823e */ /* 0x000fe400000010ff */
[----:B------:R-:W-:Y:S02]  /*03e0*/  @!P2 PRMT R5, RZ, 0x5410, R5 ;  /* 0x00005410ff05a816 */ /* 0x000fe40000000005 */
[----:B------:R-:W-:-:S04]  /*03f0*/  @!P2 PRMT R6, RZ, 0x5410, R6 ;  /* 0x00005410ff06a816 */ /* 0x000fc80000000006 */
[----:B------:R-:W-:Y:S01]  /*0400*/  @!P2 LOP3.LUT R6, R5, 0x80000000, R6, 0xb8, !PT ;  /* 0x800000000506a812 */ /* 0x000fe200078eb806 */
[----:B------:R-:W-:-:S05]  /*0410*/  @!P0 IMAD.WIDE.U32 R4, R3, R12, c[0x0][0x168] ;  /* 0x00005a0003048625 */ /* 0x000fca00078e000c */
[----:B------:R1:W-:Y:S01]  /*0420*/  @!P0 STG.E.U16 [R4.64], R7 ;  /* 0x0000000704008986 */ /* 0x0003e2000c101504 */
[----:B------:R-:W-:Y:S02]  /*0430*/  @!P3 PRMT R8, RZ, 0x5410, R8 ;  /* 0x00005410ff08b816 */ /* 0x000fe40000000008 */
[----:B------:R-:W-:-:S04]  /*0440*/  @!P3 PRMT R9, RZ, 0x5410, R9 ;  /* 0x00005410ff09b816 */ /* 0x000fc80000000009 */
[----:B------:R-:W-:Y:S02]  /*0450*/  @!P3 LOP3.LUT R8, R8, 0x80000000, R9, 0xb8, !PT ;  /* 0x800000000808b812 */ /* 0x000fe400078eb809 */
[----:B------:R-:W-:Y:S02]  /*0460*/  @!P2 F2FP.BF16.PACK_AB R6, RZ, R6 ;  /* 0x00000006ff06a23e */ /* 0x000fe400000010ff */
[----:B------:R-:W-:Y:S01]  /*0470*/  @!P3 F2FP.BF16.PACK_AB R8, RZ, R8 ;  /* 0x00000008ff08b23e */ /* 0x000fe200000010ff */
[----:B------:R-:W-:Y:S05]  /*0480*/  @P4 BRA `(.L_x_2767) ;  /* 0x000000b000004947 */ /* 0x000fea0003800000 */
[----:B-1----:R-:W-:Y:S01]  /*0490*/  IMAD R4, R0, 0x200, R13 ;  /* 0x0000020000047824 */ /* 0x002fe200078e020d */
[----:B------:R-:W-:Y:S01]  /*04a0*/  IADD3 R13, R13, 0x80, RZ ;  /* 0x000000800d0d7810 */ /* 0x000fe20007ffe0ff */
[----:B------:R-:W-:Y:S01]  /*04b0*/  IMAD.MOV.U32 R7, RZ, RZ, 0x2 ;  /* 0x00000002ff077424 */ /* 0x000fe200078e00ff */
[----:B------:R-:W-:Y:S02]  /*04c0*/  PRMT R3, R6, 0x7610, R3 ;  /* 0x0000761006037816 */ /* 0x000fe40000000003 */
[----:B------:R-:W-:Y:S01]  /*04d0*/  ISETP.GE.AND P0, PT, R13, R2, PT ;  /* 0x000000020d00720c */ /* 0x000fe20003f06270 */
[----:B------:R-:W-:-:S05]  /*04e0*/  IMAD.WIDE.U32 R4, R4, R7, c[0x0][0x168] ;  /* 0x00005a0004047625 */ /* 0x000fca00078e0007 */
[----:B------:R0:W-:Y:S07]  /*04f0*/  STG.E.U16 [R4.64], R3 ;  /* 0x0000000304007986 */ /* 0x0001ee000c101504 */
[----:B------:R-:W-:Y:S01]  /*0500*/  @!P0 IMAD R12, R0, 0x200, R13 ;  /* 0x00000200000c8824 */ /* 0x000fe200078e020d */
[----:B------:R-:W-:-:S03]  /*0510*/  @!P0 IADD3 R13, R13, 0x80, RZ ;  /* 0x000000800d0d8810 */ /* 0x000fc60007ffe0ff */
[----:B------:R-:W-:-:S05]  /*0520*/  @!P0 IMAD.WIDE.U32 R6, R12, R7, c[0x0][0x168] ;  /* 0x00005a000c068625 */ /* 0x000fca00078e0007 */
[----:B------:R0:W-:Y:S02]  /*0530*/  @!P0 STG.E.U16 [R6.64], R8 ;  /* 0x0000000806008986 */ /* 0x0001e4000c101504 */
.L_x_2767:
[----:B-1----:R-:W-:Y:S05]  /*0540*/  BSYNC B0 ;  /* 0x0000000000007941 */ /* 0x002fea0003800000 */
.L_x_2766:
[----:B------:R-:W-:Y:S02]  /*0550*/  ISETP.GE.AND P0, PT, R13, R2, PT ;  /* 0x000000020d00720c */ /* 0x000fe40003f06270 */
[----:B-----5:R-:W-:Y:S02]  /*0560*/  @!P1 PRMT R10, RZ, 0x5410, R10 ;  /* 0x00005410ff0a9816 */ /* 0x020fe4000000000a */
[----:B------:R-:W-:-:S04]  /*0570*/  @!P1 PRMT R11, RZ, 0x5410, R11 ;  /* 0x00005410ff0b9816 */ /* 0x000fc8000000000b */
[----:B------:R-:W-:-:S04]  /*0580*/  @!P1 LOP3.LUT R10, R10, 0x80000000, R11, 0xb8, !PT ;  /* 0x800000000a0a9812 */ /* 0x000fc800078eb80b */
[----:B------:R-:W-:Y:S01]  /*0590*/  @!P1 F2FP.BF16.PACK_AB R10, RZ, R10 ;  /* 0x0000000aff0a923e */ /* 0x000fe200000010ff */
[----:B------:R-:W-:Y:S06]  /*05a0*/  @P0 EXIT ;  /* 0x000000000000094d */ /* 0x000fec0003800000 */
[----:B------:R-:W-:Y:S02]  /*05b0*/  IMAD R2, R0, 0x200, R13 ;  /* 0x0000020000027824 */ /* 0x000fe400078e020d */
[----:B0-----:R-:W-:-:S04]  /*05c0*/  IMAD.MOV.U32 R3, RZ, RZ, 0x2 ;  /* 0x00000002ff037424 */ /* 0x001fc800078e00ff */
[----:B------:R-:W-:-:S05]  /*05d0*/  IMAD.WIDE.U32 R2, R2, R3, c[0x0][0x168] ;  /* 0x00005a0002027625 */ /* 0x000fca00078e0003 */
[----:B------:R-:W-:Y:S01]  /*05e0*/  STG.E.U16 [R2.64], R10 ;  /* 0x0000000a02007986 */ /* 0x000fe2000c101504 */
[----:B------:R-:W-:Y:S05]  /*05f0*/  EXIT ;  /* 0x000000000000794d */ /* 0x000fea0003800000 */
.L_x_2768:
        /* <DEDUP_REMOVED lines=16> */
.L_x_7689:


//--------------------- .text._ZN2at6native29vectorized_elementwise_kernelILi2ENS0_13BinaryFunctorIN3c108BFloat16ES4_S4_ZZZNS0_20copysign_kernel_cudaERNS_18TensorIteratorBaseEENKUlvE_clEvENKUlvE1_clEvEUlS4_S4_E_EESt5arrayIPcLm3EEEEviT0_T1_ --------------------------
	.section	.text._ZN2at6native29vectorized_elementwise_kernelILi2ENS0_13BinaryFunctorIN3c108BFloat16ES4_S4_ZZZNS0_20copysign_kernel_cudaERNS_18TensorIteratorBaseEENKUlvE_clEvENKUlvE1_clEvEUlS4_S4_E_EESt5arrayIPcLm3EEEEviT0_T1_,"ax",@progbits
	.sectioninfo	@"SHI_REGISTERS=32"
	.align	128
        .global         _ZN2at6native29vectorized_elementwise_kernelILi2ENS0_13BinaryFunctorIN3c108BFloat16ES4_S4_ZZZNS0_20copysign_kernel_cudaERNS_18TensorIteratorBaseEENKUlvE_clEvENKUlvE1_clEvEUlS4_S4_E_EESt5arrayIPcLm3EEEEviT0_T1_
        .type           _ZN2at6native29vectorized_elementwise_kernelILi2ENS0_13BinaryFunctorIN3c108BFloat16ES4_S4_ZZZNS0_20copysign_kernel_cudaERNS_18TensorIteratorBaseEENKUlvE_clEvENKUlvE1_clEvEUlS4_S4_E_EESt5arrayIPcLm3EEEEviT0_T1_,@function
        .size           _ZN2at6native29vectorized_elementwise_kernelILi2ENS0_13BinaryFunctorIN3c108BFloat16ES4_S4_ZZZNS0_20copysign_kernel_cudaERNS_18TensorIteratorBaseEENKUlvE_clEvENKUlvE1_clEvEUlS4_S4_E_EESt5arrayIPcLm3EEEEviT0_T1_,(.L_x_7690 - _ZN2at6native29vectorized_elementwise_kernelILi2ENS0_13BinaryFunctorIN3c108BFloat16ES4_S4_ZZZNS0_20copysign_kernel_cudaERNS_18TensorIteratorBaseEENKUlvE_clEvENKUlvE1_clEvEUlS4_S4_E_EESt5arrayIPcLm3EEEEviT0_T1_)
        .other          _ZN2at6native29vectorized_elementwise_kernelILi2ENS0_13BinaryFunctorIN3c108BFloat16ES4_S4_ZZZNS0_20copysign_kernel_cudaERNS_18TensorIteratorBaseEENKUlvE_clEvENKUlvE1_clEvEUlS4_S4_E_EESt5arrayIPcLm3EEEEviT0_T1_,@"STO_CUDA_ENTRY STV_DEFAULT"
_ZN2at6native29vectorized_elementwise_kernelILi2ENS0_13BinaryFunctorIN3c108BFloat16ES4_S4_ZZZNS0_20copysign_kernel_cudaERNS_18TensorIteratorBaseEENKUlvE_clEvENKUlvE1_clEvEUlS4_S4_E_EESt5arrayIPcLm3EEEEviT0_T1_:
.text._ZN2at6native29vectorized_elementwise_kernelILi2ENS0_13BinaryFunctorIN3c108BFloat16ES4_S4_ZZZNS0_20copysign_kernel_cudaERNS_18TensorIteratorBaseEENKUlvE_clEvENKUlvE1_clEvEUlS4_S4_E_EESt5arrayIPcLm3EEEEviT0_T1_:
        /* <DEDUP_REMOVED lines=15> */
[----:B------:R0:W4:Y:S04]  /*00f0*/  LDG.E R14, [R8.64+0x200] ;  /* 0x00020004080e7981 */ /* 0x000128000c1e1900 */
[----:B------:R-:W5:Y:S04]  /*0100*/  LDG.E R15, [R10.64+0x200] ;  /* 0x000200040a0f7981 */ /* 0x000f68000c1e1900 */
[----:B------:R0:W4:Y:S04]  /*0110*/  LDG.E R7, [R8.64+0x400] ;  /* 0x0004000408077981 */ /* 0x000128000c1e1900 */
[----:B------:R5:W4:Y:S04]  /*0120*/  LDG.E R6, [R10.64+0x400] ;  /* 0x000400040a067981 */ /* 0x000b28000c1e1900 */
[----:B------:R0:W4:Y:S04]  /*0130*/  LDG.E R4, [R8.64+0x600] ;  /* 0x0006000408047981 */ /* 0x000128000c1e1900 */
[----:B------:R5:W4:Y:S01]  /*0140*/  LDG.E R5, [R10.64+0x600] ;  /* 0x000600040a057981 */ /* 0x000b22000c1e1900 */
[----:B------:R-:W-:-:S06]  /*0150*/  IMAD.WIDE.U32 R2, R0, R19, c[0x0][0x168] ;  /* 0x00005a0000027625 */ /* 0x000fcc00078e0013 */
[----:B------:R-:W-:Y:S01]  /*0160*/  IMAD.WIDE R2, R17, 0x4, R2 ;  /* 0x0000000411027825 */ /* 0x000fe200078e0202 */
[--C-:B--2---:R-:W-:Y:S02]  /*0170*/  PRMT R0, RZ, 0x5410, R12.reuse ;  /* 0x00005410ff007816 */ /* 0x104fe4000000000c */
[----:B0-----:R-:W-:Y:S02]  /*0180*/  PRMT R8, RZ, 0x7610, R12 ;  /* 0x00007610ff087816 */ /* 0x001fe4000000000c */
[----:B---3--:R-:W-:-:S04]  /*0190*/  PRMT R9, RZ, 0x5410, R13 ;  /* 0x00005410ff097816 */ /* 0x008fc8000000000d */
[----:B------:R-:W-:Y:S02]  /*01a0*/  LOP3.LUT R0, R0, 0x80000000, R9, 0xb8, !PT ;  /* 0x8000000000007812 */ /* 0x000fe400078eb809 */
[----:B------:R-:W-:Y:S02]  /*01b0*/  PRMT R9, RZ, 0x7610, R13 ;  /* 0x00007610ff097816 */ /* 0x000fe4000000000d */
[----:B-----5:R-:W-:Y:S02]  /*01c0*/  PRMT R10, RZ, 0x7610, R15 ;  /* 0x00007610ff0a7816 */ /* 0x020fe4000000000f */
[----:B------:R-:W-:Y:S02]  /*01d0*/  LOP3.LUT R13, R8, 0x80000000, R9, 0xb8, !PT ;  /* 0x80000000080d7812 */ /* 0x000fe400078eb809 */
[----:B----4-:R-:W-:Y:S02]  /*01e0*/  PRMT R8, RZ, 0x5410, R14 ;  /* 0x00005410ff087816 */ /* 0x010fe4000000000e */
[----:B------:R-:W-:-:S02]  /*01f0*/  PRMT R9, RZ, 0x5410, R15 ;  /* 0x00005410ff097816 */ /* 0x000fc4000000000f */
[----:B------:R-:W-:Y:S02]  /*0200*/  PRMT R11, RZ, 0x5410, R6 ;  /* 0x00005410ff0b7816 */ /* 0x000fe40000000006 */
[----:B------:R-:W-:Y:S02]  /*0210*/  LOP3.LUT R8, R8, 0x80000000, R9, 0xb8, !PT ;  /* 0x8000000008087812 */ /* 0x000fe400078eb809 */
[----:B------:R-:W-:Y:S02]  /*0220*/  PRMT R9, RZ, 0x7610, R14 ;  /* 0x00007610ff097816 */ /* 0x000fe4000000000e */
[----:B------:R-:W-:Y:S02]  /*0230*/  PRMT R6, RZ, 0x7610, R6 ;  /* 0x00007610ff067816 */ /* 0x000fe40000000006 */
[----:B------:R-:W-:Y:S02]  /*0240*/  LOP3.LUT R9, R9, 0x80000000, R10, 0xb8, !PT ;  /* 0x8000000009097812 */ /* 0x000fe400078eb80a */
[----:B------:R-:W-:-:S02]  /*0250*/  PRMT R10, RZ, 0x5410, R7 ;  /* 0x00005410ff0a7816 */ /* 0x000fc40000000007 */
[----:B------:R-:W-:Y:S02]  /*0260*/  PRMT R7, RZ, 0x7610, R7 ;  /* 0x00007610ff077816 */ /* 0x000fe40000000007 */
[----:B------:R-:W-:Y:S02]  /*0270*/  LOP3.LUT R10, R10, 0x80000000, R11, 0xb8, !PT ;  /* 0x800000000a0a7812 */ /* 0x000fe400078eb80b */
[----:B------:R-:W-:Y:S02]  /*0280*/  LOP3.LUT R7, R7, 0x80000000, R6, 0xb8, !PT ;  /* 0x8000000007077812 */ /* 0x000fe400078eb806 */
[--C-:B------:R-:W-:Y:S02]  /*0290*/  PRMT R6, RZ, 0x5410, R4.reuse ;  /* 0x00005410ff067816 */ /* 0x100fe40000000004 */
[----:B------:R-:W-:Y:S02]  /*02a0*/  PRMT R11, RZ, 0x5410, R5 ;  /* 0x00005410ff0b7816 */ /* 0x000fe40000000005 */
[----:B------:R-:W-:-:S02]  /*02b0*/  PRMT R4, RZ, 0x7610, R4 ;  /* 0x00007610ff047816 */ /* 0x000fc40000000004 */
[----:B------:R-:W-:Y:S02]  /*02c0*/  PRMT R5, RZ, 0x7610, R5 ;  /* 0x00007610ff057816 */ /* 0x000fe40000000005 */
[----:B------:R-:W-:Y:S02]  /*02d0*/  LOP3.LUT R6, R6, 0x80000000, R11, 0xb8, !PT ;  /* 0x8000000006067812 */ /* 0x000fe400078eb80b */
[----:B------:R-:W-:Y:S02]  /*02e0*/  LOP3.LUT R5, R4, 0x80000000, R5, 0xb8, !PT ;  /* 0x8000000004057812 */ /* 0x000fe400078eb805 */
[----:B------:R-:W-:Y:S02]  /*02f0*/  F2FP.BF16.PACK_AB R13, R13, R0 ;  /* 0x000000000d0d723e */ /* 0x000fe400000010ff */
[----:B------:R-:W-:Y:S02]  /*0300*/  F2FP.BF16.PACK_AB R9, R9, R8 ;  /* 0x000000080909723e */ /* 0x000fe400000010ff */
[----:B------:R-:W-:Y:S01]  /*0310*/  F2FP.BF16.PACK_AB R7, R7, R10 ;  /* 0x0000000a0707723e */ /* 0x000fe200000010ff */
[----:B------:R-:W-:Y:S01]  /*0320*/  STG.E [R2.64], R13 ;  /* 0x0000000d02007986 */ /* 0x000fe2000c101904 */
[----:B------:R-:W-:-:S03]  /*0330*/  F2FP.BF16.PACK_AB R5, R5, R6 ;  /* 0x000000060505723e */ /* 0x000fc600000010ff */
[----:B------:R-:W-:Y:S04]  /*0340*/  STG.E [R2.64+0x200], R9 ;  /* 0x0002000902007986 */ /* 0x000fe8000c101904 */
[----:B------:R-:W-:Y:S04]  /*0350*/  STG.E [R2.64+0x400], R7 ;  /* 0x0004000702007986 */ /* 0x000fe8000c101904 */
[----:B------:R-:W-:Y:S01]  /*0360*/  STG.E [R2.64+0x600], R5 ;  /* 0x0006000502007986 */ /* 0x000fe2000c101904 */
[----:B------:R-:W-:Y:S05]  /*0370*/  EXIT ;  /* 0x000000000000794d */ /* 0x000fea0003800000 */
.L_x_2769:
[----:B------:R-:W0:Y:S01]  /*0380*/  S2R R23, SR_TID.X ;  /* 0x0000000000177919 */ /* 0x000e220000002100 */
[----:B------:R-:W-:-:S02]  /*0390*/  PRMT R21, RZ, 0x7610, R21 ;  /* 0x00007610ff157816 */ /* 0x000fc40000000015 */
        /* <DEDUP_REMOVED lines=17> */
[----:B------:R-:W-:-:S04]  /*04b0*/  @!P4 IMAD.WIDE.U32 R16, R15, R26, c[0x0][0x170] ;  /* 0x00005c000f10c625 */ /* 0x000fc800078e001a */
[----:B0-----:R-:W-:Y:S01]  /*04c0*/  @!P4 IMAD.WIDE.U32 R10, R15, R26, c[0x0][0x178] ;  /* 0x00005e000f0ac625 */ /* 0x001fe200078e001a */
[----:B------:R-:W-:Y:S01]  /*04d0*/  PRMT R7, RZ, 0x7610, R7 ;  /* 0x00007610ff077816 */ /* 0x000fe20000000007 */
[----:B------:R0:W4:Y:S01]  /*04e0*/  @!P4 LDG.E.U16 R4, [R16.64] ;  /* 0x000000041004c981 */ /* 0x000122000c1e1500 */
[----:B------:R-:W-:-:S04]  /*04f0*/  PRMT R6, RZ, 0x7610, R6 ;  /* 0x00007610ff067816 */ /* 0x000fc80000000006 */
[----:B------:R5:W4:Y:S01]  /*0500*/  @!P4 LDG.E.U16 R7, [R10.64] ;  /* 0x000000040a07c981 */ /* 0x000b22000c1e1500 */
        /* <DEDUP_REMOVED lines=13> */
[----:B-1----:R-:W-:-:S04]  /*05e0*/  @!P5 IMAD.WIDE.U32 R12, R14, R19, c[0x0][0x170] ;  /* 0x00005c000e0cd625 */ /* 0x002fc800078e0013 */
[----:B------:R-:W-:-:S05]  /*05f0*/  @!P5 IMAD.WIDE.U32 R14, R14, R19, c[0x0][0x178] ;  /* 0x00005e000e0ed625 */ /* 0x000fca00078e0013 */
[----:B------:R1:W4:Y:S01]  /*0600*/  @!P5 LDG.E.U16 R9, [R14.64] ;  /* 0x000000040e09d981 */ /* 0x000322000c1e1500 */
[----:B------:R-:W-:Y:S01]  /*0610*/  @!P6 IMAD.MOV.U32 R25, RZ, RZ, 0x2 ;  /* 0x00000002ff19e424 */ /* 0x000fe200078e00ff */
[----:B------:R-:W-:Y:S01]  /*0620*/  PRMT R8, RZ, 0x7610, R8 ;  /* 0x00007610ff087816 */ /* 0x000fe20000000008 */
[----:B-1----:R-:W-:Y:S01]  /*0630*/  @!P3 IMAD.IADD R14, R0, 0x1, R5 ;  /* 0x00000001000eb824 */ /* 0x002fe200078e0205 */
[----:B------:R-:W-:Y:S01]  /*0640*/  @!P3 IADD3 R5, R5, 0x80, RZ ;  /* 0x000000800505b810 */ /* 0x000fe20007ffe0ff */
[----:B0-----:R-:W-:-:S03]  /*0650*/  @!P6 IMAD.WIDE.U32 R16, R18, R25, c[0x0][0x170] ;  /* 0x00005c001210e625 */ /* 0x001fc600078e0019 */
[----:B------:R-:W-:Y:S01]  /*0660*/  ISETP.GE.AND P4, PT, R5, R2, PT ;  /* 0x000000020500720c */ /* 0x000fe20003f86270 */
[----:B-----5:R-:W-:Y:S01]  /*0670*/  @!P2 IMAD.MOV.U32 R11, RZ, RZ, 0x2 ;  /* 0x00000002ff0ba424 */ /* 0x020fe200078e00ff */
[----:B------:R0:W5:Y:S01]  /*0680*/  @!P6 LDG.E.U16 R6, [R16.64] ;  /* 0x000000041006e981 */ /* 0x000162000c1e1500 */
[----:B------:R-:W-:Y:S01]  /*0690*/  @!P6 IMAD.WIDE.U32 R18, R18, R25, c[0x0][0x178] ;  /* 0x00005e001212e625 */ /* 0x000fe200078e0019 */
[----:B------:R-:W-:-:S03]  /*06a0*/  PRMT R28, RZ, 0x7610, R28 ;  /* 0x00007610ff1c7816 */ /* 0x000fc6000000001c */
[----:B------:R-:W-:Y:S01]  /*06b0*/  @!P1 IMAD.MOV.U32 R25, RZ, RZ, 0x2 ;  /* 0x00000002ff199424 */ /* 0x000fe200078e00ff */
[----:B------:R1:W5:Y:S01]  /*06c0*/  @!P6 LDG.E.U16 R8, [R18.64] ;  /* 0x000000041208e981 */ /* 0x000362000c1e1500 */
[----:B------:R-:W-:Y:S01]  /*06d0*/  PRMT R20, RZ, 0x7610, R20 ;  /* 0x00007610ff147816 */ /* 0x000fe20000000014 */
[----:B0-----:R-:W-:Y:S01]  /*06e0*/  @!P2 IMAD.WIDE.U32 R16, R22, R11, c[0x0][0x170] ;  /* 0x00005c001610a625 */ /* 0x001fe200078e000b */
[----:B------:R-:W-:-:S04]  /*06f0*/  PRMT R29, RZ, 0x7610, R29 ;  /* 0x00007610ff1d7816 */ /* 0x000fc8000000001d */
[----:B------:R0:W5:Y:S01]  /*0700*/  @!P5 LDG.E.U16 R20, [R12.64] ;  /* 0x000000040c14d981 */ /* 0x000162000c1e1500 */
[CC--:B------:R-:W-:Y:S01]  /*0710*/  @!P1 IMAD.WIDE.U32 R26, R24.reuse, R25.reuse, c[0x0][0x170] ;  /* 0x00005c00181a9625 */ /* 0x0c0fe200078e0019 */
[----:B-1----:R-:W-:Y:S02]  /*0720*/  PRMT R18, RZ, 0x7610, R18 ;  /* 0x00007610ff127816 */ /* 0x002fe40000000012 */
[----:B------:R1:W5:Y:S01]  /*0730*/  @!P2 LDG.E.U16 R28, [R16.64] ;  /* 0x00000004101ca981 */ /* 0x000362000c1e1500 */
[----:B------:R-:W-:Y:S01]  /*0740*/  PRMT R19, RZ, 0x7610, R19 ;  /* 0x00007610ff137816 */ /* 0x000fe20000000013 */
[----:B------:R-:W-:Y:S02]  /*0750*/  @!P1 IMAD.WIDE.U32 R24, R24, R25, c[0x0][0x178] ;  /* 0x00005e0018189625 */ /* 0x000fe400078e0019 */
[----:B------:R0:W5:Y:S02]  /*0760*/  @!P1 LDG.E.U16 R29, [R26.64] ;  /* 0x000000041a1d9981 */ /* 0x000164000c1e1500 */
[----:B------:R-:W-:-:S04]  /*0770*/  @!P2 IMAD.WIDE.U32 R10, R22, R11, c[0x0][0x178] ;  /* 0x00005e00160aa625 */ /* 0x000fc800078e000b */
[----:B------:R-:W-:Y:S01]  /*0780*/  @!P3 IMAD.MOV.U32 R15, RZ, RZ, 0x2 ;  /* 0x00000002ff0fb424 */ /* 0x000fe200078e00ff */
[----:B------:R0:W5:Y:S01]  /*0790*/  @!P1 LDG.E.U16 R18, [R24.64] ;  /* 0x0000000418129981 */ /* 0x000162000c1e1500 */
[----:B------:R-:W-:Y:S02]  /*07a0*/  @!P4 IMAD.IADD R5, R0, 0x1, R5 ;  /* 0x000000010005c824 */ /* 0x000fe400078e0205 */
[----:B-1----:R-:W-:Y:S01]  /*07b0*/  @!P4 IMAD.MOV.U32 R16, RZ, RZ, 0x2 ;  /* 0x00000002ff10c424 */ /* 0x002fe200078e00ff */
[----:B------:R1:W5:Y:S01]  /*07c0*/  @!P2 LDG.E.U16 R19, [R10.64] ;  /* 0x000000040a13a981 */ /* 0x000362000c1e1500 */
[----:B------:R-:W-:Y:S01]  /*07d0*/  PRMT R22, RZ, 0x7610, R22 ;  /* 0x00007610ff167816 */ /* 0x000fe20000000016 */
[----:B0-----:R-:W-:Y:S01]  /*07e0*/  @!P3 IMAD.WIDE.U32 R12, R14, R15, c[0x0][0x170] ;  /* 0x00005c000e0cb625 */ /* 0x001fe200078e000f */
[----:B------:R-:W-:Y:S02]  /*07f0*/  PRMT R26, RZ, 0x7610, R26 ;  /* 0x00007610ff1a7816 */ /* 0x000fe4000000001a */
[----:B------:R-:W-:Y:S01]  /*0800*/  PRMT R27, RZ, 0x7610, R27 ;  /* 0x00007610ff1b7816 */ /* 0x000fe2000000001b */
[----:B------:R-:W-:Y:S01]  /*0810*/  @!P4 IMAD.WIDE.U32 R24, R5, R16, c[0x0][0x170] ;  /* 0x00005c000518c625 */ /* 0x000fe200078e0010 */
[----:B------:R0:W5:Y:S01]  /*0820*/  @!P3 LDG.E.U16 R22, [R12.64] ;  /* 0x000000040c16b981 */ /* 0x000162000c1e1500 */
[----:B-1----:R-:W-:-:S02]  /*0830*/  PRMT R10, RZ, 0x7610, R10 ;  /* 0x00007610ff0a7816 */ /* 0x002fc4000000000a */
[----:B------:R-:W-:Y:S01]  /*0840*/  @!P3 IMAD.WIDE.U32 R14, R14, R15, c[0x0][0x178] ;  /* 0x00005e000e0eb625 */ /* 0x000fe200078e000f */
[----:B------:R-:W5:Y:S03]  /*0850*/  @!P4 LDG.E.U16 R27, [R24.64] ;  /* 0x00000004181bc981 */ /* 0x000f66000c1e1500 */
[----:B------:R-:W-:Y:S01]  /*0860*/  @!P4 IMAD.WIDE.U32 R16, R5, R16, c[0x0][0x178] ;  /* 0x00005e000510c625 */ /* 0x000fe200078e0010 */
[----:B------:R1:W5:Y:S04]  /*0870*/  @!P3 LDG.E.U16 R26, [R14.64] ;  /* 0x000000040e1ab981 */ /* 0x000368000c1e1500 */
[----:B------:R-:W5:Y:S01]  /*0880*/  @!P4 LDG.E.U16 R10, [R16.64] ;  /* 0x00000004100ac981 */ /* 0x000f62000c1e1500 */
[----:B------:R-:W-:-:S04]  /*0890*/  IADD3 R11, R23, 0x80, RZ ;  /* 0x00000080170b7810 */ /* 0x000fc80007ffe0ff */
[-C--:B------:R-:W-:Y:S02]  /*08a0*/  ISETP.GE.AND P5, PT, R11, R2.reuse, PT ;  /* 0x000000020b00720c */ /* 0x080fe40003fa6270 */
[C---:B------:R-:W-:Y:S02]  /*08b0*/  IADD3 R5, R23.reuse, 0x100, RZ ;  /* 0x0000010017057810 */ /* 0x040fe40007ffe0ff */
[----:B0-----:R-:W-:Y:S02]  /*08c0*/  IADD3 R13, R23, 0x200, RZ ;  /* 0x00000200170d7810 */ /* 0x001fe40007ffe0ff */
[-C--:B------:R-:W-:Y:S02]  /*08d0*/  ISETP.GE.AND P1, PT, R5, R2.reuse, PT ;  /* 0x000000020500720c */ /* 0x080fe40003f26270 */
[----:B------:R-:W-:Y:S02]  /*08e0*/  IADD3 R5, R23, 0x180, RZ ;  /* 0x0000018017057810 */ /* 0x000fe40007ffe0ff */
[----:B------:R-:W-:-:S02]  /*08f0*/  ISETP.GE.AND P3, PT, R13, R2, PT ;  /* 0x000000020d00720c */ /* 0x000fc40003f66270 */
[-C--:B------:R-:W-:Y:S01]  /*0900*/  ISETP.GE.AND P2, PT, R5, R2.reuse, PT ;  /* 0x000000020500720c */ /* 0x080fe20003f46270 */
[----:B------:R-:W-:Y:S01]  /*0910*/  @!P0 IMAD.MOV.U32 R5, RZ, RZ, 0x2 ;  /* 0x00000002ff058424 */ /* 0x000fe200078e00ff */
[C---:B------:R-:W-:Y:S02]  /*0920*/  IADD3 R13, R23.reuse, 0x300, RZ ;  /* 0x00000300170d7810 */ /* 0x040fe40007ffe0ff */
[----:B-1----:R-:W-:Y:S02]  /*0930*/  IADD3 R15, R23, 0x380, RZ ;  /* 0x00000380170f7810 */ /* 0x002fe40007ffe0ff */
[----:B------:R-:W-:Y:S01]  /*0940*/  ISETP.GE.AND P6, PT, R13, R2, PT ;  /* 0x000000020d00720c */ /* 0x000fe20003fc6270 */
[----:B------:R-:W-:Y:S01]  /*0950*/  BSSY B0, `(.L_x_2770) ;  /* 0x0000055000007945 */ /* 0x000fe20003800000 */
[----:B------:R-:W-:Y:S01]  /*0960*/  BSSY B1, `(.L_x_2771) ;  /* 0x000004d000017945 */ /* 0x000fe20003800000 */
[----:B--2---:R-:W-:Y:S02]  /*0970*/  @!P0 PRMT R21, RZ, 0x5410, R21 ;  /* 0x00005410ff158816 */ /* 0x004fe40000000015 */
[----:B---3--:R-:W-:-:S04]  /*0980*/  @!P0 PRMT R12, RZ, 0x5410, R3 ;  /* 0x00005410ff0c8816 */ /* 0x008fc80000000003 */
[----:B------:R-:W-:Y:S02]  /*0990*/  @!P0 LOP3.LUT R12, R21, 0x80000000, R12, 0xb8, !PT ;  /* 0x80000000150c8812 */ /* 0x000fe400078eb80c */
[----:B----4-:R-:W-:Y:S02]  /*09a0*/  @!P5 PRMT R4, RZ, 0x5410, R4 ;  /* 0x00005410ff04d816 */ /* 0x010fe40000000004 */
[----:B------:R-:W-:-:S04]  /*09b0*/  @!P5 PRMT R7, RZ, 0x5410, R7 ;  /* 0x00005410ff07d816 */ /* 0x000fc80000000007 */
[----:B------:R-:W-:Y:S01]  /*09c0*/  @!P5 LOP3.LUT R3, R4, 0x80000000, R7, 0xb8, !PT ;  /* 0x800000000403d812 */ /* 0x000fe200078eb807 */
[----:B------:R-:W-:Y:S01]  /*09d0*/  @!P0 IMAD.IADD R4, R0, 0x1, R23 ;  /* 0x0000000100048824 */ /* 0x000fe200078e0217 */
[----:B------:R-:W-:Y:S02]  /*09e0*/  IADD3 R7, R23, 0x280, RZ ;  /* 0x0000028017077810 */ /* 0x000fe40007ffe0ff */
[----:B------:R-:W-:Y:S01]  /*09f0*/  @!P5 F2FP.BF16.PACK_AB R3, RZ, R3 ;  /* 0x00000003ff03d23e */ /* 0x000fe200000010ff */
[----:B------:R-:W-:Y:S01]  /*0a00*/  @!P0 IMAD.WIDE.U32 R4, R4, R5, c[0x0][0x168] ;  /* 0x00005a0004048625 */ /* 0x000fe200078e0005 */
[----:B------:R-:W-:Y:S02]  /*0a10*/  @!P0 F2FP.BF16.PACK_AB R12, RZ, R12 ;  /* 0x0000000cff0c823e */ /* 0x000fe400000010ff */
[-C--:B------:R-:W-:Y:S01]  /*0a20*/  ISETP.GE.AND P4, PT, R7, R2.reuse, PT ;  /* 0x000000020700720c */ /* 0x080fe20003f86270 */
[----:B------:R-:W-:Y:S01]  /*0a30*/  @!P0 IMAD.MOV.U32 R23, RZ, RZ, R11 ;  /* 0x000000ffff178224 */ /* 0x000fe200078e000b */
[-C--:B------:R-:W-:Y:S01]  /*0a40*/  ISETP.GE.AND P5, PT, R15, R2.reuse, PT ;  /* 0x000000020f00720c */ /* 0x080fe20003fa6270 */
[----:B------:R0:W-:Y:S03]  /*0a50*/  @!P0 STG.E.U16 [R4.64], R12 ;  /* 0x0000000c04008986 */ /* 0x0001e6000c101504 */
[----:B------:R-:W-:-:S02]  /*0a60*/  ISETP.GE.AND P0, PT, R23, R2, PT ;  /* 0x000000021700720c */ /* 0x000fc40003f06270 */
[----:B------:R-:W-:Y:S02]  /*0a70*/  @!P1 PRMT R9, RZ, 0x5410, R9 ;  /* 0x00005410ff099816 */ /* 0x000fe40000000009 */
[----:B-----5:R-:W-:Y:S02]  /*0a80*/  @!P2 PRMT R6, RZ, 0x5410, R6 ;  /* 0x00005410ff06a816 */ /* 0x020fe40000000006 */
[----:B0-----:R-:W-:-:S04]  /*0a90*/  @!P2 PRMT R5, RZ, 0x5410, R8 ;  /* 0x00005410ff05a816 */ /* 0x001fc80000000008 */
[----:B------:R-:W-:Y:S02]  /*0aa0*/  @!P2 LOP3.LUT R6, R6, 0x80000000, R5, 0xb8, !PT ;  /* 0x800000000606a812 */ /* 0x000fe400078eb805 */
[----:B------:R-:W-:Y:S02]  /*0ab0*/  @!P1 PRMT R20, RZ, 0x5410, R20 ;  /* 0x00005410ff149816 */ /* 0x000fe40000000014 */
[----:B------:R-:W-:Y:S02]  /*0ac0*/  @!P4 PRMT R28, RZ, 0x5410, R28 ;  /* 0x00005410ff1cc816 */ /* 0x000fe4000000001c */
[----:B------:R-:W-:Y:S02]  /*0ad0*/  @!P3 PRMT R29, RZ, 0x5410, R29 ;  /* 0x00005410ff1db816 */ /* 0x000fe4000000001d */
[----:B------:R-:W-:Y:S02]  /*0ae0*/  @!P1 LOP3.LUT R9, R20, 0x80000000, R9, 0xb8, !PT ;  /* 0x8000000014099812 */ /* 0x000fe400078eb809 */
[----:B------:R-:W-:-:S02]  /*0af0*/  @!P3 PRMT R18, RZ, 0x5410, R18 ;  /* 0x00005410ff12b816 */ /* 0x000fc40000000012 */
[----:B------:R-:W-:Y:S02]  /*0b00*/  @!P4 PRMT R19, RZ, 0x5410, R19 ;  /* 0x00005410ff13c816 */ /* 0x000fe40000000013 */
[----:B------:R-:W-:Y:S02]  /*0b10*/  @!P3 LOP3.LUT R7, R29, 0x80000000, R18, 0xb8, !PT ;  /* 0x800000001d07b812 */ /* 0x000fe400078eb812 */
[----:B------:R-:W-:Y:S02]  /*0b20*/  @!P6 PRMT R22, RZ, 0x5410, R22 ;  /* 0x00005410ff16e816 */ /* 0x000fe40000000016 */
[----:B------:R-:W-:Y:S02]  /*0b30*/  @!P5 PRMT R27, RZ, 0x5410, R27 ;  /* 0x00005410ff1bd816 */ /* 0x000fe4000000001b */
[----:B------:R-:W-:Y:S02]  /*0b40*/  @!P6 PRMT R5, RZ, 0x5410, R26 ;  /* 0x00005410ff05e816 */ /* 0x000fe4000000001a */
[----:B------:R-:W-:-:S02]  /*0b50*/  @!P5 PRMT R10, RZ, 0x5410, R10 ;  /* 0x00005410ff0ad816 */ /* 0x000fc4000000000a */
[----:B------:R-:W-:Y:S02]  /*0b60*/  @!P4 LOP3.LUT R19, R28, 0x80000000, R19, 0xb8, !PT ;  /* 0x800000001c13c812 */ /* 0x000fe400078eb813 */
[----:B------:R-:W-:Y:S02]  /*0b70*/  @!P6 LOP3.LUT R5, R22, 0x80000000, R5, 0xb8, !PT ;  /* 0x800000001605e812 */ /* 0x000fe400078eb805 */
[----:B------:R-:W-:Y:S02]  /*0b80*/  @!P5 LOP3.LUT R4, R27, 0x80000000, R10, 0xb8, !PT ;  /* 0x800000001b04d812 */ /* 0x000fe400078eb80a */
[----:B------:R-:W-:Y:S02]  /*0b90*/  @!P2 F2FP.BF16.PACK_AB R10, RZ, R6 ;  /* 0x00000006ff0aa23e */ /* 0x000fe400000010ff */
[----:B------:R-:W-:Y:S02]  /*0ba0*/  @!P1 F2FP.BF16.PACK_AB R11, RZ, R9 ;  /* 0x00000009ff0b923e */ /* 0x000fe400000010ff */
[----:B------:R-:W-:-:S02]  /*0bb0*/  @!P3 F2FP.BF16.PACK_AB R7, RZ, R7 ;  /* 0x00000007ff07b23e */ /* 0x000fc400000010ff */
[----:B------:R-:W-:Y:S02]  /*0bc0*/  @!P4 F2FP.BF16.PACK_AB R6, RZ, R19 ;  /* 0x00000013ff06c23e */ /* 0x000fe400000010ff */
[----:B------:R-:W-:Y:S02]  /*0bd0*/  @!P6 F2FP.BF16.PACK_AB R5, RZ, R5 ;  /* 0x00000005ff05e23e */ /* 0x000fe400000010ff */
[----:B------:R-:W-:Y:S01]  /*0be0*/  @!P5 F2FP.BF16.PACK_AB R4, RZ, R4 ;  /* 0x00000004ff04d23e */ /* 0x000fe200000010ff */
        /* <DEDUP_REMOVED lines=13> */
.L_x_2772:
[----:B------:R-:W-:-:S13]  /*0cc0*/  ISETP.GE.AND P0, PT, R23, R2, PT ;  /* 0x000000021700720c */ /* 0x000fda0003f06270 */
[----:B------:R-:W-:Y:S05]  /*0cd0*/  @P0 BRA `(.L_x_2774) ;  /* 0x000000c000000947 */ /* 0x000fea0003800000 */
[----:B0-----:R-:W-:Y:S01]  /*0ce0*/  IMAD.IADD R8, R0, 0x1, R23 ;  /* 0x0000000100087824 */ /* 0x001fe200078e0217 */
[----:B------:R-:W-:Y:S01]  /*0cf0*/  IADD3 R23, R23, 0x80, RZ ;  /* 0x0000008017177810 */ /* 0x000fe20007ffe0ff */
[----:B------:R-:W-:-:S04]  /*0d00*/  IMAD.MOV.U32 R9, RZ, RZ, 0x2 ;  /* 0x00000002ff097424 */ /* 0x000fc800078e00ff */
[----:B------:R-:W-:-:S05]  /*0d10*/  IMAD.WIDE.U32 R8, R8, R9, c[0x0][0x168] ;  /* 0x00005a0008087625 */ /* 0x000fca00078e0009 */
[----:B------:R0:W-:Y:S02]  /*0d20*/  STG.E.U16 [R8.64], R10 ;  /* 0x0000000a08007986 */ /* 0x0001e4000c101504 */
.L_x_2773:
[----:B------:R-:W-:-:S13]  /*0d30*/  ISETP.GE.AND P0, PT, R23, R2, PT ;  /* 0x000000021700720c */ /* 0x000fda0003f06270 */
[----:B------:R-:W-:Y:S05]  /*0d40*/  @P0 BRA `(.L_x_2775) ;  /* 0x000000e000000947 */ /* 0x000fea0003800000 */
[----:B0-----:R-:W-:Y:S01]  /*0d50*/  IMAD.IADD R8, R0, 0x1, R23 ;  /* 0x0000000100087824 */ /* 0x001fe200078e0217 */
[----:B------:R-:W-:Y:S01]  /*0d60*/  IADD3 R23, R23, 0x80, RZ ;  /* 0x0000008017177810 */ /* 0x000fe20007ffe0ff */
[----:B------:R-:W-:-:S04]  /*0d70*/  IMAD.MOV.U32 R9, RZ, RZ, 0x2 ;  /* 0x00000002ff097424 */ /* 0x000fc800078e00ff */
[----:B------:R-:W-:-:S05]  /*0d80*/  IMAD.WIDE.U32 R8, R8, R9, c[0x0][0x168] ;  /* 0x00005a0008087625 */ /* 0x000fca00078e0009 */
[----:B------:R0:W-:Y:S02]  /*0d90*/  STG.E.U16 [R8.64], R7 ;  /* 0x0000000708007986 */ /* 0x0001e4000c101504 */
.L_x_2774:
[----:B------:R-:W-:-:S13]  /*0da0*/  ISETP.GE.AND P0, PT, R23, R2, PT ;  /* 0x000000021700720c */ /* 0x000fda0003f06270 */
[----:B------:R-:W-:Y:S01]  /*0db0*/  @P0 BREAK B1 ;  /* 0x0000000000010942 */ /* 0x000fe20003800000 */
[----:B------:R-:W-:Y:S05]  /*0dc0*/  @P0 BRA `(.L_x_2776) ;  /* 0x000000d000000947 */ /* 0x000fea0003800000 */
[----:B0-----:R-:W-:Y:S01]  /*0dd0*/  IMAD.IADD R7, R0, 0x1, R23 ;  /* 0x0000000100077824 */ /* 0x001fe200078e0217 */
[----:B------:R-:W-:Y:S01]  /*0de0*/  PRMT R3, R6, 0x7610, R3 ;  /* 0x0000761006037816 */ /* 0x000fe20000000003 */
[----:B------:R-:W-:Y:S01]  /*0df0*/  IMAD.MOV.U32 R8, RZ, RZ, 0x2 ;  /* 0x00000002ff087424 */ /* 0x000fe200078e00ff */
[----:B------:R-:W-:-:S03]  /*0e00*/  IADD3 R23, R23, 0x80, RZ ;  /* 0x0000008017177810 */ /* 0x000fc60007ffe0ff */
[----:B------:R-:W-:-:S05]  /*0e10*/  IMAD.WIDE.U32 R6, R7, R8, c[0x0][0x168] ;  /* 0x00005a0007067625 */ /* 0x000fca00078e0008 */
[----:B------:R0:W-:Y:S02]  /*0e20*/  STG.E.U16 [R6.64], R3 ;  /* 0x0000000306007986 */ /* 0x0001e4000c101504 */
.L_x_2775:
[----:B------:R-:W-:Y:S05]  /*0e30*/  BSYNC B1 ;  /* 0x0000000000017941 */ /* 0x000fea0003800000 */
.L_x_2771:
[----:B------:R-:W-:-:S13]  /*0e40*/  ISETP.GE.AND P0, PT, R23, R2, PT ;  /* 0x000000021700720c */ /* 0x000fda0003f06270 */
[----:B0-----:R-:W-:Y:S01]  /*0e50*/  @!P0 IMAD.IADD R6, R0, 0x1, R23 ;  /* 0x0000000100068824 */ /* 0x001fe200078e0217 */
[----:B------:R-:W-:Y:S01]  /*0e60*/  @!P0 IADD3 R23, R23, 0x80, RZ ;  /* 0x0000008017178810 */ /* 0x000fe20007ffe0ff */
[----:B------:R-:W-:-:S04]  /*0e70*/  @!P0 IMAD.MOV.U32 R7, RZ, RZ, 0x2 ;  /* 0x00000002ff078424 */ /* 0x000fc800078e00ff */
[----:B------:R-:W-:-:S05]  /*0e80*/  @!P0 IMAD.WIDE.U32 R6, R6, R7, c[0x0][0x168] ;  /* 0x00005a0006068625 */ /* 0x000fca00078e0007 */
[----:B------:R0:W-:Y:S02]  /*0e90*/  @!P0 STG.E.U16 [R6.64], R5 ;  /* 0x0000000506008986 */ /* 0x0001e4000c101504 */
.L_x_2776:
[----:B------:R-:W-:Y:S05]  /*0ea0*/  BSYNC B0 ;  /* 0x0000000000007941 */ /* 0x000fea0003800000 */
.L_x_2770:
[----:B------:R-:W-:Y:S01]  /*0eb0*/  WARPSYNC 0xffffffff ;  /* 0xffffffff00007948 */ /* 0x000fe20003800000 */
[----:B------:R-:W-:-:S13]  /*0ec0*/  ISETP.GE.AND P0, PT, R23, R2, PT ;  /* 0x000000021700720c */ /* 0x000fda0003f06270 */
[----:B------:R-:W-:Y:S05]  /*0ed0*/  @P0 EXIT ;  /* 0x000000000000094d */ /* 0x000fea0003800000 */
[----:B------:R-:W-:Y:S02]  /*0ee0*/  IMAD.IADD R2, R0, 0x1, R23 ;  /* 0x0000000100027824 */ /* 0x000fe400078e0217 */
[----:B------:R-:W-:-:S04]  /*0ef0*/  IMAD.MOV.U32 R3, RZ, RZ, 0x2 ;  /* 0x00000002ff037424 */ /* 0x000fc800078e00ff */
[----:B------:R-:W-:-:S05]  /*0f00*/  IMAD.WIDE.U32 R2, R2, R3, c[0x0][0x168] ;  /* 0x00005a0002027625 */ /* 0x000fca00078e0003 */
[----:B------:R-:W-:Y:S01]  /*0f10*/  STG.E.U16 [R2.64], R4 ;  /* 0x0000000402007986 */ /* 0x000fe2000c101504 */
[----:B------:R-:W-:Y:S05]  /*0f20*/  EXIT ;  /* 0x000000000000794d */ /* 0x000fea0003800000 */
.L_x_2777:
        /* <DEDUP_REMOVED lines=13> */
.L_x_7690:


//--------------------- .text._ZN2at6native29vectorized_elementwise_kernelILi4ENS0_13BinaryFunctorIN3c108BFloat16ES4_S4_ZZZNS0_20copysign_kernel_cudaERNS_18TensorIteratorBaseEENKUlvE_clEvENKUlvE1_clEvEUlS4_S4_E_EESt5arrayIPcLm3EEEEviT0_T1_ --------------------------
	.section	.text._ZN2at6native29vectorized_elementwise_kernelILi4ENS0_13BinaryFunctorIN3c108BFloat16ES4_S4_ZZZNS0_20copysign_kernel_cudaERNS_18TensorIteratorBaseEENKUlvE_clEvENKUlvE1_clEvEUlS4_S4_E_EESt5arrayIPcLm3EEEEviT0_T1_,"ax",@progbits
	.sectioninfo	@"SHI_REGISTERS=32"
	.align	128
        .global         _ZN2at6native29vectorized_elementwise_kernelILi4ENS0_13BinaryFunctorIN3c108BFloat16ES4_S4_ZZZNS0_20copysign_kernel_cudaERNS_18TensorIteratorBaseEENKUlvE_clEvENKUlvE1_clEvEUlS4_S4_E_EESt5arrayIPcLm3EEEEviT0_T1_
        .type           _ZN2at6native29vectorized_elementwise_kernelILi4ENS0_13BinaryFunctorIN3c108BFloat16ES4_S4_ZZZNS0_20copysign_kernel_cudaERNS_18TensorIteratorBaseEENKUlvE_clEvENKUlvE1_clEvEUlS4_S4_E_EESt5arrayIPcLm3EEEEviT0_T1_,@function
        .size           _ZN2at6native29vectorized_elementwise_kernelILi4ENS0_13BinaryFunctorIN3c108BFloat16ES4_S4_ZZZNS0_20copysign_kernel_cudaERNS_18TensorIteratorBaseEENKUlvE_clEvENKUlvE1_clEvEUlS4_S4_E_EESt5arrayIPcLm3EEEEviT0_T1_,(.L_x_7691 - _ZN2at6native29vectorized_elementwise_kernelILi4ENS0_13BinaryFunctorIN3c108BFloat16ES4_S4_ZZZNS0_20copysign_kernel_cudaERNS_18TensorIteratorBaseEENKUlvE_clEvENKUlvE1_clEvEUlS4_S4_E_EESt5arrayIPcLm3EEEEviT0_T1_)
        .other          _ZN2at6native29vectorized_elementwise_kernelILi4ENS0_13BinaryFunctorIN3c108BFloat16ES4_S4_ZZZNS0_20copysign_kernel_cudaERNS_18TensorIteratorBaseEENKUlvE_clEvENKUlvE1_clEvEUlS4_S4_E_EESt5arrayIPcLm3EEEEviT0_T1_,@"STO_CUDA_ENTRY STV_DEFAULT"
_ZN2at6native29vectorized_elementwise_kernelILi4ENS0_13BinaryFunctorIN3c108BFloat16ES4_S4_ZZZNS0_20copysign_kernel_cudaERNS_18TensorIteratorBaseEENKUlvE_clEvENKUlvE1_clEvEUlS4_S4_E_EESt5arrayIPcLm3EEEEviT0_T1_:
.text._ZN2at6native29vectorized_elementwise_kernelILi4ENS0_13BinaryFunctorIN3c108BFloat16ES4_S4_ZZZNS0_20copysign_kernel_cudaERNS_18TensorIteratorBaseEENKUlvE_clEvENKUlvE1_clEvEUlS4_S4_E_EESt5arrayIPcLm3EEEEviT0_T1_:
        /* <DEDUP_REMOVED lines=15> */
[----:B------:R3:W4:Y:S04]  /*00f0*/  LDG.E.64 R6, [R12.64+0x400] ;  /* 0x000400040c067981 */ /* 0x000728000c1e1b00 */
[----:B------:R-:W5:Y:S01]  /*0100*/  LDG.E.64 R8, [R14.64+0x400] ;  /* 0x000400040e087981 */ /* 0x000f62000c1e1b00 */
[----:B------:R-:W-:-:S06]  /*0110*/  IMAD.WIDE.U32 R10, R0, R11, c[0x0][0x168] ;  /* 0x00005a00000a7625 */ /* 0x000fcc00078e000b */
[----:B------:R-:W-:Y:S01]  /*0120*/  IMAD.WIDE R10, R17, 0x8, R10 ;  /* 0x00000008110a7825 */ /* 0x000fe200078e020a */
[--C-:B--2---:R-:W-:Y:S02]  /*0130*/  PRMT R0, RZ, 0x5410, R2.reuse ;  /* 0x00005410ff007816 */ /* 0x104fe40000000002 */
[----:B------:R-:W-:Y:S02]  /*0140*/  PRMT R2, RZ, 0x7610, R2 ;  /* 0x00007610ff027816 */ /* 0x000fe40000000002 */
[----:B---3--:R-:W-:-:S04]  /*0150*/  PRMT R13, RZ, 0x5410, R4 ;  /* 0x00005410ff0d7816 */ /* 0x008fc80000000004 */
[----:B------:R-:W-:Y:S02]  /*0160*/  LOP3.LUT R0, R0, 0x80000000, R13, 0xb8, !PT ;  /* 0x8000000000007812 */ /* 0x000fe400078eb80d */
[----:B------:R-:W-:Y:S02]  /*0170*/  PRMT R13, RZ, 0x7610, R4 ;  /* 0x00007610ff0d7816 */ /* 0x000fe40000000004 */
[----:B------:R-:W-:Y:S02]  /*0180*/  PRMT R4, RZ, 0x7610, R5 ;  /* 0x00007610ff047816 */ /* 0x000fe40000000005 */
[----:B------:R-:W-:Y:S02]  /*0190*/  LOP3.LUT R17, R2, 0x80000000, R13, 0xb8, !PT ;  /* 0x8000000002117812 */ /* 0x000fe400078eb80d */
[--C-:B------:R-:W-:Y:S02]  /*01a0*/  PRMT R2, RZ, 0x5410, R3.reuse ;  /* 0x00005410ff027816 */ /* 0x100fe40000000003 */
[----:B------:R-:W-:-:S02]  /*01b0*/  PRMT R3, RZ, 0x7610, R3 ;  /* 0x00007610ff037816 */ /* 0x000fc40000000003 */
[----:B------:R-:W-:Y:S02]  /*01c0*/  PRMT R13, RZ, 0x5410, R5 ;  /* 0x00005410ff0d7816 */ /* 0x000fe40000000005 */
[----:B------:R-:W-:Y:S02]  /*01d0*/  LOP3.LUT R3, R3, 0x80000000, R4, 0xb8, !PT ;  /* 0x8000000003037812 */ /* 0x000fe400078eb804 */
[----:B----4-:R-:W-:Y:S02]  /*01e0*/  PRMT R4, RZ, 0x5410, R6 ;  /* 0x00005410ff047816 */ /* 0x010fe40000000006 */
[----:B-----5:R-:W-:Y:S02]  /*01f0*/  PRMT R5, RZ, 0x5410, R8 ;  /* 0x00005410ff057816 */ /* 0x020fe40000000008 */
[----:B------:R-:W-:Y:S02]  /*0200*/  PRMT R6, RZ, 0x7610, R6 ;  /* 0x00007610ff067816 */ /* 0x000fe40000000006 */
[----:B------:R-:W-:-:S02]  /*0210*/  LOP3.LUT R4, R4, 0x80000000, R5, 0xb8, !PT ;  /* 0x8000000004047812 */ /* 0x000fc400078eb805 */
[----:B------:R-:W-:Y:S02]  /*0220*/  PRMT R5, RZ, 0x7610, R8 ;  /* 0x00007610ff057816 */ /* 0x000fe40000000008 */
[----:B------:R-:W-:Y:S02]  /*0230*/  LOP3.LUT R2, R2, 0x80000000, R13, 0xb8, !PT ;  /* 0x8000000002027812 */ /* 0x000fe400078eb80d */
[----:B------:R-:W-:Y:S02]  /*0240*/  LOP3.LUT R5, R6, 0x80000000, R5, 0xb8, !PT ;  /* 0x8000000006057812 */ /* 0x000fe400078eb805 */
[----:B------:R-:W-:Y:S02]  /*0250*/  PRMT R6, RZ, 0x5410, R7 ;  /* 0x00005410ff067816 */ /* 0x000fe40000000007 */
[----:B------:R-:W-:Y:S02]  /*0260*/  PRMT R13, RZ, 0x5410, R9 ;  /* 0x00005410ff0d7816 */ /* 0x000fe40000000009 */
[----:B------:R-:W-:-:S02]  /*0270*/  PRMT R7, RZ, 0x7610, R7 ;  /* 0x00007610ff077816 */ /* 0x000fc40000000007 */
[----:B------:R-:W-:Y:S02]  /*0280*/  PRMT R8, RZ, 0x7610, R9 ;  /* 0x00007610ff087816 */ /* 0x000fe40000000009 */
[----:B------:R-:W-:Y:S02]  /*0290*/  LOP3.LUT R6, R6, 0x80000000, R13, 0xb8, !PT ;  /* 0x8000000006067812 */ /* 0x000fe400078eb80d */
[----:B------:R-:W-:Y:S02]  /*02a0*/  LOP3.LUT R7, R7, 0x80000000, R8, 0xb8, !PT ;  /* 0x8000000007077812 */ /* 0x000fe400078eb808 */
[----:B------:R-:W-:Y:S02]  /*02b0*/  F2FP.BF16.PACK_AB R4, R5, R4 ;  /* 0x000000040504723e */ /* 0x000fe400000010ff */
[----:B------:R-:W-:Y:S02]  /*02c0*/  F2FP.BF16.PACK_AB R8, R17, R0 ;  /* 0x000000001108723e */ /* 0x000fe400000010ff */
[----:B------:R-:W-:-:S02]  /*02d0*/  F2FP.BF16.PACK_AB R9, R3, R2 ;  /* 0x000000020309723e */ /* 0x000fc400000010ff */
[----:B------:R-:W-:-:S03]  /*02e0*/  F2FP.BF16.PACK_AB R5, R7, R6 ;  /* 0x000000060705723e */ /* 0x000fc600000010ff */
[----:B------:R-:W-:Y:S04]  /*02f0*/  STG.E.64 [R10.64], R8 ;  /* 0x000000080a007986 */ /* 0x000fe8000c101b04 */
[----:B------:R-:W-:Y:S01]  /*0300*/  STG.E.64 [R10.64+0x400], R4 ;  /* 0x000400040a007986 */ /* 0x000fe2000c101b04 */
[----:B------:R-:W-:Y:S05]  /*0310*/  EXIT ;  /* 0x000000000000794d */ /* 0x000fea0003800000 */
.L_x_2778:
[----:B------:R-:W0:Y:S01]  /*0320*/  S2R R23, SR_TID.X ;  /* 0x0000000000177919 */ /* 0x000e220000002100 */
[----:B------:R-:W-:Y:S02]  /*0330*/  PRMT R21, RZ, 0x7610, R21 ;  /* 0x00007610ff157816 */ /* 0x000fe40000000015 */
[----:B------:R-:W-:Y:S02]  /*0340*/  PRMT R3, RZ, 0x7610, R3 ;  /* 0x00007610ff037816 */ /* 0x000fe40000000003 */
[----:B------:R-:W-:-:S02]  /*0350*/  PRMT R4, RZ, 0x7610, R4 ;  /* 0x00007610ff047816 */ /* 0x000fc40000000004 */
        /* <DEDUP_REMOVED lines=144> */
.L_x_2781:
[----:B------:R-:W-:-:S13]  /*0c60*/  ISETP.GE.AND P0, PT, R23, R2, PT ;  /* 0x000000021700720c */ /* 0x000fda0003f06270 */
[----:B------:R-:W-:Y:S05]  /*0c70*/  @P0 BRA `(.L_x_2783) ;  /* 0x000000c000000947 */ /* 0x000fea0003800000 */
[----:B0-----:R-:W-:Y:S01]  /*0c80*/  IMAD.IADD R8, R0, 0x1, R23 ;  /* 0x0000000100087824 */ /* 0x001fe200078e0217 */
[----:B------:R-:W-:Y:S01]  /*0c90*/  IADD3 R23, R23, 0x80, RZ ;  /* 0x0000008017177810 */ /* 0x000fe20007ffe0ff */
[----:B------:R-:W-:-:S04]  /*0ca0*/  IMAD.MOV.U32 R9, RZ, RZ, 0x2 ;  /* 0x00000002ff097424 */ /* 0x000fc800078e00ff */
[----:B------:R-:W-:-:S05]  /*0cb0*/  IMAD.WIDE.U32 R8, R8, R9, c[0x0][0x168] ;  /* 0x00005a0008087625 */ /* 0x000fca00078e0009 */
[----:B------:R0:W-:Y:S02]  /*0cc0*/  STG.E.U16 [R8.64], R10 ;  /* 0x0000000a08007986 */ /* 0x0001e4000c101504 */
.L_x_2782:
[----:B------:R-:W-:-:S13]  /*0cd0*/  ISETP.GE.AND P0, PT, R23, R2, PT ;  /* 0x000000021700720c */ /* 0x000fda0003f06270 */
[----:B------:R-:W-:Y:S05]  /*0ce0*/  @P0 BRA `(.L_x_2784) ;  /* 0x000000e000000947 */ /* 0x000fea0003800000 */
[----:B0-----:R-:W-:Y:S01]  /*0cf0*/  IMAD.IADD R8, R0, 0x1, R23 ;  /* 0x0000000100087824 */ /* 0x001fe200078e0217 */
[----:B------:R-:W-:Y:S01]  /*0d00*/  IADD3 R23, R23, 0x80, RZ ;  /* 0x0000008017177810 */ /* 0x000fe20007ffe0ff */
[----:B------:R-:W-:-:S04]  /*0d10*/  IMAD.MOV.U32 R9, RZ, RZ, 0x2 ;  /* 0x00000002ff097424 */ /* 0x000fc800078e00ff */
[----:B------:R-:W-:-:S05]  /*0d20*/  IMAD.WIDE.U32 R8, R8, R9, c[0x0][0x168] ;  /* 0x00005a0008087625 */ /* 0x000fca00078e0009 */
[----:B------:R0:W-:Y:S02]  /*0d30*/  STG.E.U16 [R8.64], R7 ;  /* 0x0000000708007986 */ /* 0x0001e4000c101504 */
.L_x_2783:
        /* <DEDUP_REMOVED lines=9> */
.L_x_2784:
[----:B------:R-:W-:Y:S05]  /*0dd0*/  BSYNC B1 ;  /* 0x0000000000017941 */ /* 0x000fea0003800000 */
.L_x_2780:
[----:B------:R-:W-:-:S13]  /*0de0*/  ISETP.GE.AND P0, PT, R23, R2, PT ;  /* 0x000000021700720c */ /* 0x000fda0003f06270 */
[----:B0-----:R-:W-:Y:S01]  /*0df0*/  @!P0 IMAD.IADD R6, R0, 0x1, R23 ;  /* 0x0000000100068824 */ /* 0x001fe200078e0217 */
[----:B------:R-:W-:Y:S01]  /*0e00*/  @!P0 IADD3 R23, R23, 0x80, RZ ;  /* 0x0000008017178810 */ /* 0x000fe20007ffe0ff */
[----:B------:R-:W-:-:S04]  /*0e10*/  @!P0 IMAD.MOV.U32 R7, RZ, RZ, 0x2 ;  /* 0x00000002ff078424 */ /* 0x000fc800078e00ff */
[----:B------:R-:W-:-:S05]  /*0e20*/  @!P0 IMAD.WIDE.U32 R6, R6, R7, c[0x0][0x168] ;  /* 0x00005a0006068625 */ /* 0x000fca00078e0007 */
[----:B------:R0:W-:Y:S02]  /*0e30*/  @!P0 STG.E.U16 [R6.64], R5 ;  /* 0x0000000506008986 */ /* 0x0001e4000c101504 */
.L_x_2785:
[----:B------:R-:W-:Y:S05]  /*0e40*/  BSYNC B0 ;  /* 0x0000000000007941 */ /* 0x000fea0003800000 */
.L_x_2779:
        /* <DEDUP_REMOVED lines=8> */
.L_x_2786:
        /* <DEDUP_REMOVED lines=11> */
.L_x_7691:


//--------------------- .text._ZN2at6native29vectorized_elementwise_kernelILi8ENS0_13BinaryFunctorIN3c108BFloat16ES4_S4_ZZZNS0_20copysign_kernel_cudaERNS_18TensorIteratorBaseEENKUlvE_clEvENKUlvE1_clEvEUlS4_S4_E_EESt5arrayIPcLm3EEEEviT0_T1_ --------------------------
	.section	.text._ZN2at6native29vectorized_elementwise_kernelILi8ENS0_13BinaryFunctorIN3c108BFloat16ES4_S4_ZZZNS0_20copysign_kernel_cudaERNS_18TensorIteratorBaseEENKUlvE_clEvENKUlvE1_clEvEUlS4_S4_E_EESt5arrayIPcLm3EEEEviT0_T1_,"ax",@progbits
	.sectioninfo	@"SHI_REGISTERS=4"
	.align	128
        .global         _ZN2at6native29vectorized_elementwise_kernelILi8ENS0_13BinaryFunctorIN3c108BFloat16ES4_S4_ZZZNS0_20copysign_kernel_cudaERNS_18TensorIteratorBaseEENKUlvE_clEvENKUlvE1_clEvEUlS4_S4_E_EESt5arrayIPcLm3EEEEviT0_T1_
        .type           _ZN2at6native29vectorized_elementwise_kernelILi8ENS0_13BinaryFunctorIN3c108BFloat16ES4_S4_ZZZNS0_20copysign_kernel_cudaERNS_18TensorIteratorBaseEENKUlvE_clEvENKUlvE1_clEvEUlS4_S4_E_EESt5arrayIPcLm3EEEEviT0_T1_,@function
        .size           _ZN2at6native29vectorized_elementwise_kernelILi8ENS0_13BinaryFunctorIN3c108BFloat16ES4_S4_ZZZNS0_20copysign_kernel_cudaERNS_18TensorIteratorBaseEENKUlvE_clEvENKUlvE1_clEvEUlS4_S4_E_EESt5arrayIPcLm3EEEEviT0_T1_,(.L_x_7692 - _ZN2at6native29vectorized_elementwise_kernelILi8ENS0_13BinaryFunctorIN3c108BFloat16ES4_S4_ZZZNS0_20copysign_kernel_cudaERNS_18TensorIteratorBaseEENKUlvE_clEvENKUlvE1_clEvEUlS4_S4_E_EESt5arrayIPcLm3EEEEviT0_T1_)
        .other          _ZN2at6native29vectorized_elementwise_kernelILi8ENS0_13BinaryFunctorIN3c108BFloat16ES4_S4_ZZZNS0_20copysign_kernel_cudaERNS_18TensorIteratorBaseEENKUlvE_clEvENKUlvE1_clEvEUlS4_S4_E_EESt5arrayIPcLm3EEEEviT0_T1_,@"STO_CUDA_ENTRY STV_DEFAULT"
_ZN2at6native29vectorized_elementwise_kernelILi8ENS0_13BinaryFunctorIN3c108BFloat16ES4_S4_ZZZNS0_20copysign_kernel_cudaERNS_18TensorIteratorBaseEENKUlvE_clEvENKUlvE1_clEvEUlS4_S4_E_EESt5arrayIPcLm3EEEEviT0_T1_:
.text._ZN2at6native29vectorized_elementwise_kernelILi8ENS0_13BinaryFunctorIN3c108BFloat16ES4_S4_ZZZNS0_20copysign_kernel_cudaERNS_18TensorIteratorBaseEENKUlvE_clEvENKUlvE1_clEvEUlS4_S4_E_EESt5arrayIPcLm3EEEEviT0_T1_:
[----:B------:R-:W-:Y:S02]  /*0000*/  MOV R1, c[0x0][0x28] ;  /* 0x00000a0000017a02 */ /* 0x000fe40000000f00 */
[----:B------:R-:W-:Y:S05]  /*0010*/  EXIT ;  /* 0x000000000000794d */ /* 0x000fea0003800000 */
.L_x_2787:
        /* <DEDUP_REMOVED lines=14> */
.L_x_7692:


//--------------------- .text._ZN2at6native18elementwise_kernelILi128ELi4EZNS0_15gpu_kernel_implINS0_13BUnaryFunctorIN3c108BFloat16ES5_S5_ZZZNS0_20copysign_kernel_cudaERNS_18TensorIteratorBaseEENKUlvE_clEvENKUlvE1_clEvEUlS5_S5_E_EEEEvS7_RKT_EUliE_EEviT1_ --------------------------
	.section	.text._ZN2at6native18elementwise_kernelILi128ELi4EZNS0_15gpu_kernel_implINS0_13BUnaryFunctorIN3c108BFloat16ES5_S5_ZZZNS0_20copysign_kernel_cudaERNS_18TensorIteratorBaseEENKUlvE_clEvENKUlvE1_clEvEUlS5_S5_E_EEEEvS7_RKT_EUliE_EEviT1_,"ax",@progbits
	.sectioninfo	@"SHI_REGISTERS=26"
	.align	128
        .global         _ZN2at6native18elementwise_kernelILi128ELi4EZNS0_15gpu_kernel_implINS0_13BUnaryFunctorIN3c108BFloat16ES5_S5_ZZZNS0_20copysign_kernel_cudaERNS_18TensorIteratorBaseEENKUlvE_clEvENKUlvE1_clEvEUlS5_S5_E_EEEEvS7_RKT_EUliE_EEviT1_
        .type           _ZN2at6native18elementwise_kernelILi128ELi4EZNS0_15gpu_kernel_implINS0_13BUnaryFunctorIN3c108BFloat16ES5_S5_ZZZNS0_20copysign_kernel_cudaERNS_18TensorIteratorBaseEENKUlvE_clEvENKUlvE1_clEvEUlS5_S5_E_EEEEvS7_RKT_EUliE_EEviT1_,@function
        .size           _ZN2at6native18elementwise_kernelILi128ELi4EZNS0_15gpu_kernel_implINS0_13BUnaryFunctorIN3c108BFloat16ES5_S5_ZZZNS0_20copysign_kernel_cudaERNS_18TensorIteratorBaseEENKUlvE_clEvENKUlvE1_clEvEUlS5_S5_E_EEEEvS7_RKT_EUliE_EEviT1_,(.L_x_7693 - _ZN2at6native18elementwise_kernelILi128ELi4EZNS0_15gpu_kernel_implINS0_13BUnaryFunctorIN3c108BFloat16ES5_S5_ZZZNS0_20copysign_kernel_cudaERNS_18TensorIteratorBaseEENKUlvE_clEvENKUlvE1_clEvEUlS5_S5_E_EEEEvS7_RKT_EUliE_EEviT1_)
        .other          _ZN2at6native18elementwise_kernelILi128ELi4EZNS0_15gpu_kernel_implINS0_13BUnaryFunctorIN3c108BFloat16ES5_S5_ZZZNS0_20copysign_kernel_cudaERNS_18TensorIteratorBaseEENKUlvE_clEvENKUlvE1_clEvEUlS5_S5_E_EEEEvS7_RKT_EUliE_EEviT1_,@"STO_CUDA_ENTRY STV_DEFAULT"
_ZN2at6native18elementwise_kernelILi128ELi4EZNS0_15gpu_kernel_implINS0_13BUnaryFunctorIN3c108BFloat16ES5_S5_ZZZNS0_20copysign_kernel_cudaERNS_18TensorIteratorBaseEENKUlvE_clEvENKUlvE1_clEvEUlS5_S5_E_EEEEvS7_RKT_EUliE_EEviT1_:
.text._ZN2at6native18elementwise_kernelILi128ELi4EZNS0_15gpu_kernel_implINS0_13BUnaryFunctorIN3c108BFloat16ES5_S5_ZZZNS0_20copysign_kernel_cudaERNS_18TensorIteratorBaseEENKUlvE_clEvENKUlvE1_clEvEUlS5_S5_E_EEEEvS7_RKT_EUliE_EEviT1_:
        /* <DEDUP_REMOVED lines=237> */
.L_x_2790:
        /* <DEDUP_REMOVED lines=20> */
.L_x_2794:
[----:B------:R-:W2:Y:S02]  /*1010*/  LDG.E.U8 R2, [R2.64] ;  /* 0x0000002402027981 */ /* 0x000ea4000c1e1100 */
[----:B--2---:R-:W0:Y:S02]  /*1020*/  I2F.U16 R0, R2 ;  /* 0x0000000200007306 */ /* 0x004e240000101000 */
[----:B0-----:R-:W-:Y:S01]  /*1030*/  F2FP.BF16.PACK_AB R0, RZ, R0 ;  /* 0x00000000ff00723e */ /* 0x001fe200000010ff */
[----:B------:R-:W-:Y:S05]  /*1040*/  BRA `(.L_x_2796) ;  /* 0x00000e3000007947 */ /* 0x000fea0003800000 */
.L_x_2793:
        /* <DEDUP_REMOVED lines=10> */
.L_x_2798:
[----:B------:R-:W2:Y:S02]  /*10f0*/  LDG.E R2, [R2.64] ;  /* 0x0000002402027981 */ /* 0x000ea4000c1e1900 */
[----:B--2---:R-:W0:Y:S02]  /*1100*/  I2F R0, R2 ;  /* 0x0000000200007306 */ /* 0x004e240000201400 */
[----:B0-----:R-:W-:Y:S01]  /*1110*/  F2FP.BF16.PACK_AB R0, RZ, R0 ;  /* 0x00000000ff00723e */ /* 0x001fe200000010ff */
[----:B------:R-:W-:Y:S05]  /*1120*/  BRA `(.L_x_2796) ;  /* 0x00000d5000007947 */ /* 0x000fea0003800000 */
.L_x_2797:
[----:B------:R-:W2:Y:S02]  /*1130*/  LDG.E.U16 R2, [R2.64] ;  /* 0x0000002402027981 */ /* 0x000ea4000c1e1500 */
[----:B--2---:R-:W0:Y:S02]  /*1140*/  I2F.S16 R0, R2 ;  /* 0x0000000200007306 */ /* 0x004e240000101400 */
[----:B0-----:R-:W-:Y:S01]  /*1150*/  F2FP.BF16.PACK_AB R0, RZ, R0 ;  /* 0x00000000ff00723e */ /* 0x001fe200000010ff */
[----:B------:R-:W-:Y:S05]  /*1160*/  BRA `(.L_x_2796) ;  /* 0x00000d1000007947 */ /* 0x000fea0003800000 */
.L_x_2792:
        /* <DEDUP_REMOVED lines=9> */
.L_x_2800:
[----:B------:R-:W2:Y:S02]  /*1200*/  LDG.E.U16 R0, [R2.64] ;  /* 0x0000002402007981 */ /* 0x000ea4000c1e1500 */
[----:B--2---:R-:W-:-:S05]  /*1210*/  HADD2.F32 R0, -RZ, R0.H0_H0 ;  /* 0x20000000ff007230 */ /* 0x004fca0000004100 */
[----:B------:R-:W-:Y:S01]  /*1220*/  F2FP.BF16.PACK_AB R0, RZ, R0 ;  /* 0x00000000ff00723e */ /* 0x000fe200000010ff */
[----:B------:R-:W-:Y:S05]  /*1230*/  BRA `(.L_x_2796) ;  /* 0x00000c4000007947 */ /* 0x000fea0003800000 */
.L_x_2799:
        /* <DEDUP_REMOVED lines=9> */
.L_x_2802:
[----:B------:R-:W2:Y:S02]  /*12d0*/  LDG.E.U16 R2, [R2.64] ;  /* 0x0000002402027981 */ /* 0x000ea4000c1e1500 */
[----:B--2---:R-:W-:-:S05]  /*12e0*/  HADD2.F32 R0, -RZ, R2.H0_H0 ;  /* 0x20000002ff007230 */ /* 0x004fca0000004100 */
[----:B------:R-:W-:Y:S01]  /*12f0*/  F2FP.BF16.PACK_AB R0, RZ, R0 ;  /* 0x00000000ff00723e */ /* 0x000fe200000010ff */
[----:B------:R-:W-:Y:S05]  /*1300*/  BRA `(.L_x_2796) ;  /* 0x00000b7000007947 */ /* 0x000fea0003800000 */
.L_x_2801:
[----:B------:R-:W2:Y:S02]  /*1310*/  LDG.E.64 R2, [R2.64] ;  /* 0x0000002402027981 */ /* 0x000ea4000c1e1b00 */
[----:B--2---:R-:W0:Y:S01]  /*1320*/  F2F.F32.F64 R0, R2 ;  /* 0x0000000200007310 */ /* 0x004e220000301000 */
[----:B------:R-:W0:-:S14]  /*1330*/  DSETP.GEU.AND P0, PT, |R2|, c[0x2][0x0], PT ;  /* 0x008000000200762a */ /* 0x000e1c0003f0e200 */
[----:B0-----:R-:W-:-:S05]  /*1340*/  @!P0 FMUL R0, R0, 1.175494350822287508e-38 ;  /* 0x0080000000008820 */ /* 0x001fca0000400000 */
[----:B------:R-:W-:Y:S01]  /*1350*/  F2FP.BF16.PACK_AB R0, RZ, R0 ;  /* 0x00000000ff00723e */ /* 0x000fe200000010ff */
[----:B------:R-:W-:Y:S05]  /*1360*/  BRA `(.L_x_2796) ;  /* 0x00000b1000007947 */ /* 0x000fea0003800000 */
.L_x_2791:
        /* <DEDUP_REMOVED lines=13> */
.L_x_2805:
[----:B------:R-:W2:Y:S02]  /*1440*/  LDG.E.64 R2, [R2.64] ;  /* 0x0000002402027981 */ /* 0x000ea4000c1e1b00 */
[----:B--2---:R-:W0:Y:S01]  /*1450*/  F2F.F32.F64 R0, R2 ;  /* 0x0000000200007310 */ /* 0x004e220000301000 */
[----:B------:R-:W0:-:S14]  /*1460*/  DSETP.GEU.AND P0, PT, |R2|, c[0x2][0x0], PT ;  /* 0x008000000200762a */ /* 0x000e1c0003f0e200 */
[----:B0-----:R-:W-:-:S05]  /*1470*/  @!P0 FMUL R0, R0, 1.175494350822287508e-38 ;  /* 0x0080000000008820 */ /* 0x001fca0000400000 */
[----:B------:R-:W-:Y:S01]  /*1480*/  F2FP.BF16.PACK_AB R0, RZ, R0 ;  /* 0x00000000ff00723e */ /* 0x000fe200000010ff */
[----:B------:R-:W-:Y:S05]  /*1490*/  BRA `(.L_x_2796) ;  /* 0x000009e000007947 */ /* 0x000fea0003800000 */
.L_x_2804:
        /* <DEDUP_REMOVED lines=28> */
.L_x_2807:
        /* <DEDUP_REMOVED lines=15> */
.L_x_2806:
[----:B------:R0:W5:Y:S01]  /*1750*/  LDG.E.U16 R0, [R2.64] ;  /* 0x0000002402007981 */ /* 0x000162000c1e1500 */
[----:B------:R-:W-:Y:S05]  /*1760*/  BRA `(.L_x_2796) ;  /* 0x0000071000007947 */ /* 0x000fea0003800000 */
.L_x_2803:
        /* <DEDUP_REMOVED lines=12> */
.L_x_2810:
        /* <DEDUP_REMOVED lines=21> */
.L_x_2814:
[----:B------:R-:W-:Y:S05]  /*1980*/  BSYNC B1 ;  /* 0x0000000000017941 */ /* 0x000fea0003800000 */
.L_x_2813:
[----:B------:R-:W-:Y:S01]  /*1990*/  LEA R3, R0, 0x3b800000, 0x17 ;  /* 0x3b80000000037811 */ /* 0x000fe200078eb8ff */
[----:B------:R-:W-:-:S05]  /*19a0*/  IMAD.SHL.U32 R0, R2, 0x100000, RZ ;  /* 0x0010000002007824 */ /* 0x000fca00078e00ff */
[----:B------:R-:W-:Y:S02]  /*19b0*/  LOP3.LUT R0, R3, R0, R4, 0xfe, !PT ;  /* 0x0000000003007212 */ /* 0x000fe400078efe04 */
.L_x_2812:
[----:B------:R-:W-:Y:S05]  /*19c0*/  BSYNC B0 ;  /* 0x0000000000007941 */ /* 0x000fea0003800000 */
.L_x_2811:
[----:B------:R-:W-:Y:S01]  /*19d0*/  F2FP.BF16.PACK_AB R0, RZ, R0 ;  /* 0x00000000ff00723e */ /* 0x000fe200000010ff */
[----:B------:R-:W-:Y:S05]  /*19e0*/  BRA `(.L_x_2796) ;  /* 0x0000049000007947 */ /* 0x000fea0003800000 */
.L_x_2809:
        /* <DEDUP_REMOVED lines=21> */
.L_x_2818:
[----:B------:R-:W-:Y:S05]  /*1b40*/  BSYNC B1 ;  /* 0x0000000000017941 */ /* 0x000fea0003800000 */
.L_x_2817:
[----:B------:R-:W-:Y:S01]  /*1b50*/  LEA R3, R0, 0x37800000, 0x17 ;  /* 0x3780000000037811 */ /* 0x000fe200078eb8ff */
[----:B------:R-:W-:-:S05]  /*1b60*/  IMAD.SHL.U32 R0, R2, 0x200000, RZ ;  /* 0x0020000002007824 */ /* 0x000fca00078e00ff */
[----:B------:R-:W-:Y:S02]  /*1b70*/  LOP3.LUT R0, R3, R0, R4, 0xfe, !PT ;  /* 0x0000000003007212 */ /* 0x000fe400078efe04 */
.L_x_2816:
[----:B------:R-:W-:Y:S05]  /*1b80*/  BSYNC B0 ;  /* 0x0000000000007941 */ /* 0x000fea0003800000 */
.L_x_2815:
[----:B------:R-:W-:Y:S01]  /*1b90*/  F2FP.BF16.PACK_AB R0, RZ, R0 ;  /* 0x00000000ff00723e */ /* 0x000fe200000010ff */
[----:B------:R-:W-:Y:S05]  /*1ba0*/  BRA `(.L_x_2796) ;  /* 0x000002d000007947 */ /* 0x000fea0003800000 */
.L_x_2808:
        /* <DEDUP_REMOVED lines=14> */
.L_x_2822:
[----:B------:R-:W-:Y:S05]  /*1c90*/  BSYNC B0 ;  /* 0x0000000000007941 */ /* 0x000fea0003800000 */
.L_x_2821:
[----:B------:R-:W-:Y:S01]  /*1ca0*/  F2FP.BF16.PACK_AB R0, RZ, R0 ;  /* 0x00000000ff00723e */ /* 0x000fe200000010ff */
[----:B------:R-:W-:Y:S05]  /*1cb0*/  BRA `(.L_x_2796) ;  /* 0x000001c000007947 */ /* 0x000fea0003800000 */
.L_x_2795:
        /* <DEDUP_REMOVED lines=21> */
.L_x_2820:
[----:B------:R-:W2:Y:S02]  /*1e10*/  LDG.E.64 R2, [R2.64] ;  /* 0x0000002402027981 */ /* 0x000ea4000c1e1b00 */
[----:B--2---:R-:W0:Y:S02]  /*1e20*/  I2F.U64 R0, R2 ;  /* 0x0000000200007312 */ /* 0x004e240000301000 */
[----:B0-----:R-:W-:Y:S01]  /*1e30*/  F2FP.BF16.PACK_AB R0, RZ, R0 ;  /* 0x00000000ff00723e */ /* 0x001fe200000010ff */
[----:B------:R-:W-:Y:S05]  /*1e40*/  BRA `(.L_x_2796) ;  /* 0x0000003000007947 */ /* 0x000fea0003800000 */
.L_x_2819:
[----:B------:R-:W2:Y:S02]  /*1e50*/  LDG.E R2, [R2.64] ;  /* 0x0000002402027981 */ /* 0x000ea4000c1e1900 */
[----:B--2---:R-:W0:Y:S02]  /*1e60*/  I2F.U32 R0, R2 ;  /* 0x0000000200007306 */ /* 0x004e240000201000 */
[----:B0-----:R-:W-:-:S06]  /*1e70*/  F2FP.BF16.PACK_AB R0, RZ, R0 ;  /* 0x00000000ff00723e */ /* 0x001fcc00000010ff */
.L_x_2796:
[----:B------:R-:W1:Y:S01]  /*1e80*/  LDC.U8 R4, c[0x0][0x374] ;  /* 0x0000dd00ff047b82 */ /* 0x000e620000000000 */
[----:B------:R-:W-:Y:S01]  /*1e90*/  ULDC.U16 UR4, c[0x0][0x372] ;  /* 0x0000dc8000047ab9 */ /* 0x000fe20000000400 */
[----:B-----5:R-:W-:Y:S01]  /*1ea0*/  PRMT R0, RZ, 0x5410, R0 ;  /* 0x00005410ff007816 */ /* 0x020fe20000000000 */
[----:B0-----:R-:W-:-:S05]  /*1eb0*/  IMAD.U32 R3, RZ, RZ, UR4 ;  /* 0x00000004ff037e24 */ /* 0x001fca000f8e00ff */
[----:B------:R-:W-:-:S04]  /*1ec0*/  PRMT R3, RZ, 0x5410, R3 ;  /* 0x00005410ff037816 */ /* 0x000fc80000000003 */
[----:B------:R-:W-:-:S04]  /*1ed0*/  LOP3.LUT R0, R0, 0x80000000, R3, 0xb8, !PT ;  /* 0x8000000000007812 */ /* 0x000fc800078eb803 */
[----:B------:R-:W-:Y:S02]  /*1ee0*/  F2FP.BF16.PACK_AB R0, RZ, R0 ;  /* 0x00000000ff00723e */ /* 0x000fe400000010ff */
        /* <DEDUP_REMOVED lines=15> */
.L_x_2826:
[----:B------:R-:W-:-:S06]  /*1fe0*/  PRMT R3, RZ, 0x5410, R0 ;  /* 0x00005410ff037816 */ /* 0x000fcc0000000000 */
[----:B------:R-:W0:Y:S02]  /*1ff0*/  F2I.S64.TRUNC R2, R3 ;  /* 0x0000000300027311 */ /* 0x000e24000020d900 */
[----:B0-----:R0:W-:Y:S01]  /*2000*/  STG.E.U8 [R16.64], R2 ;  /* 0x0000000210007986 */ /* 0x0011e2000c101124 */
[----:B------:R-:W-:Y:S05]  /*2010*/  BRA `(.L_x_2828) ;  /* 0x00000e4000007947 */ /* 0x000fea0003800000 */
.L_x_2825:
        /* <DEDUP_REMOVED lines=10> */
.L_x_2830:
[----:B------:R-:W-:-:S04]  /*20c0*/  PRMT R0, RZ, 0x5410, R0 ;  /* 0x00005410ff007816 */ /* 0x000fc80000000000 */
[----:B------:R-:W0:Y:S02]  /*20d0*/  F2I.FTZ.TRUNC.NTZ R3, R0 ;  /* 0x0000000000037305 */ /* 0x000e24000021f100 */
[----:B0-----:R0:W-:Y:S01]  /*20e0*/  STG.E [R16.64], R3 ;  /* 0x0000000310007986 */ /* 0x0011e2000c101924 */
[----:B------:R-:W-:Y:S05]  /*20f0*/  BRA `(.L_x_2828) ;  /* 0x00000d6000007947 */ /* 0x000fea0003800000 */
.L_x_2829:
[----:B------:R-:W-:-:S04]  /*2100*/  PRMT R0, RZ, 0x5410, R0 ;  /* 0x00005410ff007816 */ /* 0x000fc80000000000 */
[----:B------:R-:W0:Y:S02]  /*2110*/  F2I.FTZ.TRUNC.NTZ R3, R0 ;  /* 0x0000000000037305 */ /* 0x000e24000021f100 */
[----:B0-----:R0:W-:Y:S01]  /*2120*/  STG.E.U16 [R16.64], R3 ;  /* 0x0000000310007986 */ /* 0x0011e2000c101524 */
[----:B------:R-:W-:Y:S05]  /*2130*/  BRA `(.L_x_2828) ;  /* 0x00000d2000007947 */ /* 0x000fea0003800000 */
.L_x_2824:
        /* <DEDUP_REMOVED lines=9> */
.L_x_2832:
[----:B------:R-:W-:-:S04]  /*21d0*/  PRMT R0, RZ, 0x5410, R0 ;  /* 0x00005410ff007816 */ /* 0x000fc80000000000 */
[----:B------:R-:W-:-:S05]  /*21e0*/  F2FP.PACK_AB R0, RZ, R0 ;  /* 0x00000000ff00723e */ /* 0x000fca00000000ff */
[----:B------:R0:W-:Y:S01]  /*21f0*/  STG.E.U16 [R16.64], R0 ;  /* 0x0000000010007986 */ /* 0x0001e2000c101524 */
[----:B------:R-:W-:Y:S05]  /*2200*/  BRA `(.L_x_2828) ;  /* 0x00000c5000007947 */ /* 0x000fea0003800000 */
.L_x_2831:
        /* <DEDUP_REMOVED lines=10> */
.L_x_2834:
[----:B------:R-:W-:-:S04]  /*22b0*/  PRMT R0, RZ, 0x5410, R0 ;  /* 0x00005410ff007816 */ /* 0x000fc80000000000 */
[----:B------:R-:W-:-:S04]  /*22c0*/  F2FP.PACK_AB R3, RZ, R0 ;  /* 0x00000000ff03723e */ /* 0x000fc800000000ff */
[----:B------:R-:W-:-:S05]  /*22d0*/  PRMT R3, R3, 0x5410, RZ ;  /* 0x0000541003037816 */ /* 0x000fca00000000ff */
[----:B------:R0:W-:Y:S01]  /*22e0*/  STG.E [R16.64], R3 ;  /* 0x0000000310007986 */ /* 0x0001e2000c101924 */
[----:B------:R-:W-:Y:S05]  /*22f0*/  BRA `(.L_x_2828) ;  /* 0x00000b6000007947 */ /* 0x000fea0003800000 */
.L_x_2833:
[----:B------:R-:W-:-:S05]  /*2300*/  PRMT R2, RZ, 0x5410, R0 ;  /* 0x00005410ff027816 */ /* 0x000fca0000000000 */
[----:B------:R-:W-:-:S06]  /*2310*/  FMUL.FTZ R2, R2, 1 ;  /* 0x3f80000002027820 */ /* 0x000fcc0000410000 */
[----:B------:R-:W0:Y:S02]  /*2320*/  F2F.F64.F32 R2, R2 ;  /* 0x0000000200027310 */ /* 0x000e240000201800 */
[----:B0-----:R0:W-:Y:S01]  /*2330*/  STG.E.64 [R16.64], R2 ;  /* 0x0000000210007986 */ /* 0x0011e2000c101b24 */
[----:B------:R-:W-:Y:S05]  /*2340*/  BRA `(.L_x_2828) ;  /* 0x00000b1000007947 */ /* 0x000fea0003800000 */
.L_x_2823:
        /* <DEDUP_REMOVED lines=13> */
.L_x_2837:
[----:B------:R-:W-:Y:S01]  /*2420*/  PRMT R0, RZ, 0x5410, R0 ;  /* 0x00005410ff007816 */ /* 0x000fe20000000000 */
[----:B------:R-:W-:-:S04]  /*2430*/  CS2R R6, SRZ ;  /* 0x0000000000067805 */ /* 0x000fc8000001ff00 */
[----:B------:R-:W-:-:S04]  /*2440*/  FMUL.FTZ R0, R0, 1 ;  /* 0x3f80000000007820 */ /* 0x000fc80000410000 */
[----:B------:R-:W0:Y:S02]  /*2450*/  F2F.F64.F32 R4, R0 ;  /* 0x0000000000047310 */ /* 0x000e240000201800 */
[----:B0-----:R0:W-:Y:S01]  /*2460*/  STG.E.128 [R16.64], R4 ;  /* 0x0000000410007986 */ /* 0x0011e2000c101d24 */
[----:B------:R-:W-:Y:S05]  /*2470*/  BRA `(.L_x_2828) ;  /* 0x000009e000007947 */ /* 0x000fea0003800000 */
.L_x_2836:
        /* <DEDUP_REMOVED lines=21> */
.L_x_2841:
[----:B------:R-:W-:Y:S05]  /*25d0*/  BSYNC B0 ;  /* 0x0000000000007941 */ /* 0x000fea0003800000 */
.L_x_2840:
[----:B------:R-:W-:-:S05]  /*25e0*/  LOP3.LUT R3, R0, R3, RZ, 0xfc, !PT ;  /* 0x0000000300037212 */ /* 0x000fca00078efcff */
[----:B------:R0:W-:Y:S01]  /*25f0*/  STG.E.U8 [R16.64], R3 ;  /* 0x0000000310007986 */ /* 0x0001e2000c101124 */
[----:B------:R-:W-:Y:S05]  /*2600*/  BRA `(.L_x_2828) ;  /* 0x0000085000007947 */ /* 0x000fea0003800000 */
.L_x_2839:
        /* <DEDUP_REMOVED lines=13> */
.L_x_2843:
[----:B------:R-:W-:Y:S01]  /*26e0*/  IMAD.MOV.U32 R0, RZ, RZ, 0x7f ;  /* 0x0000007fff007424 */ /* 0x000fe200078e00ff */
[----:B------:R-:W-:-:S04]  /*26f0*/  ISETP.GT.U32.AND P0, PT, R2, 0x7f800000, PT ;  /* 0x7f8000000200780c */ /* 0x000fc80003f04070 */
[----:B------:R-:W-:-:S04]  /*2700*/  SEL R0, R0, 0x7c, P0 ;  /* 0x0000007c00007807 */ /* 0x000fc80000000000 */
.L_x_2844:
[----:B------:R-:W-:Y:S05]  /*2710*/  BSYNC B0 ;  /* 0x0000000000007941 */ /* 0x000fea0003800000 */
.L_x_2842:
[----:B------:R-:W-:-:S04]  /*2720*/  LOP3.LUT R2, R3, 0x80000000, RZ, 0xc0, !PT ;  /* 0x8000000003027812 */ /* 0x000fc800078ec0ff */
[----:B------:R-:W-:-:S04]  /*2730*/  SHF.R.U32.HI R3, RZ, 0x18, R2 ;  /* 0x00000018ff037819 */ /* 0x000fc80000011602 */
[----:B------:R-:W-:-:S05]  /*2740*/  LOP3.LUT R3, R0, R3, RZ, 0xfc, !PT ;  /* 0x0000000300037212 */ /* 0x000fca00078efcff */
[----:B------:R0:W-:Y:S01]  /*2750*/  STG.E.U8 [R16.64], R3 ;  /* 0x0000000310007986 */ /* 0x0001e2000c101124 */
[----:B------:R-:W-:Y:S05]  /*2760*/  BRA `(.L_x_2828) ;  /* 0x000006f000007947 */ /* 0x000fea0003800000 */
.L_x_2838:
[----:B------:R0:W-:Y:S01]  /*2770*/  STG.E.U16 [R16.64], R0 ;  /* 0x0000000010007986 */ /* 0x0001e2000c101524 */
[----:B------:R-:W-:Y:S05]  /*2780*/  BRA `(.L_x_2828) ;  /* 0x000006d000007947 */ /* 0x000fea0003800000 */
.L_x_2835:
        /* <DEDUP_REMOVED lines=12> */
.L_x_2847:
        /* <DEDUP_REMOVED lines=17> */
.L_x_2850:
[----:B------:R-:W-:-:S04]  /*2960*/  LOP3.LUT R2, R3, 0x80000000, RZ, 0xc0, !PT ;  /* 0x8000000003027812 */ /* 0x000fc800078ec0ff */
[----:B------:R-:W-:-:S04]  /*2970*/  SHF.R.U32.HI R3, RZ, 0x18, R2 ;  /* 0x00000018ff037819 */ /* 0x000fc80000011602 */
[----:B------:R-:W-:-:S04]  /*2980*/  LOP3.LUT R0, R0, R3, RZ, 0xfc, !PT ;  /* 0x0000000300007212 */ /* 0x000fc800078efcff */
[----:B------:R-:W-:Y:S02]  /*2990*/  PRMT R8, R0, 0x7610, R8 ;  /* 0x0000761000087816 */ /* 0x000fe40000000008 */
.L_x_2849:
[----:B------:R-:W-:Y:S05]  /*29a0*/  BSYNC B0 ;  /* 0x0000000000007941 */ /* 0x000fea0003800000 */
.L_x_2848:
[----:B------:R0:W-:Y:S01]  /*29b0*/  STG.E.U8 [R16.64], R8 ;  /* 0x0000000810007986 */ /* 0x0001e2000c101124 */
[----:B------:R-:W-:Y:S05]  /*29c0*/  BRA `(.L_x_2828) ;  /* 0x0000049000007947 */ /* 0x000fea0003800000 */
.L_x_2846:
        /* <DEDUP_REMOVED lines=17> */
.L_x_2853:
[----:B------:R-:W-:-:S04]  /*2ae0*/  LOP3.LUT R2, R3, 0x80000000, RZ, 0xc0, !PT ;  /* 0x8000000003027812 */ /* 0x000fc800078ec0ff */
[----:B------:R-:W-:-:S04]  /*2af0*/  SHF.R.U32.HI R3, RZ, 0x18, R2 ;  /* 0x00000018ff037819 */ /* 0x000fc80000011602 */
[----:B------:R-:W-:-:S04]  /*2b00*/  LOP3.LUT R0, R0, R3, RZ, 0xfc, !PT ;  /* 0x0000000300007212 */ /* 0x000fc800078efcff */
[----:B------:R-:W-:Y:S02]  /*2b10*/  PRMT R8, R0, 0x7610, R8 ;  /* 0x0000761000087816 */ /* 0x000fe40000000008 */
.L_x_2852:
[----:B------:R-:W-:Y:S05]  /*2b20*/  BSYNC B0 ;  /* 0x0000000000007941 */ /* 0x000fea0003800000 */
.L_x_2851:
[----:B------:R0:W-:Y:S01]  /*2b30*/  STG.E.U8 [R16.64], R8 ;  /* 0x0000000810007986 */ /* 0x0001e2000c101124 */
[----:B------:R-:W-:Y:S05]  /*2b40*/  BRA `(.L_x_2828) ;  /* 0x0000031000007947 */ /* 0x000fea0003800000 */
.L_x_2845:
        /* <DEDUP_REMOVED lines=22> */
.L_x_2827:
        /* <DEDUP_REMOVED lines=20> */
.L_x_2855:
[----:B------:R-:W-:-:S06]  /*2df0*/  PRMT R2, RZ, 0x5410, R0 ;  /* 0x00005410ff027816 */ /* 0x000fcc0000000000 */
[----:B------:R-:W0:Y:S02]  /*2e00*/  F2I.U64.TRUNC R2, R2 ;  /* 0x0000000200027311 */ /* 0x000e24000020d800 */
[----:B0-----:R0:W-:Y:S01]  /*2e10*/  STG.E.64 [R16.64], R2 ;  /* 0x0000000210007986 */ /* 0x0011e2000c101b24 */
[----:B------:R-:W-:Y:S05]  /*2e20*/  BRA `(.L_x_2828) ;  /* 0x0000003000007947 */ /* 0x000fea0003800000 */
.L_x_2854:
[----:B------:R-:W-:-:S04]  /*2e30*/  PRMT R0, RZ, 0x5410, R0 ;  /* 0x00005410ff007816 */ /* 0x000fc80000000000 */
[----:B------:R-:W0:Y:S02]  /*2e40*/  F2I.FTZ.U32.TRUNC.NTZ R3, R0 ;  /* 0x0000000000037305 */ /* 0x000e24000021f000 */
[----:B0-----:R0:W-:Y:S02]  /*2e50*/  STG.E [R16.64], R3 ;  /* 0x0000000310007986 */ /* 0x0011e4000c101924 */
.L_x_2828:
[----:B------:R-:W-:-:S05]  /*2e60*/  IMAD R18, R18, 0x200, R23 ;  /* 0x0000020012127824 */ /* 0x000fca00078e0217 */
[----:B------:R-:W-:Y:S02]  /*2e70*/  IADD3 R19, R18, 0x80, RZ ;  /* 0x0000008012137810 */ /* 0x000fe40007ffe0ff */
.L_x_2789:
[----:B------:R-:W-:Y:S05]  /*2e80*/  BSYNC B6 ;  /* 0x0000000000067941 */ /* 0x000fea0003800000 */
.L_x_2788:
        /* <DEDUP_REMOVED lines=231> */
.L_x_2858:
        /* <DEDUP_REMOVED lines=20> */
.L_x_2862:
[----:B------:R-:W2:Y:S02]  /*3e40*/  LDG.E.U8 R2, [R2.64] ;  /* 0x0000002402027981 */ /* 0x000ea4000c1e1100 */
[----:B--2---:R-:W0:Y:S02]  /*3e50*/  I2F.U16 R0, R2 ;  /* 0x0000000200007306 */ /* 0x004e240000101000 */
[----:B0-----:R-:W-:Y:S01]  /*3e60*/  F2FP.BF16.PACK_AB R0, RZ, R0 ;  /* 0x00000000ff00723e */ /* 0x001fe200000010ff */
[----:B------:R-:W-:Y:S05]  /*3e70*/  BRA `(.L_x_2864) ;  /* 0x00000e3000007947 */ /* 0x000fea0003800000 */
.L_x_2861:
        /* <DEDUP_REMOVED lines=10> */
.L_x_2866:
[----:B------:R-:W2:Y:S02]  /*3f20*/  LDG.E R2, [R2.64] ;  /* 0x0000002402027981 */ /* 0x000ea4000c1e1900 */
[----:B--2---:R-:W0:Y:S02]  /*3f30*/  I2F R0, R2 ;  /* 0x0000000200007306 */ /* 0x004e240000201400 */
[----:B0-----:R-:W-:Y:S01]  /*3f40*/  F2FP.BF16.PACK_AB R0, RZ, R0 ;  /* 0x00000000ff00723e */ /* 0x001fe200000010ff */
[----:B------:R-:W-:Y:S05]  /*3f50*/  BRA `(.L_x_2864) ;  /* 0x00000d5000007947 */ /* 0x000fea0003800000 */
.L_x_2865:
[----:B------:R-:W2:Y:S02]  /*3f60*/  LDG.E.U16 R2, [R2.64] ;  /* 0x0000002402027981 */ /* 0x000ea4000c1e1500 */
[----:B--2---:R-:W0:Y:S02]  /*3f70*/  I2F.S16 R0, R2 ;  /* 0x0000000200007306 */ /* 0x004e240000101400 */
[----:B0-----:R-:W-:Y:S01]  /*3f80*/  F2FP.BF16.PACK_AB R0, RZ, R0 ;  /* 0x00000000ff00723e */ /* 0x001fe200000010ff */
[----:B------:R-:W-:Y:S05]  /*3f90*/  BRA `(.L_x_2864) ;  /* 0x00000d1000007947 */ /* 0x000fea0003800000 */
.L_x_2860:
        /* <DEDUP_REMOVED lines=9> */
.L_x_2868:
[----:B------:R-:W2:Y:S02]  /*4030*/  LDG.E.U16 R0, [R2.64] ;  /* 0x0000002402007981 */ /* 0x000ea4000c1e1500 */
[----:B--2---:R-:W-:-:S05]  /*4040*/  HADD2.F32 R0, -RZ, R0.H0_H0 ;  /* 0x20000000ff007230 */ /* 0x004fca0000004100 */
[----:B------:R-:W-:Y:S01]  /*4050*/  F2FP.BF16.PACK_AB R0, RZ, R0 ;  /* 0x00000000ff00723e */ /* 0x000fe200000010ff */
[----:B------:R-:W-:Y:S05]  /*4060*/  BRA `(.L_x_2864) ;  /* 0x00000c4000007947 */ /* 0x000fea0003800000 */
.L_x_2867:
        /* <DEDUP_REMOVED lines=9> */
.L_x_2870:
[----:B------:R-:W2:Y:S02]  /*4100*/  LDG.E.U16 R2, [R2.64] ;  /* 0x0000002402027981 */ /* 0x000ea4000c1e1500 */
[----:B--2---:R-:W-:-:S05]  /*4110*/  HADD2.F32 R0, -RZ, R2.H0_H0 ;  /* 0x20000002ff007230 */ /* 0x004fca0000004100 */
[----:B------:R-:W-:Y:S01]  /*4120*/  F2FP.BF16.PACK_AB R0, RZ, R0 ;  /* 0x00000000ff00723e */ /* 0x000fe200000010ff */
[----:B------:R-:W-:Y:S05]  /*4130*/  BRA `(.L_x_2864) ;  /* 0x00000b7000007947 */ /* 0x000fea0003800000 */
.L_x_2869:
[----:B------:R-:W2:Y:S02]  /*4140*/  LDG.E.64 R2, [R2.64] ;  /* 0x0000002402027981 */ /* 0x000ea4000c1e1b00 */
[----:B--2---:R-:W0:Y:S01]  /*4150*/  F2F.F32.F64 R0, R2 ;  /* 0x0000000200007310 */ /* 0x004e220000301000 */
[----:B------:R-:W0:-:S14]  /*4160*/  DSETP.GEU.AND P0, PT, |R2|, c[0x2][0x0], PT ;  /* 0x008000000200762a */ /* 0x000e1c0003f0e200 */
[----:B0-----:R-:W-:-:S05]  /*4170*/  @!P0 FMUL R0, R0, 1.175494350822287508e-38 ;  /* 0x0080000000008820 */ /* 0x001fca0000400000 */
[----:B------:R-:W-:Y:S01]  /*4180*/  F2FP.BF16.PACK_AB R0, RZ, R0 ;  /* 0x00000000ff00723e */ /* 0x000fe200000010ff */
[----:B------:R-:W-:Y:S05]  /*4190*/  BRA `(.L_x_2864) ;  /* 0x00000b1000007947 */ /* 0x000fea0003800000 */
.L_x_2859:
        /* <DEDUP_REMOVED lines=13> */
.L_x_2873:
[----:B------:R-:W2:Y:S02]  /*4270*/  LDG.E.64 R2, [R2.64] ;  /* 0x0000002402027981 */ /* 0x000ea4000c1e1b00 */
[----:B--2---:R-:W0:Y:S01]  /*4280*/  F2F.F32.F64 R0, R2 ;  /* 0x0000000200007310 */ /* 0x004e220000301000 */
[----:B------:R-:W0:-:S14]  /*4290*/  DSETP.GEU.AND P0, PT, |R2|, c[0x2][0x0], PT ;  /* 0x008000000200762a */ /* 0x000e1c0003f0e200 */
[----:B0-----:R-:W-:-:S05]  /*42a0*/  @!P0 FMUL R0, R0, 1.175494350822287508e-38 ;  /* 0x0080000000008820 */ /* 0x001fca0000400000 */
[----:B------:R-:W-:Y:S01]  /*42b0*/  F2FP.BF16.PACK_AB R0, RZ, R0 ;  /* 0x00000000ff00723e */ /* 0x000fe200000010ff */
[----:B------:R-:W-:Y:S05]  /*42c0*/  BRA `(.L_x_2864) ;  /* 0x000009e000007947 */ /* 0x000fea0003800000 */
.L_x_2872:
        /* <DEDUP_REMOVED lines=28> */
.L_x_2875:
        /* <DEDUP_REMOVED lines=15> */
.L_x_2874:
[----:B------:R0:W5:Y:S01]  /*4580*/  LDG.E.U16 R0, [R2.64] ;  /* 0x0000002402007981 */ /* 0x000162000c1e1500 */
[----:B------:R-:W-:Y:S05]  /*4590*/  BRA `(.L_x_2864) ;  /* 0x0000071000007947 */ /* 0x000fea0003800000 */
.L_x_2871:
        /* <DEDUP_REMOVED lines=12> */
.L_x_2878:
        /* <DEDUP_REMOVED lines=21> */
.L_x_2882:
[----:B------:R-:W-:Y:S05]  /*47b0*/  BSYNC B1 ;  /* 0x0000000000017941 */ /* 0x000fea0003800000 */
.L_x_2881:
[----:B------:R-:W-:Y:S01]  /*47c0*/  LEA R3, R0, 0x3b800000, 0x17 ;  /* 0x3b80000000037811 */ /* 0x000fe200078eb8ff */
[----:B------:R-:W-:-:S05]  /*47d0*/  IMAD.SHL.U32 R0, R2, 0x100000, RZ ;  /* 0x0010000002007824 */ /* 0x000fca00078e00ff */
[----:B------:R-:W-:Y:S02]  /*47e0*/  LOP3.LUT R0, R3, R0, R4, 0xfe, !PT ;  /* 0x0000000003007212 */ /* 0x000fe400078efe04 */
.L_x_2880:
[----:B------:R-:W-:Y:S05]  /*47f0*/  BSYNC B0 ;  /* 0x0000000000007941 */ /* 0x000fea0003800000 */
.L_x_2879:
[----:B------:R-:W-:Y:S01]  /*4800*/  F2FP.BF16.PACK_AB R0, RZ, R0 ;  /* 0x00000000ff00723e */ /* 0x000fe200000010ff */
[----:B------:R-:W-:Y:S05]  /*4810*/  BRA `(.L_x_2864) ;  /* 0x0000049000007947 */ /* 0x000fea0003800000 */
.L_x_2877:
        /* <DEDUP_REMOVED lines=21> */
.L_x_2886:
[----:B------:R-:W-:Y:S05]  /*4970*/  BSYNC B1 ;  /* 0x0000000000017941 */ /* 0x000fea0003800000 */
.L_x_2885:
[----:B------:R-:W-:Y:S01]  /*4980*/  LEA R3, R0, 0x37800000, 0x17 ;  /* 0x3780000000037811 */ /* 0x000fe200078eb8ff */
[----:B------:R-:W-:-:S05]  /*4990*/  IMAD.SHL.U32 R0, R2, 0x200000, RZ ;  /* 0x0020000002007824 */ /* 0x000fca00078e00ff */
[----:B------:R-:W-:Y:S02]  /*49a0*/  LOP3.LUT R0, R3, R0, R4, 0xfe, !PT ;  /* 0x0000000003007212 */ /* 0x000fe400078efe04 */
.L_x_2884:
[----:B------:R-:W-:Y:S05]  /*49b0*/  BSYNC B0 ;  /* 0x0000000000007941 */ /* 0x000fea0003800000 */
.L_x_2883:
[----:B------:R-:W-:Y:S01]  /*49c0*/  F2FP.BF16.PACK_AB R0, RZ, R0 ;  /* 0x00000000ff00723e */ /* 0x000fe200000010ff */
[----:B------:R-:W-:Y:S05]  /*49d0*/  BRA `(.L_x_2864) ;  /* 0x000002d000007947 */ /* 0x000fea0003800000 */
.L_x_2876:
        /* <DEDUP_REMOVED lines=14> */
.L_x_2890:
[----:B------:R-:W-:Y:S05]  /*4ac0*/  BSYNC B0 ;  /* 0x0000000000007941 */ /* 0x000fea0003800000 */
.L_x_2889:
[----:B------:R-:W-:Y:S01]  /*4ad0*/  F2FP.BF16.PACK_AB R0, RZ, R0 ;  /* 0x00000000ff00723e */ /* 0x000fe200000010ff */
[----:B------:R-:W-:Y:S05]  /*4ae0*/  BRA `(.L_x_2864) ;  /* 0x000001c000007947 */ /* 0x000fea0003800000 */
.L_x_2863:
        /* <DEDUP_REMOVED lines=21> */
.L_x_2888:
[----:B------:R-:W2:Y:S02]  /*4c40*/  LDG.E.64 R2, [R2.64] ;  /* 0x0000002402027981 */ /* 0x000ea4000c1e1b00 */
[----:B--2---:R-:W0:Y:S02]  /*4c50*/  I2F.U64 R0, R2 ;  /* 0x0000000200007312 */ /* 0x004e240000301000 */
[----:B0-----:R-:W-:Y:S01]  /*4c60*/  F2FP.BF16.PACK_AB R0, RZ, R0 ;  /* 0x00000000ff00723e */ /* 0x001fe200000010ff */
[----:B------:R-:W-:Y:S05]  /*4c70*/  BRA `(.L_x_2864) ;  /* 0x0000003000007947 */ /* 0x000fea0003800000 */
.L_x_2887:
[----:B------:R-:W2:Y:S02]  /*4c80*/  LDG.E R2, [R2.64] ;  /* 0x0000002402027981 */ /* 0x000ea4000c1e1900 */
[----:B--2---:R-:W0:Y:S02]  /*4c90*/  I2F.U32 R0, R2 ;  /* 0x0000000200007306 */ /* 0x004e240000201000 */
[----:B0-----:R-:W-:-:S06]  /*4ca0*/  F2FP.BF16.PACK_AB R0, RZ, R0 ;  /* 0x00000000ff00723e */ /* 0x001fcc00000010ff */
.L_x_2864:
        /* <DEDUP_REMOVED lines=22> */
.L_x_2894:
[----:B------:R-:W-:-:S06]  /*4e10*/  PRMT R3, RZ, 0x5410, R0 ;  /* 0x00005410ff037816 */ /* 0x000fcc0000000000 */
[----:B------:R-:W0:Y:S02]  /*4e20*/  F2I.S64.TRUNC R2, R3 ;  /* 0x0000000300027311 */ /* 0x000e24000020d900 */
[----:B0-----:R0:W-:Y:S01]  /*4e30*/  STG.E.U8 [R16.64], R2 ;  /* 0x0000000210007986 */ /* 0x0011e2000c101124 */
[----:B------:R-:W-:Y:S05]  /*4e40*/  BRA `(.L_x_2896) ;  /* 0x00000e4000007947 */ /* 0x000fea0003800000 */
.L_x_2893:
        /* <DEDUP_REMOVED lines=10> */
.L_x_2898:
[----:B------:R-:W-:-:S04]  /*4ef0*/  PRMT R0, RZ, 0x5410, R0 ;  /* 0x00005410ff007816 */ /* 0x000fc80000000000 */
[----:B------:R-:W0:Y:S02]  /*4f00*/  F2I.FTZ.TRUNC.NTZ R3, R0 ;  /* 0x0000000000037305 */ /* 0x000e24000021f100 */
[----:B0-----:R0:W-:Y:S01]  /*4f10*/  STG.E [R16.64], R3 ;  /* 0x0000000310007986 */ /* 0x0011e2000c101924 */
[----:B------:R-:W-:Y:S05]  /*4f20*/  BRA `(.L_x_2896) ;  /* 0x00000d6000007947 */ /* 0x000fea0003800000 */
.L_x_2897:
[----:B------:R-:W-:-:S04]  /*4f30*/  PRMT R0, RZ, 0x5410, R0 ;  /* 0x00005410ff007816 */ /* 0x000fc80000000000 */
[----:B------:R-:W0:Y:S02]  /*4f40*/  F2I.FTZ.TRUNC.NTZ R3, R0 ;  /* 0x0000000000037305 */ /* 0x000e24000021f100 */
[----:B0-----:R0:W-:Y:S01]  /*4f50*/  STG.E.U16 [R16.64], R3 ;  /* 0x0000000310007986 */ /* 0x0011e2000c101524 */
[----:B------:R-:W-:Y:S05]  /*4f60*/  BRA `(.L_x_2896) ;  /* 0x00000d2000007947 */ /* 0x000fea0003800000 */
.L_x_2892:
        /* <DEDUP_REMOVED lines=9> */
.L_x_2900:
[----:B------:R-:W-:-:S04]  /*5000*/  PRMT R0, RZ, 0x5410, R0 ;  /* 0x00005410ff007816 */ /* 0x000fc80000000000 */
[----:B------:R-:W-:-:S05]  /*5010*/  F2FP.PACK_AB R0, RZ, R0 ;  /* 0x00000000ff00723e */ /* 0x000fca00000000ff */
[----:B------:R0:W-:Y:S01]  /*5020*/  STG.E.U16 [R16.64], R0 ;  /* 0x0000000010007986 */ /* 0x0001e2000c101524 */
[----:B------:R-:W-:Y:S05]  /*5030*/  BRA `(.L_x_2896) ;  /* 0x00000c5000007947 */ /* 0x000fea0003800000 */
.L_x_2899:
        /* <DEDUP_REMOVED lines=10> */
.L_x_2902:
[----:B------:R-:W-:-:S04]  /*50e0*/  PRMT R0, RZ, 0x5410, R0 ;  /* 0x00005410ff007816 */ /* 0x000fc80000000000 */
[----:B------:R-:W-:-:S04]  /*50f0*/  F2FP.PACK_AB R3, RZ, R0 ;  /* 0x00000000ff03723e */ /* 0x000fc800000000ff */
[----:B------:R-:W-:-:S05]  /*5100*/  PRMT R3, R3, 0x5410, RZ ;  /* 0x0000541003037816 */ /* 0x000fca00000000ff */
[----:B------:R0:W-:Y:S01]  /*5110*/  STG.E [R16.64], R3 ;  /* 0x0000000310007986 */ /* 0x0001e2000c101924 */
[----:B------:R-:W-:Y:S05]  /*5120*/  BRA `(.L_x_2896) ;  /* 0x00000b6000007947 */ /* 0x000fea0003800000 */
.L_x_2901:
[----:B------:R-:W-:-:S05]  /*5130*/  PRMT R2, RZ, 0x5410, R0 ;  /* 0x00005410ff027816 */ /* 0x000fca0000000000 */
[----:B------:R-:W-:-:S06]  /*5140*/  FMUL.FTZ R2, R2, 1 ;  /* 0x3f80000002027820 */ /* 0x000fcc0000410000 */
[----:B------:R-:W0:Y:S02]  /*5150*/  F2F.F64.F32 R2, R2 ;  /* 0x0000000200027310 */ /* 0x000e240000201800 */
[----:B0-----:R0:W-:Y:S01]  /*5160*/  STG.E.64 [R16.64], R2 ;  /* 0x0000000210007986 */ /* 0x0011e2000c101b24 */
[----:B------:R-:W-:Y:S05]  /*5170*/  BRA `(.L_x_2896) ;  /* 0x00000b1000007947 */ /* 0x000fea0003800000 */
.L_x_2891:
        /* <DEDUP_REMOVED lines=13> */
.L_x_2905:
[----:B------:R-:W-:Y:S01]  /*5250*/  PRMT R0, RZ, 0x5410, R0 ;  /* 0x00005410ff007816 */ /* 0x000fe20000000000 */
[----:B------:R-:W-:-:S04]  /*5260*/  CS2R R6, SRZ ;  /* 0x0000000000067805 */ /* 0x000fc8000001ff00 */
[----:B------:R-:W-:-:S04]  /*5270*/  FMUL.FTZ R0, R0, 1 ;  /* 0x3f80000000007820 */ /* 0x000fc80000410000 */
[----:B------:R-:W0:Y:S02]  /*5280*/  F2F.F64.F32 R4, R0 ;  /* 0x0000000000047310 */ /* 0x000e240000201800 */
[----:B0-----:R0:W-:Y:S01]  /*5290*/  STG.E.128 [R16.64], R4 ;  /* 0x0000000410007986 */ /* 0x0011e2000c101d24 */
[----:B------:R-:W-:Y:S05]  /*52a0*/  BRA `(.L_x_2896) ;  /* 0x000009e000007947 */ /* 0x000fea0003800000 */
.L_x_2904:
        /* <DEDUP_REMOVED lines=21> */
.L_x_2909:
[----:B------:R-:W-:Y:S05]  /*5400*/  BSYNC B0 ;  /* 0x0000000000007941 */ /* 0x000fea0003800000 */
.L_x_2908:
[----:B------:R-:W-:-:S05]  /*5410*/  LOP3.LUT R3, R0, R3, RZ, 0xfc, !PT ;  /* 0x0000000300037212 */ /* 0x000fca00078efcff */
[----:B------:R0:W-:Y:S01]  /*5420*/  STG.E.U8 [R16.64], R3 ;  /* 0x0000000310007986 */ /* 0x0001e2000c101124 */
[----:B------:R-:W-:Y:S05]  /*5430*/  BRA `(.L_x_2896) ;  /* 0x0000085000007947 */ /* 0x000fea0003800000 */
.L_x_2907:
        /* <DEDUP_REMOVED lines=13> */
.L_x_2911:
[----:B------:R-:W-:Y:S01]  /*5510*/  IMAD.MOV.U32 R0, RZ, RZ, 0x7f ;  /* 0x0000007fff007424 */ /* 0x000fe200078e00ff */
[----:B------:R-:W-:-:S04]  /*5520*/  ISETP.GT.U32.AND P0, PT, R2, 0x7f800000, PT ;  /* 0x7f8000000200780c */ /* 0x000fc80003f04070 */
[----:B------:R-:W-:-:S04]  /*5530*/  SEL R0, R0, 0x7c, P0 ;  /* 0x0000007c00007807 */ /* 0x000fc80000000000 */
.L_x_2912:
[----:B------:R-:W-:Y:S05]  /*5540*/  BSYNC B0 ;  /* 0x0000000000007941 */ /* 0x000fea0003800000 */
.L_x_2910:
[----:B------:R-:W-:-:S04]  /*5550*/  LOP3.LUT R2, R3, 0x80000000, RZ, 0xc0, !PT ;  /* 0x8000000003027812 */ /* 0x000fc800078ec0ff */
[----:B------:R-:W-:-:S04]  /*5560*/  SHF.R.U32.HI R3, RZ, 0x18, R2 ;  /* 0x00000018ff037819 */ /* 0x000fc80000011602 */
[----:B------:R-:W-:-:S05]  /*5570*/  LOP3.LUT R3, R0, R3, RZ, 0xfc, !PT ;  /* 0x0000000300037212 */ /* 0x000fca00078efcff */
[----:B------:R0:W-:Y:S01]  /*5580*/  STG.E.U8 [R16.64], R3 ;  /* 0x0000000310007986 */ /* 0x0001e2000c101124 */
[----:B------:R-:W-:Y:S05]  /*5590*/  BRA `(.L_x_2896) ;  /* 0x000006f000007947 */ /* 0x000fea0003800000 */
.L_x_2906:
[----:B------:R0:W-:Y:S01]  /*55a0*/  STG.E.U16 [R16.64], R0 ;  /* 0x0000000010007986 */ /* 0x0001e2000c101524 */
[----:B------:R-:W-:Y:S05]  /*55b0*/  BRA `(.L_x_2896) ;  /* 0x000006d000007947 */ /* 0x000fea0003800000 */
.L_x_2903:
        /* <DEDUP_REMOVED lines=12> */
.L_x_2915:
        /* <DEDUP_REMOVED lines=17> */
.L_x_2918:
[----:B------:R-:W-:-:S04]  /*5790*/  LOP3.LUT R2, R3, 0x80000000, RZ, 0xc0, !PT ;  /* 0x8000000003027812 */ /* 0x000fc800078ec0ff */
[----:B------:R-:W-:-:S04]  /*57a0*/  SHF.R.U32.HI R3, RZ, 0x18, R2 ;  /* 0x00000018ff037819 */ /* 0x000fc80000011602 */
[----:B------:R-:W-:-:S04]  /*57b0*/  LOP3.LUT R0, R0, R3, RZ, 0xfc, !PT ;  /* 0x0000000300007212 */ /* 0x000fc800078efcff */
[----:B------:R-:W-:Y:S02]  /*57c0*/  PRMT R8, R0, 0x7610, R8 ;  /* 0x0000761000087816 */ /* 0x000fe40000000008 */
.L_x_2917:
[----:B------:R-:W-:Y:S05]  /*57d0*/  BSYNC B0 ;  /* 0x0000000000007941 */ /* 0x000fea0003800000 */
.L_x_2916:
[----:B------:R0:W-:Y:S01]  /*57e0*/  STG.E.U8 [R16.64], R8 ;  /* 0x0000000810007986 */ /* 0x0001e2000c101124 */
[----:B------:R-:W-:Y:S05]  /*57f0*/  BRA `(.L_x_2896) ;  /* 0x0000049000007947 */ /* 0x000fea0003800000 */
.L_x_2914:
        /* <DEDUP_REMOVED lines=17> */
.L_x_2921:
[----:B------:R-:W-:-:S04]  /*5910*/  LOP3.LUT R2, R3, 0x80000000, RZ, 0xc0, !PT ;  /* 0x8000000003027812 */ /* 0x000fc800078ec0ff */
[----:B------:R-:W-:-:S04]  /*5920*/  SHF.R.U32.HI R3, RZ, 0x18, R2 ;  /* 0x00000018ff037819 */ /* 0x000fc80000011602 */
[----:B------:R-:W-:-:S04]  /*5930*/  LOP3.LUT R0, R0, R3, RZ, 0xfc, !PT ;  /* 0x0000000300007212 */ /* 0x000fc800078efcff */
[----:B------:R-:W-:Y:S02]  /*5940*/  PRMT R8, R0, 0x7610, R8 ;  /* 0x0000761000087816 */ /* 0x000fe40000000008 */
.L_x_2920:
[----:B------:R-:W-:Y:S05]  /*5950*/  BSYNC B0 ;  /* 0x0000000000007941 */ /* 0x000fea0003800000 */
.L_x_2919:
[----:B------:R0:W-:Y:S01]  /*5960*/  STG.E.U8 [R16.64], R8 ;  /* 0x0000000810007986 */ /* 0x0001e2000c101124 */
[----:B------:R-:W-:Y:S05]  /*5970*/  BRA `(.L_x_2896) ;  /* 0x0000031000007947 */ /* 0x000fea0003800000 */
.L_x_2913:
        /* <DEDUP_REMOVED lines=22> */
.L_x_2895:
        /* <DEDUP_REMOVED lines=20> */
.L_x_2923:
[----:B------:R-:W-:-:S06]  /*5c20*/  PRMT R2, RZ, 0x5410, R0 ;  /* 0x00005410ff027816 */ /* 0x000fcc0000000000 */
[----:B------:R-:W0:Y:S02]  /*5c30*/  F2I.U64.TRUNC R2, R2 ;  /* 0x0000000200027311 */ /* 0x000e24000020d800 */
[----:B0-----:R0:W-:Y:S01]  /*5c40*/  STG.E.64 [R16.64], R2 ;  /* 0x0000000210007986 */ /* 0x0011e2000c101b24 */
[----:B------:R-:W-:Y:S05]  /*5c50*/  BRA `(.L_x_2896) ;  /* 0x0000003000007947 */ /* 0x000fea0003800000 */
.L_x_2922:
[----:B------:R-:W-:-:S04]  /*5c60*/  PRMT R0, RZ, 0x5410, R0 ;  /* 0x00005410ff007816 */ /* 0x000fc80000000000 */
[----:B------:R-:W0:Y:S02]  /*5c70*/  F2I.FTZ.U32.TRUNC.NTZ R3, R0 ;  /* 0x0000000000037305 */ /* 0x000e24000021f000 */
[----:B0-----:R0:W-:Y:S02]  /*5c80*/  STG.E [R16.64], R3 ;  /* 0x0000000310007986 */ /* 0x0011e4000c101924 */
.L_x_2896:
        /* <DEDUP_REMOVED lines=231> */
.L_x_2924:
        /* <DEDUP_REMOVED lines=20> */
.L_x_2928:
[----:B------:R-:W2:Y:S02]  /*6c40*/  LDG.E.U8 R2, [R2.64] ;  /* 0x0000002402027981 */ /* 0x000ea4000c1e1100 */
[----:B--2---:R-:W0:Y:S02]  /*6c50*/  I2F.U16 R0, R2 ;  /* 0x0000000200007306 */ /* 0x004e240000101000 */
[----:B0-----:R-:W-:Y:S01]  /*6c60*/  F2FP.BF16.PACK_AB R0, RZ, R0 ;  /* 0x00000000ff00723e */ /* 0x001fe200000010ff */
[----:B------:R-:W-:Y:S05]  /*6c70*/  BRA `(.L_x_2930) ;  /* 0x00000e3000007947 */ /* 0x000fea0003800000 */
.L_x_2927:
        /* <DEDUP_REMOVED lines=10> */
.L_x_2932:
[----:B------:R-:W2:Y:S02]  /*6d20*/  LDG.E R2, [R2.64] ;  /* 0x0000002402027981 */ /* 0x000ea4000c1e1900 */
[----:B--2---:R-:W0:Y:S02]  /*6d30*/  I2F R0, R2 ;  /* 0x0000000200007306 */ /* 0x004e240000201400 */
[----:B0-----:R-:W-:Y:S01]  /*6d40*/  F2FP.BF16.PACK_AB R0, RZ, R0 ;  /* 0x00000000ff00723e */ /* 0x001fe200000010ff */
[----:B------:R-:W-:Y:S05]  /*6d50*/  BRA `(.L_x_2930) ;  /* 0x00000d5000007947 */ /* 0x000fea0003800000 */
.L_x_2931:
[----:B------:R-:W2:Y:S02]  /*6d60*/  LDG.E.U16 R2, [R2.64] ;  /* 0x0000002402027981 */ /* 0x000ea4000c1e1500 */
[----:B--2---:R-:W0:Y:S02]  /*6d70*/  I2F.S16 R0, R2 ;  /* 0x0000000200007306 */ /* 0x004e240000101400 */
[----:B0-----:R-:W-:Y:S01]  /*6d80*/  F2FP.BF16.PACK_AB R0, RZ, R0 ;  /* 0x00000000ff00723e */ /* 0x001fe200000010ff */
[----:B------:R-:W-:Y:S05]  /*6d90*/  BRA `(.L_x_2930) ;  /* 0x00000d1000007947 */ /* 0x000fea0003800000 */
.L_x_2926:
        /* <DEDUP_REMOVED lines=9> */
.L_x_2934:
[----:B------:R-:W2:Y:S02]  /*6e30*/  LDG.E.U16 R0, [R2.64] ;  /* 0x0000002402007981 */ /* 0x000ea4000c1e1500 */
[----:B--2---:R-:W-:-:S05]  /*6e40*/  HADD2.F32 R0, -RZ, R0.H0_H0 ;  /* 0x20000000ff007230 */ /* 0x004fca0000004100 */
[----:B------:R-:W-:Y:S01]  /*6e50*/  F2FP.BF16.PACK_AB R0, RZ, R0 ;  /* 0x00000000ff00723e */ /* 0x000fe200000010ff */
[----:B------:R-:W-:Y:S05]  /*6e60*/  BRA `(.L_x_2930) ;  /* 0x00000c4000007947 */ /* 0x000fea0003800000 */
.L_x_2933:
        /* <DEDUP_REMOVED lines=9> */
.L_x_2936:
[----:B------:R-:W2:Y:S02]  /*6f00*/  LDG.E.U16 R2, [R2.64] ;  /* 0x0000002402027981 */ /* 0x000ea4000c1e1500 */
[----:B--2---:R-:W-:-:S05]  /*6f10*/  HADD2.F32 R0, -RZ, R2.H0_H0 ;  /* 0x20000002ff007230 */ /* 0x004fca0000004100 */
[----:B------:R-:W-:Y:S01]  /*6f20*/  F2FP.BF16.PACK_AB R0, RZ, R0 ;  /* 0x00000000ff00723e */ /* 0x000fe200000010ff */
[----:B------:R-:W-:Y:S05]  /*6f30*/  BRA `(.L_x_2930) ;  /* 0x00000b7000007947 */ /* 0x000fea0003800000 */
.L_x_2935:
[----:B------:R-:W2:Y:S02]  /*6f40*/  LDG.E.64 R2, [R2.64] ;  /* 0x0000002402027981 */ /* 0x000ea4000c1e1b00 */
[----:B--2---:R-:W0:Y:S01]  /*6f50*/  F2F.F32.F64 R0, R2 ;  /* 0x0000000200007310 */ /* 0x004e220000301000 */
[----:B------:R-:W0:-:S14]  /*6f60*/  DSETP.GEU.AND P0, PT, |R2|, c[0x2][0x0], PT ;  /* 0x008000000200762a */ /* 0x000e1c0003f0e200 */
[----:B0-----:R-:W-:-:S05]  /*6f70*/  @!P0 FMUL R0, R0, 1.175494350822287508e-38 ;  /* 0x0080000000008820 */ /* 0x001fca0000400000 */
[----:B------:R-:W-:Y:S01]  /*6f80*/  F2FP.BF16.PACK_AB R0, RZ, R0 ;  /* 0x00000000ff00723e */ /* 0x000fe200000010ff */
[----:B------:R-:W-:Y:S05]  /*6f90*/  BRA `(.L_x_2930) ;  /* 0x00000b1000007947 */ /* 0x000fea0003800000 */
.L_x_2925:
        /* <DEDUP_REMOVED lines=13> */
.L_x_2939:
[----:B------:R-:W2:Y:S02]  /*7070*/  LDG.E.64 R2, [R2.64] ;  /* 0x0000002402027981 */ /* 0x000ea4000c1e1b00 */
[----:B--2---:R-:W0:Y:S01]  /*7080*/  F2F.F32.F64 R0, R2 ;  /* 0x0000000200007310 */ /* 0x004e220000301000 */
[----:B------:R-:W0:-:S14]  /*7090*/  DSETP.GEU.AND P0, PT, |R2|, c[0x2][0x0], PT ;  /* 0x008000000200762a */ /* 0x000e1c0003f0e200 */
[----:B0-----:R-:W-:-:S05]  /*70a0*/  @!P0 FMUL R0, R0, 1.175494350822287508e-38 ;  /* 0x0080000000008820 */ /* 0x001fca0000400000 */
[----:B------:R-:W-:Y:S01]  /*70b0*/  F2FP.BF16.PACK_AB R0, RZ, R0 ;  /* 0x00000000ff00723e */ /* 0x000fe200000010ff */
[----:B------:R-:W-:Y:S05]  /*70c0*/  BRA `(.L_x_2930) ;  /* 0x000009e000007947 */ /* 0x000fea0003800000 */
.L_x_2938:
        /* <DEDUP_REMOVED lines=28> */
.L_x_2941:
        /* <DEDUP_REMOVED lines=15> */
.L_x_2940:
[----:B------:R0:W5:Y:S01]  /*7380*/  LDG.E.U16 R0, [R2.64] ;  /* 0x0000002402007981 */ /* 0x000162000c1e1500 */
[----:B------:R-:W-:Y:S05]  /*7390*/  BRA `(.L_x_2930) ;  /* 0x0000071000007947 */ /* 0x000fea0003800000 */
.L_x_2937:
        /* <DEDUP_REMOVED lines=12> */
.L_x_2944:
        /* <DEDUP_REMOVED lines=21> */
.L_x_2948:
[----:B------:R-:W-:Y:S05]  /*75b0*/  BSYNC B1 ;  /* 0x0000000000017941 */ /* 0x000fea0003800000 */
.L_x_2947:
[----:B------:R-:W-:Y:S01]  /*75c0*/  LEA R3, R0, 0x3b800000, 0x17 ;  /* 0x3b80000000037811 */ /* 0x000fe200078eb8ff */
[----:B------:R-:W-:-:S05]  /*75d0*/  IMAD.SHL.U32 R0, R2, 0x100000, RZ ;  /* 0x0010000002007824 */ /* 0x000fca00078e00ff */
[----:B------:R-:W-:Y:S02]  /*75e0*/  LOP3.LUT R0, R3, R0, R4, 0xfe, !PT ;  /* 0x0000000003007212 */ /* 0x000fe400078efe04 */
.L_x_2946:
[----:B------:R-:W-:Y:S05]  /*75f0*/  BSYNC B0 ;  /* 0x0000000000007941 */ /* 0x000fea0003800000 */
.L_x_2945:
[----:B------:R-:W-:Y:S01]  /*7600*/  F2FP.BF16.PACK_AB R0, RZ, R0 ;  /* 0x00000000ff00723e */ /* 0x000fe200000010ff */
[----:B------:R-:W-:Y:S05]  /*7610*/  BRA `(.L_x_2930) ;  /* 0x0000049000007947 */ /* 0x000fea0003800000 */
.L_x_2943:
        /* <DEDUP_REMOVED lines=21> */
.L_x_2952:
[----:B------:R-:W-:Y:S05]  /*7770*/  BSYNC B1 ;  /* 0x0000000000017941 */ /* 0x000fea0003800000 */
.L_x_2951:
[----:B------:R-:W-:Y:S01]  /*7780*/  LEA R3, R0, 0x37800000, 0x17 ;  /* 0x3780000000037811 */ /* 0x000fe200078eb8ff */
[----:B------:R-:W-:-:S05]  /*7790*/  IMAD.SHL.U32 R0, R2, 0x200000, RZ ;  /* 0x0020000002007824 */ /* 0x000fca00078e00ff */
[----:B------:R-:W-:Y:S02]  /*77a0*/  LOP3.LUT R0, R3, R0, R4, 0xfe, !PT ;  /* 0x0000000003007212 */ /* 0x000fe400078efe04 */
.L_x_2950:
[----:B------:R-:W-:Y:S05]  /*77b0*/  BSYNC B0 ;  /* 0x0000000000007941 */ /* 0x000fea0003800000 */
.L_x_2949:
[----:B------:R-:W-:Y:S01]  /*77c0*/  F2FP.BF16.PACK_AB R0, RZ, R0 ;  /* 0x00000000ff00723e */ /* 0x000fe200000010ff */
[----:B------:R-:W-:Y:S05]  /*77d0*/  BRA `(.L_x_2930) ;  /* 0x000002d000007947 */ /* 0x000fea0003800000 */
.L_x_2942:
        /* <DEDUP_REMOVED lines=14> */
.L_x_2956:
[----:B------:R-:W-:Y:S05]  /*78c0*/  BSYNC B0 ;  /* 0x0000000000007941 */ /* 0x000fea0003800000 */
.L_x_2955:
[----:B------:R-:W-:Y:S01]  /*78d0*/  F2FP.BF16.PACK_AB R0, RZ, R0 ;  /* 0x00000000ff00723e */ /* 0x000fe200000010ff */
[----:B------:R-:W-:Y:S05]  /*78e0*/  BRA `(.L_x_2930) ;  /* 0x000001c000007947 */ /* 0x000fea0003800000 */
.L_x_2929:
        /* <DEDUP_REMOVED lines=21> */
.L_x_2954:
[----:B------:R-:W2:Y:S02]  /*7a40*/  LDG.E.64 R2, [R2.64] ;  /* 0x0000002402027981 */ /* 0x000ea4000c1e1b00 */
[----:B--2---:R-:W0:Y:S02]  /*7a50*/  I2F.U64 R0, R2 ;  /* 0x0000000200007312 */ /* 0x004e240000301000 */
[----:B0-----:R-:W-:Y:S01]  /*7a60*/  F2FP.BF16.PACK_AB R0, RZ, R0 ;  /* 0x00000000ff00723e */ /* 0x001fe200000010ff */
[----:B------:R-:W-:Y:S05]  /*7a70*/  BRA `(.L_x_2930) ;  /* 0x0000003000007947 */ /* 0x000fea0003800000 */
.L_x_2953:
[----:B------:R-:W2:Y:S02]  /*7a80*/  LDG.E R2, [R2.64] ;  /* 0x0000002402027981 */ /* 0x000ea4000c1e1900 */
[----:B--2---:R-:W0:Y:S02]  /*7a90*/  I2F.U32 R0, R2 ;  /* 0x0000000200007306 */ /* 0x004e240000201000 */
[----:B0-----:R-:W-:-:S06]  /*7aa0*/  F2FP.BF16.PACK_AB R0, RZ, R0 ;  /* 0x00000000ff00723e */ /* 0x001fcc00000010ff */
.L_x_2930:
        /* <DEDUP_REMOVED lines=22> */
.L_x_2960:
[----:B------:R-:W-:-:S06]  /*7c10*/  PRMT R3, RZ, 0x5410, R0 ;  /* 0x00005410ff037816 */ /* 0x000fcc0000000000 */
[----:B------:R-:W0:Y:S02]  /*7c20*/  F2I.S64.TRUNC R2, R3 ;  /* 0x0000000300027311 */ /* 0x000e24000020d900 */
[----:B0-----:R0:W-:Y:S01]  /*7c30*/  STG.E.U8 [R16.64], R2 ;  /* 0x0000000210007986 */ /* 0x0011e2000c101124 */
[----:B------:R-:W-:Y:S05]  /*7c40*/  BRA `(.L_x_2962) ;  /* 0x00000e4000007947 */ /* 0x000fea0003800000 */
.L_x_2959:
        /* <DEDUP_REMOVED lines=10> */
.L_x_2964:
[----:B------:R-:W-:-:S04]  /*7cf0*/  PRMT R0, RZ, 0x5410, R0 ;  /* 0x00005410ff007816 */ /* 0x000fc80000000000 */
[----:B------:R-:W0:Y:S02]  /*7d00*/  F2I.FTZ.TRUNC.NTZ R3, R0 ;  /* 0x0000000000037305 */ /* 0x000e24000021f100 */
[----:B0-----:R0:W-:Y:S01]  /*7d10*/  STG.E [R16.64], R3 ;  /* 0x0000000310007986 */ /* 0x0011e2000c101924 */
[----:B------:R-:W-:Y:S05]  /*7d20*/  BRA `(.L_x_2962) ;  /* 0x00000d6000007947 */ /* 0x000fea0003800000 */
.L_x_2963:
[----:B------:R-:W-:-:S04]  /*7d30*/  PRMT R0, RZ, 0x5410, R0 ;  /* 0x00005410ff007816 */ /* 0x000fc80000000000 */
[----:B------:R-:W0:Y:S02]  /*7d40*/  F2I.FTZ.TRUNC.NTZ R3, R0 ;  /* 0x0000000000037305 */ /* 0x000e24000021f100 */
[----:B0-----:R0:W-:Y:S01]  /*7d50*/  STG.E.U16 [R16.64], R3 ;  /* 0x0000000310007986 */ /* 0x0011e2000c101524 */
[----:B------:R-:W-:Y:S05]  /*7d60*/  BRA `(.L_x_2962) ;  /* 0x00000d2000007947 */ /* 0x000fea0003800000 */
.L_x_2958:
        /* <DEDUP_REMOVED lines=9> */
.L_x_2966:
[----:B------:R-:W-:-:S04]  /*7e00*/  PRMT R0, RZ, 0x5410, R0 ;  /* 0x00005410ff007816 */ /* 0x000fc80000000000 */
[----:B------:R-:W-:-:S05]  /*7e10*/  F2FP.PACK_AB R0, RZ, R0 ;  /* 0x00000000ff00723e */ /* 0x000fca00000000ff */
[----:B------:R0:W-:Y:S01]  /*7e20*/  STG.E.U16 [R16.64], R0 ;  /* 0x0000000010007986 */ /* 0x0001e2000c101524 */
[----:B------:R-:W-:Y:S05]  /*7e30*/  BRA `(.L_x_2962) ;  /* 0x00000c5000007947 */ /* 0x000fea0003800000 */
.L_x_2965:
        /* <DEDUP_REMOVED lines=10> */
.L_x_2968:
[----:B------:R-:W-:-:S04]  /*7ee0*/  PRMT R0, RZ, 0x5410, R0 ;  /* 0x00005410ff007816 */ /* 0x000fc80000000000 */
[----:B------:R-:W-:-:S04]  /*7ef0*/  F2FP.PACK_AB R3, RZ, R0 ;  /* 0x00000000ff03723e */ /* 0x000fc800000000ff */
[----:B------:R-:W-:-:S05]  /*7f00*/  PRMT R3, R3, 0x5410, RZ ;  /* 0x0000541003037816 */ /* 0x000fca00000000ff */
[----:B------:R0:W-:Y:S01]  /*7f10*/  STG.E [R16.64], R3 ;  /* 0x0000000310007986 */ /* 0x0001e2000c101924 */
[----:B------:R-:W-:Y:S05]  /*7f20*/  BRA `(.L_x_2962) ;  /* 0x00000b6000007947 */ /* 0x000fea0003800000 */
.L_x_2967:
[----:B------:R-:W-:-:S05]  /*7f30*/  PRMT R2, RZ, 0x5410, R0 ;  /* 0x00005410ff027816 */ /* 0x000fca0000000000 */
[----:B------:R-:W-:-:S06]  /*7f40*/  FMUL.FTZ R2, R2, 1 ;  /* 0x3f80000002027820 */ /* 0x000fcc0000410000 */
[----:B------:R-:W0:Y:S02]  /*7f50*/  F2F.F64.F32 R2, R2 ;  /* 0x0000000200027310 */ /* 0x000e240000201800 */
[----:B0-----:R0:W-:Y:S01]  /*7f60*/  STG.E.64 [R16.64], R2 ;  /* 0x0000000210007986 */ /* 0x0011e2000c101b24 */
[----:B------:R-:W-:Y:S05]  /*7f70*/  BRA `(.L_x_2962) ;  /* 0x00000b1000007947 */ /* 0x000fea0003800000 */
.L_x_2957:
        /* <DEDUP_REMOVED lines=13> */
.L_x_2971:
[----:B------:R-:W-:Y:S01]  /*8050*/  PRMT R0, RZ, 0x5410, R0 ;  /* 0x00005410ff007816 */ /* 0x000fe20000000000 */
[----:B------:R-:W-:-:S04]  /*8060*/  CS2R R6, SRZ ;  /* 0x0000000000067805 */ /* 0x000fc8000001ff00 */
[----:B------:R-:W-:-:S04]  /*8070*/  FMUL.FTZ R0, R0, 1 ;  /* 0x3f80000000007820 */ /* 0x000fc80000410000 */
[----:B------:R-:W0:Y:S02]  /*8080*/  F2F.F64.F32 R4, R0 ;  /* 0x0000000000047310 */ /* 0x000e240000201800 */
[----:B0-----:R0:W-:Y:S01]  /*8090*/  STG.E.128 [R16.64], R4 ;  /* 0x0000000410007986 */ /* 0x0011e2000c101d24 */
[----:B------:R-:W-:Y:S05]  /*80a0*/  BRA `(.L_x_2962) ;  /* 0x000009e000007947 */ /* 0x000fea0003800000 */
.L_x_2970:
        /* <DEDUP_REMOVED lines=21> */
.L_x_2975:
[----:B------:R-:W-:Y:S05]  /*8200*/  BSYNC B0 ;  /* 0x0000000000007941 */ /* 0x000fea0003800000 */
.L_x_2974:
[----:B------:R-:W-:-:S05]  /*8210*/  LOP3.LUT R3, R0, R3, RZ, 0xfc, !PT ;  /* 0x0000000300037212 */ /* 0x000fca00078efcff */
[----:B------:R0:W-:Y:S01]  /*8220*/  STG.E.U8 [R16.64], R3 ;  /* 0x0000000310007986 */ /* 0x0001e2000c101124 */
[----:B------:R-:W-:Y:S05]  /*8230*/  BRA `(.L_x_2962) ;  /* 0x0000085000007947 */ /* 0x000fea0003800000 */
.L_x_2973:
        /* <DEDUP_REMOVED lines=13> */
.L_x_2977:
[----:B------:R-:W-:Y:S01]  /*8310*/  IMAD.MOV.U32 R0, RZ, RZ, 0x7f ;  /* 0x0000007fff007424 */ /* 0x000fe200078e00ff */
[----:B------:R-:W-:-:S04]  /*8320*/  ISETP.GT.U32.AND P0, PT, R2, 0x7f800000, PT ;  /* 0x7f8000000200780c */ /* 0x000fc80003f04070 */
[----:B------:R-:W-:-:S04]  /*8330*/  SEL R0, R0, 0x7c, P0 ;  /* 0x0000007c00007807 */ /* 0x000fc80000000000 */
.L_x_2978:
[----:B------:R-:W-:Y:S05]  /*8340*/  BSYNC B0 ;  /* 0x0000000000007941 */ /* 0x000fea0003800000 */
.L_x_2976:
[----:B------:R-:W-:-:S04]  /*8350*/  LOP3.LUT R2, R3, 0x80000000, RZ, 0xc0, !PT ;  /* 0x8000000003027812 */ /* 0x000fc800078ec0ff */
[----:B------:R-:W-:-:S04]  /*8360*/  SHF.R.U32.HI R3, RZ, 0x18, R2 ;  /* 0x00000018ff037819 */ /* 0x000fc80000011602 */
[----:B------:R-:W-:-:S05]  /*8370*/  LOP3.LUT R3, R0, R3, RZ, 0xfc, !PT ;  /* 0x0000000300037212 */ /* 0x000fca00078efcff */
[----:B------:R0:W-:Y:S01]  /*8380*/  STG.E.U8 [R16.64], R3 ;  /* 0x0000000310007986 */ /* 0x0001e2000c101124 */
[----:B------:R-:W-:Y:S05]  /*8390*/  BRA `(.L_x_2962) ;  /* 0x000006f000007947 */ /* 0x000fea0003800000 */
.L_x_2972:
[----:B------:R0:W-:Y:S01]  /*83a0*/  STG.E.U16 [R16.64], R0 ;  /* 0x0000000010007986 */ /* 0x0001e2000c101524 */
[----:B------:R-:W-:Y:S05]  /*83b0*/  BRA `(.L_x_2962) ;  /* 0x000006d000007947 */ /* 0x000fea0003800000 */
.L_x_2969:
        /* <DEDUP_REMOVED lines=12> */
.L_x_2981:
        /* <DEDUP_REMOVED lines=17> */
.L_x_2984:
[----:B------:R-:W-:-:S04]  /*8590*/  LOP3.LUT R2, R3, 0x80000000, RZ, 0xc0, !PT ;  /* 0x8000000003027812 */ /* 0x000fc800078ec0ff */
[----:B------:R-:W-:-:S04]  /*85a0*/  SHF.R.U32.HI R3, RZ, 0x18, R2 ;  /* 0x00000018ff037819 */ /* 0x000fc80000011602 */
[----:B------:R-:W-:-:S04]  /*85b0*/  LOP3.LUT R0, R0, R3, RZ, 0xfc, !PT ;  /* 0x0000000300007212 */ /* 0x000fc800078efcff */
[----:B------:R-:W-:Y:S02]  /*85c0*/  PRMT R8, R0, 0x7610, R8 ;  /* 0x0000761000087816 */ /* 0x000fe40000000008 */
.L_x_2983:
[----:B------:R-:W-:Y:S05]  /*85d0*/  BSYNC B0 ;  /* 0x0000000000007941 */ /* 0x000fea0003800000 */
.L_x_2982:
[----:B------:R0:W-:Y:S01]  /*85e0*/  STG.E.U8 [R16.64], R8 ;  /* 0x0000000810007986 */ /* 0x0001e2000c101124 */
[----:B------:R-:W-:Y:S05]  /*85f0*/  BRA `(.L_x_2962) ;  /* 0x0000049000007947 */ /* 0x000fea0003800000 */
.L_x_2980:
        /* <DEDUP_REMOVED lines=17> */
.L_x_2987:
[----:B------:R-:W-:-:S04]  /*8710*/  LOP3.LUT R2, R3, 0x80000000, RZ, 0xc0, !PT ;  /* 0x8000000003027812 */ /* 0x000fc800078ec0ff */
[----:B------:R-:W-:-:S04]  /*8720*/  SHF.R.U32.HI R3, RZ, 0x18, R2 ;  /* 0x00000018ff037819 */ /* 0x000fc80000011602 */
[----:B------:R-:W-:-:S04]  /*8730*/  LOP3.LUT R0, R0, R3, RZ, 0xfc, !PT ;  /* 0x0000000300007212 */ /* 0x000fc800078efcff */
[----:B------:R-:W-:Y:S02]  /*8740*/  PRMT R8, R0, 0x7610, R8 ;  /* 0x0000761000087816 */ /* 0x000fe40000000008 */
.L_x_2986:
[----:B------:R-:W-:Y:S05]  /*8750*/  BSYNC B0 ;  /* 0x0000000000007941 */ /* 0x000fea0003800000 */
.L_x_2985:
[----:B------:R0:W-:Y:S01]  /*8760*/  STG.E.U8 [R16.64], R8 ;  /* 0x0000000810007986 */ /* 0x0001e2000c101124 */
[----:B------:R-:W-:Y:S05]  /*8770*/  BRA `(.L_x_2962) ;  /* 0x0000031000007947 */ /* 0x000fea0003800000 */
.L_x_2979:
        /* <DEDUP_REMOVED lines=22> */
.L_x_2961:
        /* <DEDUP_REMOVED lines=20> */
.L_x_2989:
[----:B------:R-:W-:-:S06]  /*8a20*/  PRMT R2, RZ, 0x5410, R0 ;  /* 0x00005410ff027816 */ /* 0x000fcc0000000000 */
[----:B------:R-:W0:Y:S02]  /*8a30*/  F2I.U64.TRUNC R2, R2 ;  /* 0x0000000200027311 */ /* 0x000e24000020d800 */
[----:B0-----:R0:W-:Y:S01]  /*8a40*/  STG.E.64 [R16.64], R2 ;  /* 0x0000000210007986 */ /* 0x0011e2000c101b24 */
[----:B------:R-:W-:Y:S05]  /*8a50*/  BRA `(.L_x_2962) ;  /* 0x0000003000007947 */ /* 0x000fea0003800000 */
.L_x_2988:
[----:B------:R-:W-:-:S04]  /*8a60*/  PRMT R0, RZ, 0x5410, R0 ;  /* 0x00005410ff007816 */ /* 0x000fc80000000000 */
[----:B------:R-:W0:Y:S02]  /*8a70*/  F2I.FTZ.U32.TRUNC.NTZ R3, R0 ;  /* 0x0000000000037305 */ /* 0x000e24000021f000 */
[----:B0-----:R0:W-:Y:S02]  /*8a80*/  STG.E [R16.64], R3 ;  /* 0x0000000310007986 */ /* 0x0011e4000c101924 */
.L_x_2962:
[----:B------:R-:W-:Y:S02]  /*8a90*/  IADD3 R19, R19, 0x80, RZ ;  /* 0x0000008013137810 */ /* 0x000fe40007ffe0ff */
.L_x_2857:
[----:B------:R-:W-:Y:S05]  /*8aa0*/  BSYNC B6 ;  /* 0x0000000000067941 */ /* 0x000fea0003800000 */
.L_x_2856:
        /* <DEDUP_REMOVED lines=230> */
.L_x_2990:
        /* <DEDUP_REMOVED lines=20> */
.L_x_2994:
[----:B------:R-:W2:Y:S02]  /*9a50*/  LDG.E.U8 R2, [R2.64] ;  /* 0x0000002402027981 */ /* 0x000ea4000c1e1100 */
[----:B--2---:R-:W0:Y:S02]  /*9a60*/  I2F.U16 R0, R2 ;  /* 0x0000000200007306 */ /* 0x004e240000101000 */
[----:B0-----:R-:W-:Y:S01]  /*9a70*/  F2FP.BF16.PACK_AB R0, RZ, R0 ;  /* 0x00000000ff00723e */ /* 0x001fe200000010ff */
[----:B------:R-:W-:Y:S05]  /*9a80*/  BRA `(.L_x_2996) ;  /* 0x00000e3000007947 */ /* 0x000fea0003800000 */
.L_x_2993:
        /* <DEDUP_REMOVED lines=10> */
.L_x_2998:
[----:B------:R-:W2:Y:S02]  /*9b30*/  LDG.E R2, [R2.64] ;  /* 0x0000002402027981 */ /* 0x000ea4000c1e1900 */
[----:B--2---:R-:W0:Y:S02]  /*9b40*/  I2F R0, R2 ;  /* 0x0000000200007306 */ /* 0x004e240000201400 */
[----:B0-----:R-:W-:Y:S01]  /*9b50*/  F2FP.BF16.PACK_AB R0, RZ, R0 ;  /* 0x00000000ff00723e */ /* 0x001fe200000010ff */
[----:B------:R-:W-:Y:S05]  /*9b60*/  BRA `(.L_x_2996) ;  /* 0x00000d5000007947 */ /* 0x000fea0003800000 */
.L_x_2997:
[----:B------:R-:W2:Y:S02]  /*9b70*/  LDG.E.U16 R2, [R2.64] ;  /* 0x0000002402027981 */ /* 0x000ea4000c1e1500 */
[----:B--2---:R-:W0:Y:S02]  /*9b80*/  I2F.S16 R0, R2 ;  /* 0x0000000200007306 */ /* 0x004e240000101400 */
[----:B0-----:R-:W-:Y:S01]  /*9b90*/  F2FP.BF16.PACK_AB R0, RZ, R0 ;  /* 0x00000000ff00723e */ /* 0x001fe200000010ff */
[----:B------:R-:W-:Y:S05]  /*9ba0*/  BRA `(.L_x_2996) ;  /* 0x00000d1000007947 */ /* 0x000fea0003800000 */
.L_x_2992:
        /* <DEDUP_REMOVED lines=9> */
.L_x_3000:
[----:B------:R-:W2:Y:S02]  /*9c40*/  LDG.E.U16 R0, [R2.64] ;  /* 0x0000002402007981 */ /* 0x000ea4000c1e1500 */
[----:B--2---:R-:W-:-:S05]  /*9c50*/  HADD2.F32 R0, -RZ, R0.H0_H0 ;  /* 0x20000000ff007230 */ /* 0x004fca0000004100 */
[----:B------:R-:W-:Y:S01]  /*9c60*/  F2FP.BF16.PACK_AB R0, RZ, R0 ;  /* 0x00000000ff00723e */ /* 0x000fe200000010ff */
[----:B------:R-:W-:Y:S05]  /*9c70*/  BRA `(.L_x_2996) ;  /* 0x00000c4000007947 */ /* 0x000fea0003800000 */
.L_x_2999:
        /* <DEDUP_REMOVED lines=9> */
.L_x_3002:
[----:B------:R-:W2:Y:S02]  /*9d10*/  LDG.E.U16 R2, [R2.64] ;  /* 0x0000002402027981 */ /* 0x000ea4000c1e1500 */
[----:B--2---:R-:W-:-:S05]  /*9d20*/  HADD2.F32 R0, -RZ, R2.H0_H0 ;  /* 0x20000002ff007230 */ /* 0x004fca0000004100 */
[----:B------:R-:W-:Y:S01]  /*9d30*/  F2FP.BF16.PACK_AB R0, RZ, R0 ;  /* 0x00000000ff00723e */ /* 0x000fe200000010ff */
[----:B------:R-:W-:Y:S05]  /*9d40*/  BRA `(.L_x_2996) ;  /* 0x00000b7000007947 */ /* 0x000fea0003800000 */
.L_x_3001:
[----:B------:R-:W2:Y:S02]  /*9d50*/  LDG.E.64 R2, [R2.64] ;  /* 0x0000002402027981 */ /* 0x000ea4000c1e1b00 */
[----:B--2---:R-:W0:Y:S01]  /*9d60*/  F2F.F32.F64 R0, R2 ;  /* 0x0000000200007310 */ /* 0x004e220000301000 */
[----:B------:R-:W0:-:S14]  /*9d70*/  DSETP.GEU.AND P0, PT, |R2|, c[0x2][0x0], PT ;  /* 0x008000000200762a */ /* 0x000e1c0003f0e200 */
[----:B0-----:R-:W-:-:S05]  /*9d80*/  @!P0 FMUL R0, R0, 1.175494350822287508e-38 ;  /* 0x0080000000008820 */ /* 0x001fca0000400000 */
[----:B------:R-:W-:Y:S01]  /*9d90*/  F2FP.BF16.PACK_AB R0, RZ, R0 ;  /* 0x00000000ff00723e */ /* 0x000fe200000010ff */
[----:B------:R-:W-:Y:S05]  /*9da0*/  BRA `(.L_x_2996) ;  /* 0x00000b1000007947 */ /* 0x000fea0003800000 */
.L_x_2991:
        /* <DEDUP_REMOVED lines=13> */
.L_x_3005:
[----:B------:R-:W2:Y:S02]  /*9e80*/  LDG.E.64 R2, [R2.64] ;  /* 0x0000002402027981 */ /* 0x000ea4000c1e1b00 */
[----:B--2---:R-:W0:Y:S01]  /*9e90*/  F2F.F32.F64 R0, R2 ;  /* 0x0000000200007310 */ /* 0x004e220000301000 */
[----:B------:R-:W0:-:S14]  /*9ea0*/  DSETP.GEU.AND P0, PT, |R2|, c[0x2][0x0], PT ;  /* 0x008000000200762a */ /* 0x000e1c0003f0e200 */
[----:B0-----:R-:W-:-:S05]  /*9eb0*/  @!P0 FMUL R0, R0, 1.175494350822287508e-38 ;  /* 0x0080000000008820 */ /* 0x001fca0000400000 */
[----:B------:R-:W-:Y:S01]  /*9ec0*/  F2FP.BF16.PACK_AB R0, RZ, R0 ;  /* 0x00000000ff00723e */ /* 0x000fe200000010ff */
[----:B------:R-:W-:Y:S05]  /*9ed0*/  BRA `(.L_x_2996) ;  /* 0x000009e000007947 */ /* 0x000fea0003800000 */
.L_x_3004:
        /* <DEDUP_REMOVED lines=28> */
.L_x_3007:
        /* <DEDUP_REMOVED lines=15> */
.L_x_3006:
[----:B------:R0:W5:Y:S01]  /*a190*/  LDG.E.U16 R0, [R2.64] ;  /* 0x0000002402007981 */ /* 0x000162000c1e1500 */
[----:B------:R-:W-:Y:S05]  /*a1a0*/  BRA `(.L_x_2996) ;  /* 0x0000071000007947 */ /* 0x000fea0003800000 */
.L_x_3003:
        /* <DEDUP_REMOVED lines=12> */
.L_x_3010:
        /* <DEDUP_REMOVED lines=21> */
.L_x_3014:
[----:B------:R-:W-:Y:S05]  /*a3c0*/  BSYNC B1 ;  /* 0x0000000000017941 */ /* 0x000fea0003800000 */
.L_x_3013:
[----:B------:R-:W-:Y:S01]  /*a3d0*/  LEA R3, R0, 0x3b800000, 0x17 ;  /* 0x3b80000000037811 */ /* 0x000fe200078eb8ff */
[----:B------:R-:W-:-:S05]  /*a3e0*/  IMAD.SHL.U32 R0, R2, 0x100000, RZ ;  /* 0x0010000002007824 */ /* 0x000fca00078e00ff */
[----:B------:R-:W-:Y:S02]  /*a3f0*/  LOP3.LUT R0, R3, R0, R4, 0xfe, !PT ;  /* 0x0000000003007212 */ /* 0x000fe400078efe04 */
.L_x_3012:
[----:B------:R-:W-:Y:S05]  /*a400*/  BSYNC B0 ;  /* 0x0000000000007941 */ /* 0x000fea0003800000 */
.L_x_3011:
[----:B------:R-:W-:Y:S01]  /*a410*/  F2FP.BF16.PACK_AB R0, RZ, R0 ;  /* 0x00000000ff00723e */ /* 0x000fe200000010ff */
[----:B------:R-:W-:Y:S05]  /*a420*/  BRA `(.L_x_2996) ;  /* 0x0000049000007947 */ /* 0x000fea0003800000 */
.L_x_3009:
        /* <DEDUP_REMOVED lines=21> */
.L_x_3018:
[----:B------:R-:W-:Y:S05]  /*a580*/  BSYNC B1 ;  /* 0x0000000000017941 */ /* 0x000fea0003800000 */
.L_x_3017:
[----:B------:R-:W-:Y:S01]  /*a590*/  LEA R3, R0, 0x37800000, 0x17 ;  /* 0x3780000000037811 */ /* 0x000fe200078eb8ff */
[----:B------:R-:W-:-:S05]  /*a5a0*/  IMAD.SHL.U32 R0, R2, 0x200000, RZ ;  /* 0x0020000002007824 */ /* 0x000fca00078e00ff */
[----:B------:R-:W-:Y:S02]  /*a5b0*/  LOP3.LUT R0, R3, R0, R4, 0xfe, !PT ;  /* 0x0000000003007212 */ /* 0x000fe400078efe04 */
.L_x_3016:
[----:B------:R-:W-:Y:S05]  /*a5c0*/  BSYNC B0 ;  /* 0x0000000000007941 */ /* 0x000fea0003800000 */
.L_x_3015:
[----:B------:R-:W-:Y:S01]  /*a5d0*/  F2FP.BF16.PACK_AB R0, RZ, R0 ;  /* 0x00000000ff00723e */ /* 0x000fe200000010ff */
[----:B------:R-:W-:Y:S05]  /*a5e0*/  BRA `(.L_x_2996) ;  /* 0x000002d000007947 */ /* 0x000fea0003800000 */
.L_x_3008:
        /* <DEDUP_REMOVED lines=14> */
.L_x_3022:
[----:B------:R-:W-:Y:S05]  /*a6d0*/  BSYNC B0 ;  /* 0x0000000000007941 */ /* 0x000fea0003800000 */
.L_x_3021:
[----:B------:R-:W-:Y:S01]  /*a6e0*/  F2FP.BF16.PACK_AB R0, RZ, R0 ;  /* 0x00000000ff00723e */ /* 0x000fe200000010ff */
[----:B------:R-:W-:Y:S05]  /*a6f0*/  BRA `(.L_x_2996) ;  /* 0x000001c000007947 */ /* 0x000fea0003800000 */
.L_x_2995:
        /* <DEDUP_REMOVED lines=21> */
.L_x_3020:
[----:B------:R-:W2:Y:S02]  /*a850*/  LDG.E.64 R2, [R2.64] ;  /* 0x0000002402027981 */ /* 0x000ea4000c1e1b00 */
[----:B--2---:R-:W0:Y:S02]  /*a860*/  I2F.U64 R0, R2 ;  /* 0x0000000200007312 */ /* 0x004e240000301000 */
[----:B0-----:R-:W-:Y:S01]  /*a870*/  F2FP.BF16.PACK_AB R0, RZ, R0 ;  /* 0x00000000ff00723e */ /* 0x001fe200000010ff */
[----:B------:R-:W-:Y:S05]  /*a880*/  BRA `(.L_x_2996) ;  /* 0x0000003000007947 */ /* 0x000fea0003800000 */
.L_x_3019:
[----:B------:R-:W2:Y:S02]  /*a890*/  LDG.E R2, [R2.64] ;  /* 0x0000002402027981 */ /* 0x000ea4000c1e1900 */
[----:B--2---:R-:W0:Y:S02]  /*a8a0*/  I2F.U32 R0, R2 ;  /* 0x0000000200007306 */ /* 0x004e240000201000 */
[----:B0-----:R-:W-:-:S06]  /*a8b0*/  F2FP.BF16.PACK_AB R0, RZ, R0 ;  /* 0x00000000ff00723e */ /* 0x001fcc00000010ff */
.L_x_2996:
        /* <DEDUP_REMOVED lines=22> */
.L_x_3026:
[----:B------:R-:W-:-:S06]  /*aa20*/  PRMT R3, RZ, 0x5410, R0 ;  /* 0x00005410ff037816 */ /* 0x000fcc0000000000 */
[----:B------:R-:W0:Y:S02]  /*aa30*/  F2I.S64.TRUNC R2, R3 ;  /* 0x0000000300027311 */ /* 0x000e24000020d900 */
[----:B0-----:R-:W-:Y:S01]  /*aa40*/  STG.E.U8 [R16.64], R2 ;  /* 0x0000000210007986 */ /* 0x001fe2000c101124 */
[----:B------:R-:W-:Y:S05]  /*aa50*/  EXIT ;  /* 0x000000000000794d */ /* 0x000fea0003800000 */
.L_x_3025:
        /* <DEDUP_REMOVED lines=10> */
.L_x_3029:
[----:B------:R-:W-:-:S04]  /*ab00*/  PRMT R0, RZ, 0x5410, R0 ;  /* 0x00005410ff007816 */ /* 0x000fc80000000000 */
[----:B------:R-:W0:Y:S02]  /*ab10*/  F2I.FTZ.TRUNC.NTZ R3, R0 ;  /* 0x0000000000037305 */ /* 0x000e24000021f100 */
[----:B0-----:R-:W-:Y:S01]  /*ab20*/  STG.E [R16.64], R3 ;  /* 0x0000000310007986 */ /* 0x001fe2000c101924 */
[----:B------:R-:W-:Y:S05]  /*ab30*/  EXIT ;  /* 0x000000000000794d */ /* 0x000fea0003800000 */
.L_x_3028:
[----:B------:R-:W-:-:S04]  /*ab40*/  PRMT R0, RZ, 0x5410, R0 ;  /* 0x00005410ff007816 */ /* 0x000fc80000000000 */
[----:B------:R-:W0:Y:S02]  /*ab50*/  F2I.FTZ.TRUNC.NTZ R3, R0 ;  /* 0x0000000000037305 */ /* 0x000e24000021f100 */
[----:B0-----:R-:W-:Y:S01]  /*ab60*/  STG.E.U16 [R16.64], R3 ;  /* 0x0000000310007986 */ /* 0x001fe2000c101524 */
[----:B------:R-:W-:Y:S05]  /*ab70*/  EXIT ;  /* 0x000000000000794d */ /* 0x000fea0003800000 */
.L_x_3024:
        /* <DEDUP_REMOVED lines=9> */
.L_x_3031:
[----:B------:R-:W-:-:S04]  /*ac10*/  PRMT R0, RZ, 0x5410, R0 ;  /* 0x00005410ff007816 */ /* 0x000fc80000000000 */
[----:B------:R-:W-:-:S05]  /*ac20*/  F2FP.PACK_AB R0, RZ, R0 ;  /* 0x00000000ff00723e */ /* 0x000fca00000000ff */
[----:B------:R-:W-:Y:S01]  /*ac30*/  STG.E.U16 [R16.64], R0 ;  /* 0x0000000010007986 */ /* 0x000fe2000c101524 */
[----:B------:R-:W-:Y:S05]  /*ac40*/  EXIT ;  /* 0x000000000000794d */ /* 0x000fea0003800000 */
.L_x_3030:
        /* <DEDUP_REMOVED lines=10> */
.L_x_3033:
[----:B------:R-:W-:-:S04]  /*acf0*/  PRMT R0, RZ, 0x5410, R0 ;  /* 0x00005410ff007816 */ /* 0x000fc80000000000 */
[----:B------:R-:W-:-:S04]  /*ad00*/  F2FP.PACK_AB R3, RZ, R0 ;  /* 0x00000000ff03723e */ /* 0x000fc800000000ff */
[----:B------:R-:W-:-:S05]  /*ad10*/  PRMT R3, R3, 0x5410, RZ ;  /* 0x0000541003037816 */ /* 0x000fca00000000ff */
[----:B------:R-:W-:Y:S01]  /*ad20*/  STG.E [R16.64], R3 ;  /* 0x0000000310007986 */ /* 0x000fe2000c101924 */
[----:B------:R-:W-:Y:S05]  /*ad30*/  EXIT ;  /* 0x000000000000794d */ /* 0x000fea0003800000 */
.L_x_3032:
[----:B------:R-:W-:-:S05]  /*ad40*/  PRMT R2, RZ, 0x5410, R0 ;  /* 0x00005410ff027816 */ /* 0x000fca0000000000 */
[----:B------:R-:W-:-:S06]  /*ad50*/  FMUL.FTZ R2, R2, 1 ;  /* 0x3f80000002027820 */ /* 0x000fcc0000410000 */
[----:B------:R-:W0:Y:S02]  /*ad60*/  F2F.F64.F32 R2, R2 ;  /* 0x0000000200027310 */ /* 0x000e240000201800 */
[----:B0-----:R-:W-:Y:S01]  /*ad70*/  STG.E.64 [R16.64], R2 ;  /* 0x0000000210007986 */ /* 0x001fe2000c101b24 */
[----:B------:R-:W-:Y:S05]  /*ad80*/  EXIT ;  /* 0x000000000000794d */ /* 0x000fea0003800000 */
.L_x_3023:
        /* <DEDUP_REMOVED lines=13> */
.L_x_3036:
[----:B------:R-:W-:Y:S01]  /*ae60*/  PRMT R0, RZ, 0x5410, R0 ;  /* 0x00005410ff007816 */ /* 0x000fe20000000000 */
[----:B------:R-:W-:-:S04]  /*ae70*/  CS2R R6, SRZ ;  /* 0x0000000000067805 */ /* 0x000fc8000001ff00 */
[----:B------:R-:W-:-:S04]  /*ae80*/  FMUL.FTZ R0, R0, 1 ;  /* 0x3f80000000007820 */ /* 0x000fc80000410000 */
[----:B------:R-:W0:Y:S02]  /*ae90*/  F2F.F64.F32 R4, R0 ;  /* 0x0000000000047310 */ /* 0x000e240000201800 */
[----:B0-----:R-:W-:Y:S01]  /*aea0*/  STG.E.128 [R16.64], R4 ;  /* 0x0000000410007986 */ /* 0x001fe2000c101d24 */
[----:B------:R-:W-:Y:S05]  /*aeb0*/  EXIT ;  /* 0x000000000000794d */ /* 0x000fea0003800000 */
.L_x_3035:
        /* <DEDUP_REMOVED lines=21> */
.L_x_3040:
[----:B------:R-:W-:Y:S05]  /*b010*/  BSYNC B0 ;  /* 0x0000000000007941 */ /* 0x000fea0003800000 */
.L_x_3039:
[----:B------:R-:W-:-:S05]  /*b020*/  LOP3.LUT R3, R0, R3, RZ, 0xfc, !PT ;  /* 0x0000000300037212 */ /* 0x000fca00078efcff */
[----:B------:R-:W-:Y:S01]  /*b030*/  STG.E.U8 [R16.64], R3 ;  /* 0x0000000310007986 */ /* 0x000fe2000c101124 */
[----:B------:R-:W-:Y:S05]  /*b040*/  EXIT ;  /* 0x000000000000794d */ /* 0x000fea0003800000 */
.L_x_3038:
        /* <DEDUP_REMOVED lines=13> */
.L_x_3042:
[----:B------:R-:W-:Y:S01]  /*b120*/  IMAD.MOV.U32 R0, RZ, RZ, 0x7f ;  /* 0x0000007fff007424 */ /* 0x000fe200078e00ff */
[----:B------:R-:W-:-:S04]  /*b130*/  ISETP.GT.U32.AND P0, PT, R2, 0x7f800000, PT ;  /* 0x7f8000000200780c */ /* 0x000fc80003f04070 */
[----:B------:R-:W-:-:S04]  /*b140*/  SEL R0, R0, 0x7c, P0 ;  /* 0x0000007c00007807 */ /* 0x000fc80000000000 */
.L_x_3043:
[----:B------:R-:W-:Y:S05]  /*b150*/  BSYNC B0 ;  /* 0x0000000000007941 */ /* 0x000fea0003800000 */
.L_x_3041:
[----:B------:R-:W-:-:S04]  /*b160*/  LOP3.LUT R2, R3, 0x80000000, RZ, 0xc0, !PT ;  /* 0x8000000003027812 */ /* 0x000fc800078ec0ff */
[----:B------:R-:W-:-:S04]  /*b170*/  SHF.R.U32.HI R3, RZ, 0x18, R2 ;  /* 0x00000018ff037819 */ /* 0x000fc80000011602 */
[----:B------:R-:W-:-:S05]  /*b180*/  LOP3.LUT R3, R0, R3, RZ, 0xfc, !PT ;  /* 0x0000000300037212 */ /* 0x000fca00078efcff */
[----:B------:R-:W-:Y:S01]  /*b190*/  STG.E.U8 [R16.64], R3 ;  /* 0x0000000310007986 */ /* 0x000fe2000c101124 */
[----:B------:R-:W-:Y:S05]  /*b1a0*/  EXIT ;  /* 0x000000000000794d */ /* 0x000fea0003800000 */
.L_x_3037:
[----:B------:R-:W-:Y:S01]  /*b1b0*/  STG.E.U16 [R16.64], R0 ;  /* 0x0000000010007986 */ /* 0x000fe2000c101524 */
[----:B------:R-:W-:Y:S05]  /*b1c0*/  EXIT ;  /* 0x000000000000794d */ /* 0x000fea0003800000 */
.L_x_3034:
        /* <DEDUP_REMOVED lines=12> */
.L_x_3046:
        /* <DEDUP_REMOVED lines=17> */
.L_x_3049:
[----:B------:R-:W-:-:S04]  /*b3a0*/  LOP3.LUT R2, R3, 0x80000000, RZ, 0xc0, !PT ;  /* 0x8000000003027812 */ /* 0x000fc800078ec0ff */
[----:B------:R-:W-:-:S04]  /*b3b0*/  SHF.R.U32.HI R3, RZ, 0x18, R2 ;  /* 0x00000018ff037819 */ /* 0x000fc80000011602 */
[----:B------:R-:W-:-:S04]  /*b3c0*/  LOP3.LUT R0, R0, R3, RZ, 0xfc, !PT ;  /* 0x0000000300007212 */ /* 0x000fc800078efcff */
[----:B------:R-:W-:Y:S02]  /*b3d0*/  PRMT R8, R0, 0x7610, R8 ;  /* 0x0000761000087816 */ /* 0x000fe40000000008 */
.L_x_3048:
[----:B------:R-:W-:Y:S05]  /*b3e0*/  BSYNC B0 ;  /* 0x0000000000007941 */ /* 0x000fea0003800000 */
.L_x_3047:
[----:B------:R-:W-:Y:S01]  /*b3f0*/  STG.E.U8 [R16.64], R8 ;  /* 0x0000000810007986 */ /* 0x000fe2000c101124 */
[----:B------:R-:W-:Y:S05]  /*b400*/  EXIT ;  /* 0x000000000000794d */ /* 0x000fea0003800000 */
.L_x_3045:
        /* <DEDUP_REMOVED lines=17> */
.L_x_3052:
[----:B------:R-:W-:-:S04]  /*b520*/  LOP3.LUT R2, R3, 0x80000000, RZ, 0xc0, !PT ;  /* 0x8000000003027812 */ /* 0x000fc800078ec0ff */
[----:B------:R-:W-:-:S04]  /*b530*/  SHF.R.U32.HI R3, RZ, 0x18, R2 ;  /* 0x00000018ff037819 */ /* 0x000fc80000011602 */
[----:B------:R-:W-:-:S04]  /*b540*/  LOP3.LUT R0, R0, R3, RZ, 0xfc, !PT ;  /* 0x0000000300007212 */ /* 0x000fc800078efcff */
[----:B------:R-:W-:Y:S02]  /*b550*/  PRMT R8, R0, 0x7610, R8 ;  /* 0x0000761000087816 */ /* 0x000fe40000000008 */
.L_x_3051:
[----:B------:R-:W-:Y:S05]  /*b560*/  BSYNC B0 ;  /* 0x0000000000007941 */ /* 0x000fea0003800000 */
.L_x_3050:
[----:B------:R-:W-:Y:S01]  /*b570*/  STG.E.U8 [R16.64], R8 ;  /* 0x0000000810007986 */ /* 0x000fe2000c101124 */
[----:B------:R-:W-:Y:S05]  /*b580*/  EXIT ;  /* 0x000000000000794d */ /* 0x000fea0003800000 */
.L_x_3044:
        /* <DEDUP_REMOVED lines=22> */
.L_x_3027:
        /* <DEDUP_REMOVED lines=20> */
.L_x_3054:
[----:B------:R-:W-:-:S06]  /*b830*/  PRMT R2, RZ, 0x5410, R0 ;  /* 0x00005410ff027816 */ /* 0x000fcc0000000000 */
[----:B------:R-:W0:Y:S02]  /*b840*/  F2I.U64.TRUNC R2, R2 ;  /* 0x0000000200027311 */ /* 0x000e24000020d800 */
[----:B0-----:R-:W-:Y:S01]  /*b850*/  STG.E.64 [R16.64], R2 ;  /* 0x0000000210007986 */ /* 0x001fe2000c101b24 */
[----:B------:R-:W-:Y:S05]  /*b860*/  EXIT ;  /* 0x000000000000794d */ /* 0x000fea0003800000 */
.L_x_3053:
[----:B------:R-:W-:-:S04]  /*b870*/  PRMT R0, RZ, 0x5410, R0 ;  /* 0x00005410ff007816 */ /* 0x000fc80000000000 */
[----:B------:R-:W0:Y:S02]  /*b880*/  F2I.FTZ.U32.TRUNC.NTZ R3, R0 ;  /* 0x0000000000037305 */ /* 0x000e24000021f000 */
[----:B0-----:R-:W-:Y:S01]  /*b890*/  STG.E [R16.64], R3 ;  /* 0x0000000310007986 */ /* 0x001fe2000c101924 */
[----:B------:R-:W-:Y:S05]  /*b8a0*/  EXIT ;  /* 0x000000000000794d */ /* 0x000fea0003800000 */
.L_x_3055:
        /* <DEDUP_REMOVED lines=13> */
.L_x_7693:


//--------------------- .text._ZN2at6native27unrolled_elementwise_kernelINS0_13BUnaryFunctorIN3c108BFloat16ES4_S4_ZZZNS0_20copysign_kernel_cudaERNS_18TensorIteratorBaseEENKUlvE_clEvENKUlvE1_clEvEUlS4_S4_E_EESt5arrayIPcLm2EELi4E23TrivialOffsetCalculatorILi1EjESF_NS0_6memory12LoadWithCastILi1EEENSG_13StoreWithCastILi1EEEEEviT_T0_T2_T3_T4_T5_ --------------------------
	.section	.text._ZN2at6native27unrolled_elementwise_kernelINS0_13BUnaryFunctorIN3c108BFloat16ES4_S4_ZZZNS0_20copysign_kernel_cudaERNS_18TensorIteratorBaseEENKUlvE_clEvENKUlvE1_clEvEUlS4_S4_E_EESt5arrayIPcLm2EELi4E23TrivialOffsetCalculatorILi1EjESF_NS0_6memory12LoadWithCastILi1EEENSG_13StoreWithCastILi1EEEEEviT_T0_T2_T3_T4_T5_,"ax",@progbits
	.sectioninfo	@"SHI_REGISTERS=29"
	.align	128
        .global         _ZN2at6native27unrolled_elementwise_kernelINS0_13BUnaryFunctorIN3c108BFloat16ES4_S4_ZZZNS0_20copysign_kernel_cudaERNS_18TensorIteratorBaseEENKUlvE_clEvENKUlvE1_clEvEUlS4_S4_E_EESt5arrayIPcLm2EELi4E23TrivialOffsetCalculatorILi1EjESF_NS0_6memory12LoadWithCastILi1EEENSG_13StoreWithCastILi1EEEEEviT_T0_T2_T3_T4_T5_
        .type           _ZN2at6native27unrolled_elementwise_kernelINS0_13BUnaryFunctorIN3c108BFloat16ES4_S4_ZZZNS0_20copysign_kernel_cudaERNS_18TensorIteratorBaseEENKUlvE_clEvENKUlvE1_clEvEUlS4_S4_E_EESt5arrayIPcLm2EELi4E23TrivialOffsetCalculatorILi1EjESF_NS0_6memory12LoadWithCastILi1EEENSG_13StoreWithCastILi1EEEEEviT_T0_T2_T3_T4_T5_,@function
        .size           _ZN2at6native27unrolled_elementwise_kernelINS0_13BUnaryFunctorIN3c108BFloat16ES4_S4_ZZZNS0_20copysign_kernel_cudaERNS_18TensorIteratorBaseEENKUlvE_clEvENKUlvE1_clEvEUlS4_S4_E_EESt5arrayIPcLm2EELi4E23TrivialOffsetCalculatorILi1EjESF_NS0_6memory12LoadWithCastILi1EEENSG_13StoreWithCastILi1EEEEEviT_T0_T2_T3_T4_T5_,(.L_x_7694 - _ZN2at6native27unrolled_elementwise_kernelINS0_13BUnaryFunctorIN3c108BFloat16ES4_S4_ZZZNS0_20copysign_kernel_cudaERNS_18TensorIteratorBaseEENKUlvE_clEvENKUlvE1_clEvEUlS4_S4_E_EESt5arrayIPcLm2EELi4E23TrivialOffsetCalculatorILi1EjESF_NS0_6memory12LoadWithCastILi1EEENSG_13StoreWithCastILi1EEEEEviT_T0_T2_T3_T4_T5_)
        .other          _ZN2at6native27unrolled_elementwise_kernelINS0_13BUnaryFunctorIN3c108BFloat16ES4_S4_ZZZNS0_20copysign_kernel_cudaERNS_18TensorIteratorBaseEENKUlvE_clEvENKUlvE1_clEvEUlS4_S4_E_EESt5arrayIPcLm2EELi4E23TrivialOffsetCalculatorILi1EjESF_NS0_6memory12LoadWithCastILi1EEENSG_13StoreWithCastILi1EEEEEviT_T0_T2_T3_T4_T5_,@"STO_CUDA_ENTRY STV_DEFAULT"
_ZN2at6native27unrolled_elementwise_kernelINS0_13BUnaryFunctorIN3c108BFloat16ES4_S4_ZZZNS0_20copysign_kernel_cudaERNS_18TensorIteratorBaseEENKUlvE_clEvENKUlvE1_clEvEUlS4_S4_E_EESt5arrayIPcLm2EELi4E23TrivialOffsetCalculatorILi1EjESF_NS0_6memory12LoadWithCastILi1EEENSG_13StoreWithCastILi1EEEEEviT_T0_T2_T3_T4_T5_:
.text._ZN2at6native27unrolled_elementwise_kernelINS0_13BUnaryFunctorIN3c108BFloat16ES4_S4_ZZZNS0_20copysign_kernel_cudaERNS_18TensorIteratorBaseEENKUlvE_clEvENKUlvE1_clEvEUlS4_S4_E_EESt5arrayIPcLm2EELi4E23TrivialOffsetCalculatorILi1EjESF_NS0_6memory12LoadWithCastILi1EEENSG_13StoreWithCastILi1EEEEEviT_T0_T2_T3_T4_T5_:
        /* <DEDUP_REMOVED lines=32> */
.L_x_3061:
[----:B------:R-:W2:Y:S02]  /*0200*/  LDG.E.U8 R2, [R2.64] ;  /* 0x0000002402027981 */ /* 0x000ea4000c1e1100 */
[----:B--2---:R-:W0:Y:S02]  /*0210*/  I2F.U16 R0, R2 ;  /* 0x0000000200007306 */ /* 0x004e240000101000 */
[----:B0-----:R-:W-:-:S04]  /*0220*/  F2FP.BF16.PACK_AB R0, RZ, R0 ;  /* 0x00000000ff00723e */ /* 0x001fc800000010ff */
[----:B------:R-:W-:Y:S01]  /*0230*/  PRMT R23, R0, 0x7610, R23 ;  /* 0x0000761000177816 */ /* 0x000fe20000000017 */
[----:B------:R-:W-:Y:S05]  /*0240*/  BRA `(.L_x_3063) ;  /* 0x00000f1000007947 */ /* 0x000fea0003800000 */
.L_x_3060:
        /* <DEDUP_REMOVED lines=11> */
.L_x_3065:
[----:B------:R-:W2:Y:S02]  /*0300*/  LDG.E R2, [R2.64] ;  /* 0x0000002402027981 */ /* 0x000ea4000c1e1900 */
[----:B--2---:R-:W0:Y:S02]  /*0310*/  I2F R0, R2 ;  /* 0x0000000200007306 */ /* 0x004e240000201400 */
[----:B0-----:R-:W-:-:S04]  /*0320*/  F2FP.BF16.PACK_AB R0, RZ, R0 ;  /* 0x00000000ff00723e */ /* 0x001fc800000010ff */
[----:B------:R-:W-:Y:S01]  /*0330*/  PRMT R23, R0, 0x7610, R23 ;  /* 0x0000761000177816 */ /* 0x000fe20000000017 */
[----:B------:R-:W-:Y:S05]  /*0340*/  BRA `(.L_x_3063) ;  /* 0x00000e1000007947 */ /* 0x000fea0003800000 */
.L_x_3064:
[----:B------:R-:W2:Y:S02]  /*0350*/  LDG.E.U16 R2, [R2.64] ;  /* 0x0000002402027981 */ /* 0x000ea4000c1e1500 */
[----:B--2---:R-:W0:Y:S02]  /*0360*/  I2F.S16 R0, R2 ;  /* 0x0000000200007306 */ /* 0x004e240000101400 */
[----:B0-----:R-:W-:-:S04]  /*0370*/  F2FP.BF16.PACK_AB R0, RZ, R0 ;  /* 0x00000000ff00723e */ /* 0x001fc800000010ff */
[----:B------:R-:W-:Y:S01]  /*0380*/  PRMT R23, R0, 0x7610, R23 ;  /* 0x0000761000177816 */ /* 0x000fe20000000017 */
[----:B------:R-:W-:Y:S05]  /*0390*/  BRA `(.L_x_3063) ;  /* 0x00000dc000007947 */ /* 0x000fea0003800000 */
.L_x_3059:
        /* <DEDUP_REMOVED lines=9> */
.L_x_3067:
[----:B------:R-:W2:Y:S02]  /*0430*/  LDG.E.U16 R0, [R2.64] ;  /* 0x0000002402007981 */ /* 0x000ea4000c1e1500 */
[----:B--2---:R-:W-:-:S05]  /*0440*/  HADD2.F32 R0, -RZ, R0.H0_H0 ;  /* 0x20000000ff007230 */ /* 0x004fca0000004100 */
[----:B------:R-:W-:-:S04]  /*0450*/  F2FP.BF16.PACK_AB R0, RZ, R0 ;  /* 0x00000000ff00723e */ /* 0x000fc800000010ff */
[----:B------:R-:W-:Y:S01]  /*0460*/  PRMT R23, R0, 0x7610, R23 ;  /* 0x0000761000177816 */ /* 0x000fe20000000017 */
[----:B------:R-:W-:Y:S05]  /*0470*/  BRA `(.L_x_3063) ;  /* 0x00000ce000007947 */ /* 0x000fea0003800000 */
.L_x_3066:
        /* <DEDUP_REMOVED lines=9> */
.L_x_3069:
[----:B------:R-:W2:Y:S02]  /*0510*/  LDG.E.U16 R2, [R2.64] ;  /* 0x0000002402027981 */ /* 0x000ea4000c1e1500 */
[----:B--2---:R-:W-:-:S05]  /*0520*/  HADD2.F32 R0, -RZ, R2.H0_H0 ;  /* 0x20000002ff007230 */ /* 0x004fca0000004100 */
[----:B------:R-:W-:-:S04]  /*0530*/  F2FP.BF16.PACK_AB R0, RZ, R0 ;  /* 0x00000000ff00723e */ /* 0x000fc800000010ff */
[----:B------:R-:W-:Y:S01]  /*0540*/  PRMT R23, R0, 0x7610, R23 ;  /* 0x0000761000177816 */ /* 0x000fe20000000017 */
[----:B------:R-:W-:Y:S05]  /*0550*/  BRA `(.L_x_3063) ;  /* 0x00000c0000007947 */ /* 0x000fea0003800000 */
.L_x_3068:
[----:B------:R-:W2:Y:S02]  /*0560*/  LDG.E.64 R2, [R2.64] ;  /* 0x0000002402027981 */ /* 0x000ea4000c1e1b00 */
[----:B--2---:R-:W0:Y:S01]  /*0570*/  F2F.F32.F64 R0, R2 ;  /* 0x0000000200007310 */ /* 0x004e220000301000 */
[----:B------:R-:W0:-:S14]  /*0580*/  DSETP.GEU.AND P0, PT, |R2|, c[0x2][0x0], PT ;  /* 0x008000000200762a */ /* 0x000e1c0003f0e200 */
[----:B0-----:R-:W-:-:S05]  /*0590*/  @!P0 FMUL R0, R0, 1.175494350822287508e-38 ;  /* 0x0080000000008820 */ /* 0x001fca0000400000 */
[----:B------:R-:W-:-:S04]  /*05a0*/  F2FP.BF16.PACK_AB R0, RZ, R0 ;  /* 0x00000000ff00723e */ /* 0x000fc800000010ff */
[----:B------:R-:W-:Y:S01]  /*05b0*/  PRMT R23, R0, 0x7610, R23 ;  /* 0x0000761000177816 */ /* 0x000fe20000000017 */
[----:B------:R-:W-:Y:S05]  /*05c0*/  BRA `(.L_x_3063) ;  /* 0x00000b9000007947 */ /* 0x000fea0003800000 */
.L_x_3058:
        /* <DEDUP_REMOVED lines=14> */
.L_x_3072:
[----:B------:R-:W2:Y:S02]  /*06b0*/  LDG.E.64 R2, [R2.64] ;  /* 0x0000002402027981 */ /* 0x000ea4000c1e1b00 */
[----:B--2---:R-:W0:Y:S01]  /*06c0*/  F2F.F32.F64 R0, R2 ;  /* 0x0000000200007310 */ /* 0x004e220000301000 */
[----:B------:R-:W0:-:S14]  /*06d0*/  DSETP.GEU.AND P0, PT, |R2|, c[0x2][0x0], PT ;  /* 0x008000000200762a */ /* 0x000e1c0003f0e200 */
[----:B0-----:R-:W-:-:S05]  /*06e0*/  @!P0 FMUL R0, R0, 1.175494350822287508e-38 ;  /* 0x0080000000008820 */ /* 0x001fca0000400000 */
[----:B------:R-:W-:-:S04]  /*06f0*/  F2FP.BF16.PACK_AB R0, RZ, R0 ;  /* 0x00000000ff00723e */ /* 0x000fc800000010ff */
[----:B------:R-:W-:Y:S01]  /*0700*/  PRMT R23, R0, 0x7610, R23 ;  /* 0x0000761000177816 */ /* 0x000fe20000000017 */
[----:B------:R-:W-:Y:S05]  /*0710*/  BRA `(.L_x_3063) ;  /* 0x00000a4000007947 */ /* 0x000fea0003800000 */
.L_x_3071:
        /* <DEDUP_REMOVED lines=28> */
.L_x_3074:
        /* <DEDUP_REMOVED lines=16> */
.L_x_3073:
[----:B------:R0:W5:Y:S01]  /*09e0*/  LDG.E.U16 R23, [R2.64] ;  /* 0x0000002402177981 */ /* 0x000162000c1e1500 */
[----:B------:R-:W-:Y:S05]  /*09f0*/  BRA `(.L_x_3063) ;  /* 0x0000076000007947 */ /* 0x000fea0003800000 */
.L_x_3070:
        /* <DEDUP_REMOVED lines=12> */
.L_x_3077:
        /* <DEDUP_REMOVED lines=21> */
.L_x_3081:
[----:B------:R-:W-:Y:S05]  /*0c10*/  BSYNC B1 ;  /* 0x0000000000017941 */ /* 0x000fea0003800000 */
.L_x_3080:
[----:B------:R-:W-:Y:S01]  /*0c20*/  LEA R3, R0, 0x3b800000, 0x17 ;  /* 0x3b80000000037811 */ /* 0x000fe200078eb8ff */
[----:B------:R-:W-:-:S05]  /*0c30*/  IMAD.SHL.U32 R0, R2, 0x100000, RZ ;  /* 0x0010000002007824 */ /* 0x000fca00078e00ff */
[----:B------:R-:W-:Y:S02]  /*0c40*/  LOP3.LUT R0, R3, R0, R4, 0xfe, !PT ;  /* 0x0000000003007212 */ /* 0x000fe400078efe04 */
.L_x_3079:
[----:B------:R-:W-:Y:S05]  /*0c50*/  BSYNC B0 ;  /* 0x0000000000007941 */ /* 0x000fea0003800000 */
.L_x_3078:
[----:B------:R-:W-:-:S04]  /*0c60*/  F2FP.BF16.PACK_AB R0, RZ, R0 ;  /* 0x00000000ff00723e */ /* 0x000fc800000010ff */
[----:B------:R-:W-:Y:S01]  /*0c70*/  PRMT R23, R0, 0x7610, R23 ;  /* 0x0000761000177816 */ /* 0x000fe20000000017 */
[----:B------:R-:W-:Y:S05]  /*0c80*/  BRA `(.L_x_3063) ;  /* 0x000004d000007947 */ /* 0x000fea0003800000 */
.L_x_3076:
        /* <DEDUP_REMOVED lines=21> */
.L_x_3085:
[----:B------:R-:W-:Y:S05]  /*0de0*/  BSYNC B1 ;  /* 0x0000000000017941 */ /* 0x000fea0003800000 */
.L_x_3084:
[----:B------:R-:W-:Y:S01]  /*0df0*/  LEA R3, R0, 0x37800000, 0x17 ;  /* 0x3780000000037811 */ /* 0x000fe200078eb8ff */
[----:B------:R-:W-:-:S05]  /*0e00*/  IMAD.SHL.U32 R0, R2, 0x200000, RZ ;  /* 0x0020000002007824 */ /* 0x000fca00078e00ff */
[----:B------:R-:W-:Y:S02]  /*0e10*/  LOP3.LUT R0, R3, R0, R4, 0xfe, !PT ;  /* 0x0000000003007212 */ /* 0x000fe400078efe04 */
.L_x_3083:
[----:B------:R-:W-:Y:S05]  /*0e20*/  BSYNC B0 ;  /* 0x0000000000007941 */ /* 0x000fea0003800000 */
.L_x_3082:
[----:B------:R-:W-:-:S04]  /*0e30*/  F2FP.BF16.PACK_AB R0, RZ, R0 ;  /* 0x00000000ff00723e */ /* 0x000fc800000010ff */
[----:B------:R-:W-:Y:S01]  /*0e40*/  PRMT R23, R0, 0x7610, R23 ;  /* 0x0000761000177816 */ /* 0x000fe20000000017 */
[----:B------:R-:W-:Y:S05]  /*0e50*/  BRA `(.L_x_3063) ;  /* 0x0000030000007947 */ /* 0x000fea0003800000 */
.L_x_3075:
        /* <DEDUP_REMOVED lines=14> */
.L_x_3089:
[----:B------:R-:W-:Y:S05]  /*0f40*/  BSYNC B0 ;  /* 0x0000000000007941 */ /* 0x000fea0003800000 */
.L_x_3088:
[----:B------:R-:W-:-:S04]  /*0f50*/  F2FP.BF16.PACK_AB R0, RZ, R0 ;  /* 0x00000000ff00723e */ /* 0x000fc800000010ff */
[----:B------:R-:W-:Y:S01]  /*0f60*/  PRMT R23, R0, 0x7610, R23 ;  /* 0x0000761000177816 */ /* 0x000fe20000000017 */
[----:B------:R-:W-:Y:S05]  /*0f70*/  BRA `(.L_x_3063) ;  /* 0x000001e000007947 */ /* 0x000fea0003800000 */
.L_x_3062:
        /* <DEDUP_REMOVED lines=21> */
.L_x_3087:
[----:B------:R-:W2:Y:S02]  /*10d0*/  LDG.E.64 R2, [R2.64] ;  /* 0x0000002402027981 */ /* 0x000ea4000c1e1b00 */
[----:B--2---:R-:W0:Y:S02]  /*10e0*/  I2F.U64 R0, R2 ;  /* 0x0000000200007312 */ /* 0x004e240000301000 */
[----:B0-----:R-:W-:-:S04]  /*10f0*/  F2FP.BF16.PACK_AB R0, RZ, R0 ;  /* 0x00000000ff00723e */ /* 0x001fc800000010ff */
[----:B------:R-:W-:Y:S01]  /*1100*/  PRMT R23, R0, 0x7610, R23 ;  /* 0x0000761000177816 */ /* 0x000fe20000000017 */
[----:B------:R-:W-:Y:S05]  /*1110*/  BRA `(.L_x_3063) ;  /* 0x0000004000007947 */ /* 0x000fea0003800000 */
.L_x_3086:
[----:B------:R-:W2:Y:S02]  /*1120*/  LDG.E R2, [R2.64] ;  /* 0x0000002402027981 */ /* 0x000ea4000c1e1900 */
[----:B--2---:R-:W0:Y:S02]  /*1130*/  I2F.U32 R0, R2 ;  /* 0x0000000200007306 */ /* 0x004e240000201000 */
[----:B0-----:R-:W-:-:S04]  /*1140*/  F2FP.BF16.PACK_AB R0, RZ, R0 ;  /* 0x00000000ff00723e */ /* 0x001fc800000010ff */
[----:B------:R-:W-:Y:S02]  /*1150*/  PRMT R23, R0, 0x7610, R23 ;  /* 0x0000761000177816 */ /* 0x000fe40000000017 */
.L_x_3063:
[----:B------:R-:W1:Y:S02]  /*1160*/  S2R R19, SR_TID.X ;  /* 0x0000000000137919 */ /* 0x000e640000002100 */
[----:B-1----:R-:W-:-:S03]  /*1170*/  IADD3 R19, R19, 0x80, RZ ;  /* 0x0000008013137810 */ /* 0x002fc60007ffe0ff */
.L_x_3057:
[----:B-1----:R-:W-:Y:S05]  /*1180*/  BSYNC B6 ;  /* 0x0000000000067941 */ /* 0x002fea0003800000 */
.L_x_3056:
        /* <DEDUP_REMOVED lines=24> */
.L_x_3095:
[----:B------:R-:W2:Y:S02]  /*1310*/  LDG.E.U8 R2, [R2.64] ;  /* 0x0000002402027981 */ /* 0x000ea4000c1e1100 */
[----:B--2---:R-:W0:Y:S02]  /*1320*/  I2F.U16 R0, R2 ;  /* 0x0000000200007306 */ /* 0x004e240000101000 */
[----:B0-----:R-:W-:-:S04]  /*1330*/  F2FP.BF16.PACK_AB R0, RZ, R0 ;  /* 0x00000000ff00723e */ /* 0x001fc800000010ff */
[----:B------:R-:W-:Y:S01]  /*1340*/  PRMT R22, R0, 0x7610, R22 ;  /* 0x0000761000167816 */ /* 0x000fe20000000016 */
[----:B------:R-:W-:Y:S05]  /*1350*/  BRA `(.L_x_3097) ;  /* 0x00000f0000007947 */ /* 0x000fea0003800000 */
.L_x_3094:
        /* <DEDUP_REMOVED lines=11> */
.L_x_3099:
[----:B------:R-:W2:Y:S02]  /*1410*/  LDG.E R2, [R2.64] ;  /* 0x0000002402027981 */ /* 0x000ea4000c1e1900 */
[----:B--2---:R-:W0:Y:S02]  /*1420*/  I2F R0, R2 ;  /* 0x0000000200007306 */ /* 0x004e240000201400 */
[----:B0-----:R-:W-:-:S04]  /*1430*/  F2FP.BF16.PACK_AB R0, RZ, R0 ;  /* 0x00000000ff00723e */ /* 0x001fc800000010ff */
[----:B------:R-:W-:Y:S01]  /*1440*/  PRMT R22, R0, 0x7610, R22 ;  /* 0x0000761000167816 */ /* 0x000fe20000000016 */
[----:B------:R-:W-:Y:S05]  /*1450*/  BRA `(.L_x_3097) ;  /* 0x00000e0000007947 */ /* 0x000fea0003800000 */
.L_x_3098:
[----:B------:R-:W2:Y:S02]  /*1460*/  LDG.E.U16 R2, [R2.64] ;  /* 0x0000002402027981 */ /* 0x000ea4000c1e1500 */
[----:B--2---:R-:W0:Y:S02]  /*1470*/  I2F.S16 R0, R2 ;  /* 0x0000000200007306 */ /* 0x004e240000101400 */
[----:B0-----:R-:W-:-:S04]  /*1480*/  F2FP.BF16.PACK_AB R0, RZ, R0 ;  /* 0x00000000ff00723e */ /* 0x001fc800000010ff */
[----:B------:R-:W-:Y:S01]  /*1490*/  PRMT R22, R0, 0x7610, R22 ;  /* 0x0000761000167816 */ /* 0x000fe20000000016 */
[----:B------:R-:W-:Y:S05]  /*14a0*/  BRA `(.L_x_3097) ;  /* 0x00000db000007947 */ /* 0x000fea0003800000 */
.L_x_3093:
        /* <DEDUP_REMOVED lines=9> */
.L_x_3101:
[----:B------:R-:W2:Y:S02]  /*1540*/  LDG.E.U16 R0, [R2.64] ;  /* 0x0000002402007981 */ /* 0x000ea4000c1e1500 */
[----:B--2---:R-:W-:-:S05]  /*1550*/  HADD2.F32 R0, -RZ, R0.H0_H0 ;  /* 0x20000000ff007230 */ /* 0x004fca0000004100 */
[----:B------:R-:W-:-:S04]  /*1560*/  F2FP.BF16.PACK_AB R0, RZ, R0 ;  /* 0x00000000ff00723e */ /* 0x000fc800000010ff */
[----:B------:R-:W-:Y:S01]  /*1570*/  PRMT R22, R0, 0x7610, R22 ;  /* 0x0000761000167816 */ /* 0x000fe20000000016 */
[----:B------:R-:W-:Y:S05]  /*1580*/  BRA `(.L_x_3097) ;  /* 0x00000cd000007947 */ /* 0x000fea0003800000 */
.L_x_3100:
        /* <DEDUP_REMOVED lines=9> */
.L_x_3103:
[----:B------:R-:W2:Y:S02]  /*1620*/  LDG.E.U16 R2, [R2.64] ;  /* 0x0000002402027981 */ /* 0x000ea4000c1e1500 */
[----:B--2---:R-:W-:-:S05]  /*1630*/  HADD2.F32 R0, -RZ, R2.H0_H0 ;  /* 0x20000002ff007230 */ /* 0x004fca0000004100 */
[----:B------:R-:W-:-:S04]  /*1640*/  F2FP.BF16.PACK_AB R0, RZ, R0 ;  /* 0x00000000ff00723e */ /* 0x000fc800000010ff */
[----:B------:R-:W-:Y:S01]  /*1650*/  PRMT R22, R0, 0x7610, R22 ;  /* 0x0000761000167816 */ /* 0x000fe20000000016 */
[----:B------:R-:W-:Y:S05]  /*1660*/  BRA `(.L_x_3097) ;  /* 0x00000bf000007947 */ /* 0x000fea0003800000 */
.L_x_3102:
[----:B------:R-:W2:Y:S02]  /*1670*/  LDG.E.64 R2, [R2.64] ;  /* 0x0000002402027981 */ /* 0x000ea4000c1e1b00 */
[----:B--2---:R-:W0:Y:S01]  /*1680*/  F2F.F32.F64 R0, R2 ;  /* 0x0000000200007310 */ /* 0x004e220000301000 */
[----:B------:R-:W0:-:S14]  /*1690*/  DSETP.GEU.AND P0, PT, |R2|, c[0x2][0x0], PT ;  /* 0x008000000200762a */ /* 0x000e1c0003f0e200 */
[----:B0-----:R-:W-:-:S05]  /*16a0*/  @!P0 FMUL R0, R0, 1.175494350822287508e-38 ;  /* 0x0080000000008820 */ /* 0x001fca0000400000 */
[----:B------:R-:W-:-:S04]  /*16b0*/  F2FP.BF16.PACK_AB R0, RZ, R0 ;  /* 0x00000000ff00723e */ /* 0x000fc800000010ff */
[----:B------:R-:W-:Y:S01]  /*16c0*/  PRMT R22, R0, 0x7610, R22 ;  /* 0x0000761000167816 */ /* 0x000fe20000000016 */
[----:B------:R-:W-:Y:S05]  /*16d0*/  BRA `(.L_x_3097) ;  /* 0x00000b8000007947 */ /* 0x000fea0003800000 */
.L_x_3092:
        /* <DEDUP_REMOVED lines=14> */
.L_x_3106:
[----:B------:R-:W2:Y:S02]  /*17c0*/  LDG.E.64 R2, [R2.64] ;  /* 0x0000002402027981 */ /* 0x000ea4000c1e1b00 */
[----:B--2---:R-:W0:Y:S01]  /*17d0*/  F2F.F32.F64 R0, R2 ;  /* 0x0000000200007310 */ /* 0x004e220000301000 */
[----:B------:R-:W0:-:S14]  /*17e0*/  DSETP.GEU.AND P0, PT, |R2|, c[0x2][0x0], PT ;  /* 0x008000000200762a */ /* 0x000e1c0003f0e200 */
[----:B0-----:R-:W-:-:S05]  /*17f0*/  @!P0 FMUL R0, R0, 1.175494350822287508e-38 ;  /* 0x0080000000008820 */ /* 0x001fca0000400000 */
[----:B------:R-:W-:-:S04]  /*1800*/  F2FP.BF16.PACK_AB R0, RZ, R0 ;  /* 0x00000000ff00723e */ /* 0x000fc800000010ff */
[----:B------:R-:W-:Y:S01]  /*1810*/  PRMT R22, R0, 0x7610, R22 ;  /* 0x0000761000167816 */ /* 0x000fe20000000016 */
[----:B------:R-:W-:Y:S05]  /*1820*/  BRA `(.L_x_3097) ;  /* 0x00000a3000007947 */ /* 0x000fea0003800000 */
.L_x_3105:
        /* <DEDUP_REMOVED lines=28> */
.L_x_3108:
        /* <DEDUP_REMOVED lines=15> */
.L_x_3107:
[----:B------:R0:W5:Y:S01]  /*1ae0*/  LDG.E.U16 R22, [R2.64] ;  /* 0x0000002402167981 */ /* 0x000162000c1e1500 */
[----:B------:R-:W-:Y:S05]  /*1af0*/  BRA `(.L_x_3097) ;  /* 0x0000076000007947 */ /* 0x000fea0003800000 */
.L_x_3104:
        /* <DEDUP_REMOVED lines=12> */
.L_x_3111:
        /* <DEDUP_REMOVED lines=21> */
.L_x_3115:
[----:B------:R-:W-:Y:S05]  /*1d10*/  BSYNC B1 ;  /* 0x0000000000017941 */ /* 0x000fea0003800000 */
.L_x_3114:
[----:B------:R-:W-:Y:S01]  /*1d20*/  LEA R3, R0, 0x3b800000, 0x17 ;  /* 0x3b80000000037811 */ /* 0x000fe200078eb8ff */
[----:B------:R-:W-:-:S05]  /*1d30*/  IMAD.SHL.U32 R0, R2, 0x100000, RZ ;  /* 0x0010000002007824 */ /* 0x000fca00078e00ff */
[----:B------:R-:W-:Y:S02]  /*1d40*/  LOP3.LUT R0, R3, R0, R4, 0xfe, !PT ;  /* 0x0000000003007212 */ /* 0x000fe400078efe04 */
.L_x_3113:
[----:B------:R-:W-:Y:S05]  /*1d50*/  BSYNC B0 ;  /* 0x0000000000007941 */ /* 0x000fea0003800000 */
.L_x_3112:
[----:B------:R-:W-:-:S04]  /*1d60*/  F2FP.BF16.PACK_AB R0, RZ, R0 ;  /* 0x00000000ff00723e */ /* 0x000fc800000010ff */
[----:B------:R-:W-:Y:S01]  /*1d70*/  PRMT R22, R0, 0x7610, R22 ;  /* 0x0000761000167816 */ /* 0x000fe20000000016 */
[----:B------:R-:W-:Y:S05]  /*1d80*/  BRA `(.L_x_3097) ;  /* 0x000004d000007947 */ /* 0x000fea0003800000 */
.L_x_3110:
        /* <DEDUP_REMOVED lines=21> */
.L_x_3119:
[----:B------:R-:W-:Y:S05]  /*1ee0*/  BSYNC B1 ;  /* 0x0000000000017941 */ /* 0x000fea0003800000 */
.L_x_3118:
[----:B------:R-:W-:Y:S01]  /*1ef0*/  LEA R3, R0, 0x37800000, 0x17 ;  /* 0x3780000000037811 */ /* 0x000fe200078eb8ff */
[----:B------:R-:W-:-:S05]  /*1f00*/  IMAD.SHL.U32 R0, R2, 0x200000, RZ ;  /* 0x0020000002007824 */ /* 0x000fca00078e00ff */
[----:B------:R-:W-:Y:S02]  /*1f10*/  LOP3.LUT R0, R3, R0, R4, 0xfe, !PT ;  /* 0x0000000003007212 */ /* 0x000fe400078efe04 */
.L_x_3117:
[----:B------:R-:W-:Y:S05]  /*1f20*/  BSYNC B0 ;  /* 0x0000000000007941 */ /* 0x000fea0003800000 */
.L_x_3116:
[----:B------:R-:W-:-:S04]  /*1f30*/  F2FP.BF16.PACK_AB R0, RZ, R0 ;  /* 0x00000000ff00723e */ /* 0x000fc800000010ff */
[----:B------:R-:W-:Y:S01]  /*1f40*/  PRMT R22, R0, 0x7610, R22 ;  /* 0x0000761000167816 */ /* 0x000fe20000000016 */
[----:B------:R-:W-:Y:S05]  /*1f50*/  BRA `(.L_x_3097) ;  /* 0x0000030000007947 */ /* 0x000fea0003800000 */
.L_x_3109:
        /* <DEDUP_REMOVED lines=14> */
.L_x_3123:
[----:B------:R-:W-:Y:S05]  /*2040*/  BSYNC B0 ;  /* 0x0000000000007941 */ /* 0x000fea0003800000 */
.L_x_3122:
[----:B------:R-:W-:-:S04]  /*2050*/  F2FP.BF16.PACK_AB R0, RZ, R0 ;  /* 0x00000000ff00723e */ /* 0x000fc800000010ff */
[----:B------:R-:W-:Y:S01]  /*2060*/  PRMT R22, R0, 0x7610, R22 ;  /* 0x0000761000167816 */ /* 0x000fe20000000016 */
[----:B------:R-:W-:Y:S05]  /*2070*/  BRA `(.L_x_3097) ;  /* 0x000001e000007947 */ /* 0x000fea0003800000 */
.L_x_3096:
        /* <DEDUP_REMOVED lines=21> */
.L_x_3121:
[----:B------:R-:W2:Y:S02]  /*21d0*/  LDG.E.64 R2, [R2.64] ;  /* 0x0000002402027981 */ /* 0x000ea4000c1e1b00 */
[----:B--2---:R-:W0:Y:S02]  /*21e0*/  I2F.U64 R0, R2 ;  /* 0x0000000200007312 */ /* 0x004e240000301000 */
[----:B0-----:R-:W-:-:S04]  /*21f0*/  F2FP.BF16.PACK_AB R0, RZ, R0 ;  /* 0x00000000ff00723e */ /* 0x001fc800000010ff */
[----:B------:R-:W-:Y:S01]  /*2200*/  PRMT R22, R0, 0x7610, R22 ;  /* 0x0000761000167816 */ /* 0x000fe20000000016 */
[----:B------:R-:W-:Y:S05]  /*2210*/  BRA `(.L_x_3097) ;  /* 0x0000004000007947 */ /* 0x000fea0003800000 */
.L_x_3120:
[----:B------:R-:W2:Y:S02]  /*2220*/  LDG.E R2, [R2.64] ;  /* 0x0000002402027981 */ /* 0x000ea4000c1e1900 */
[----:B--2---:R-:W0:Y:S02]  /*2230*/  I2F.U32 R0, R2 ;  /* 0x0000000200007306 */ /* 0x004e240000201000 */
[----:B0-----:R-:W-:-:S04]  /*2240*/  F2FP.BF16.PACK_AB R0, RZ, R0 ;  /* 0x00000000ff00723e */ /* 0x001fc800000010ff */
[----:B------:R-:W-:Y:S02]  /*2250*/  PRMT R22, R0, 0x7610, R22 ;  /* 0x0000761000167816 */ /* 0x000fe40000000016 */
.L_x_3097:
[----:B------:R-:W-:-:S05]  /*2260*/  IADD3 R19, R19, 0x80, RZ ;  /* 0x0000008013137810 */ /* 0x000fca0007ffe0ff */
.L_x_3091:
[----:B------:R-:W-:Y:S05]  /*2270*/  BSYNC B6 ;  /* 0x0000000000067941 */ /* 0x000fea0003800000 */
.L_x_3090:
        /* <DEDUP_REMOVED lines=26> */
.L_x_3129:
[----:B------:R-:W2:Y:S02]  /*2420*/  LDG.E.U8 R2, [R2.64] ;  /* 0x0000002402027981 */ /* 0x000ea4000c1e1100 */
[----:B--2---:R-:W0:Y:S02]  /*2430*/  I2F.U16 R0, R2 ;  /* 0x0000000200007306 */ /* 0x004e240000101000 */
[----:B0-----:R-:W-:-:S04]  /*2440*/  F2FP.BF16.PACK_AB R0, RZ, R0 ;  /* 0x00000000ff00723e */ /* 0x001fc800000010ff */
[----:B------:R-:W-:Y:S01]  /*2450*/  PRMT R26, R0, 0x7610, R26 ;  /* 0x00007610001a7816 */ /* 0x000fe2000000001a */
[----:B------:R-:W-:Y:S05]  /*2460*/  BRA `(.L_x_3131) ;  /* 0x00000f0000007947 */ /* 0x000fea0003800000 */
.L_x_3128:
        /* <DEDUP_REMOVED lines=11> */
.L_x_3133:
[----:B------:R-:W2:Y:S02]  /*2520*/  LDG.E R2, [R2.64] ;  /* 0x0000002402027981 */ /* 0x000ea4000c1e1900 */
[----:B--2---:R-:W0:Y:S02]  /*2530*/  I2F R0, R2 ;  /* 0x0000000200007306 */ /* 0x004e240000201400 */
[----:B0-----:R-:W-:-:S04]  /*2540*/  F2FP.BF16.PACK_AB R0, RZ, R0 ;  /* 0x00000000ff00723e */ /* 0x001fc800000010ff */
[----:B------:R-:W-:Y:S01]  /*2550*/  PRMT R26, R0, 0x7610, R26 ;  /* 0x00007610001a7816 */ /* 0x000fe2000000001a */
[----:B------:R-:W-:Y:S05]  /*2560*/  BRA `(.L_x_3131) ;  /* 0x00000e0000007947 */ /* 0x000fea0003800000 */
.L_x_3132:
[----:B------:R-:W2:Y:S02]  /*2570*/  LDG.E.U16 R2, [R2.64] ;  /* 0x0000002402027981 */ /* 0x000ea4000c1e1500 */
[----:B--2---:R-:W0:Y:S02]  /*2580*/  I2F.S16 R0, R2 ;  /* 0x0000000200007306 */ /* 0x004e240000101400 */
[----:B0-----:R-:W-:-:S04]  /*2590*/  F2FP.BF16.PACK_AB R0, RZ, R0 ;  /* 0x00000000ff00723e */ /* 0x001fc800000010ff */
[----:B------:R-:W-:Y:S01]  /*25a0*/  PRMT R26, R0, 0x7610, R26 ;  /* 0x00007610001a7816 */ /* 0x000fe2000000001a */
[----:B------:R-:W-:Y:S05]  /*25b0*/  BRA `(.L_x_3131) ;  /* 0x00000db000007947 */ /* 0x000fea0003800000 */
.L_x_3127:
        /* <DEDUP_REMOVED lines=9> */
.L_x_3135:
[----:B------:R-:W2:Y:S02]  /*2650*/  LDG.E.U16 R0, [R2.64] ;  /* 0x0000002402007981 */ /* 0x000ea4000c1e1500 */
[----:B--2---:R-:W-:-:S05]  /*2660*/  HADD2.F32 R0, -RZ, R0.H0_H0 ;  /* 0x20000000ff007230 */ /* 0x004fca0000004100 */
[----:B------:R-:W-:-:S04]  /*2670*/  F2FP.BF16.PACK_AB R0, RZ, R0 ;  /* 0x00000000ff00723e */ /* 0x000fc800000010ff */
[----:B------:R-:W-:Y:S01]  /*2680*/  PRMT R26, R0, 0x7610, R26 ;  /* 0x00007610001a7816 */ /* 0x000fe2000000001a */
[----:B------:R-:W-:Y:S05]  /*2690*/  BRA `(.L_x_3131) ;  /* 0x00000cd000007947 */ /* 0x000fea0003800000 */
.L_x_3134:
        /* <DEDUP_REMOVED lines=9> */
.L_x_3137:
[----:B------:R-:W2:Y:S02]  /*2730*/  LDG.E.U16 R2, [R2.64] ;  /* 0x0000002402027981 */ /* 0x000ea4000c1e1500 */
[----:B--2---:R-:W-:-:S05]  /*2740*/  HADD2.F32 R0, -RZ, R2.H0_H0 ;  /* 0x20000002ff007230 */ /* 0x004fca0000004100 */
[----:B------:R-:W-:-:S04]  /*2750*/  F2FP.BF16.PACK_AB R0, RZ, R0 ;  /* 0x00000000ff00723e */ /* 0x000fc800000010ff */
[----:B------:R-:W-:Y:S01]  /*2760*/  PRMT R26, R0, 0x7610, R26 ;  /* 0x00007610001a7816 */ /* 0x000fe2000000001a */
[----:B------:R-:W-:Y:S05]  /*2770*/  BRA `(.L_x_3131) ;  /* 0x00000bf000007947 */ /* 0x000fea0003800000 */
.L_x_3136:
[----:B------:R-:W2:Y:S02]  /*2780*/  LDG.E.64 R2, [R2.64] ;  /* 0x0000002402027981 */ /* 0x000ea4000c1e1b00 */
[----:B--2---:R-:W0:Y:S01]  /*2790*/  F2F.F32.F64 R0, R2 ;  /* 0x0000000200007310 */ /* 0x004e220000301000 */
[----:B------:R-:W0:-:S14]  /*27a0*/  DSETP.GEU.AND P0, PT, |R2|, c[0x2][0x0], PT ;  /* 0x008000000200762a */ /* 0x000e1c0003f0e200 */
[----:B0-----:R-:W-:-:S05]  /*27b0*/  @!P0 FMUL R0, R0, 1.175494350822287508e-38 ;  /* 0x0080000000008820 */ /* 0x001fca0000400000 */
[----:B------:R-:W-:-:S04]  /*27c0*/  F2FP.BF16.PACK_AB R0, RZ, R0 ;  /* 0x00000000ff00723e */ /* 0x000fc800000010ff */
[----:B------:R-:W-:Y:S01]  /*27d0*/  PRMT R26, R0, 0x7610, R26 ;  /* 0x00007610001a7816 */ /* 0x000fe2000000001a */
[----:B------:R-:W-:Y:S05]  /*27e0*/  BRA `(.L_x_3131) ;  /* 0x00000b8000007947 */ /* 0x000fea0003800000 */
.L_x_3126:
        /* <DEDUP_REMOVED lines=14> */
.L_x_3140:
[----:B------:R-:W2:Y:S02]  /*28d0*/  LDG.E.64 R2, [R2.64] ;  /* 0x0000002402027981 */ /* 0x000ea4000c1e1b00 */
[----:B--2---:R-:W0:Y:S01]  /*28e0*/  F2F.F32.F64 R0, R2 ;  /* 0x0000000200007310 */ /* 0x004e220000301000 */
[----:B------:R-:W0:-:S14]  /*28f0*/  DSETP.GEU.AND P0, PT, |R2|, c[0x2][0x0], PT ;  /* 0x008000000200762a */ /* 0x000e1c0003f0e200 */
[----:B0-----:R-:W-:-:S05]  /*2900*/  @!P0 FMUL R0, R0, 1.175494350822287508e-38 ;  /* 0x0080000000008820 */ /* 0x001fca0000400000 */
[----:B------:R-:W-:-:S04]  /*2910*/  F2FP.BF16.PACK_AB R0, RZ, R0 ;  /* 0x00000000ff00723e */ /* 0x000fc800000010ff */
[----:B------:R-:W-:Y:S01]  /*2920*/  PRMT R26, R0, 0x7610, R26 ;  /* 0x00007610001a7816 */ /* 0x000fe2000000001a */
[----:B------:R-:W-:Y:S05]  /*2930*/  BRA `(.L_x_3131) ;  /* 0x00000a3000007947 */ /* 0x000fea0003800000 */
.L_x_3139:
        /* <DEDUP_REMOVED lines=28> */
.L_x_3142:
        /* <DEDUP_REMOVED lines=15> */
.L_x_3141:
[----:B------:R0:W5:Y:S01]  /*2bf0*/  LDG.E.U16 R26, [R2.64] ;  /* 0x00000024021a7981 */ /* 0x000162000c1e1500 */
[----:B------:R-:W-:Y:S05]  /*2c00*/  BRA `(.L_x_3131) ;  /* 0x0000076000007947 */ /* 0x000fea0003800000 */
.L_x_3138:
        /* <DEDUP_REMOVED lines=12> */
.L_x_3145:
        /* <DEDUP_REMOVED lines=21> */
.L_x_3149:
[----:B------:R-:W-:Y:S05]  /*2e20*/  BSYNC B1 ;  /* 0x0000000000017941 */ /* 0x000fea0003800000 */
.L_x_3148:
[----:B------:R-:W-:Y:S01]  /*2e30*/  LEA R3, R0, 0x3b800000, 0x17 ;  /* 0x3b80000000037811 */ /* 0x000fe200078eb8ff */
[----:B------:R-:W-:-:S05]  /*2e40*/  IMAD.SHL.U32 R0, R2, 0x100000, RZ ;  /* 0x0010000002007824 */ /* 0x000fca00078e00ff */
[----:B------:R-:W-:Y:S02]  /*2e50*/  LOP3.LUT R0, R3, R0, R4, 0xfe, !PT ;  /* 0x0000000003007212 */ /* 0x000fe400078efe04 */
.L_x_3147:
[----:B------:R-:W-:Y:S05]  /*2e60*/  BSYNC B0 ;  /* 0x0000000000007941 */ /* 0x000fea0003800000 */
.L_x_3146:
[----:B------:R-:W-:-:S04]  /*2e70*/  F2FP.BF16.PACK_AB R0, RZ, R0 ;  /* 0x00000000ff00723e */ /* 0x000fc800000010ff */
[----:B------:R-:W-:Y:S01]  /*2e80*/  PRMT R26, R0, 0x7610, R26 ;  /* 0x00007610001a7816 */ /* 0x000fe2000000001a */
[----:B------:R-:W-:Y:S05]  /*2e90*/  BRA `(.L_x_3131) ;  /* 0x000004d000007947 */ /* 0x000fea0003800000 */
.L_x_3144:
        /* <DEDUP_REMOVED lines=21> */
.L_x_3153:
[----:B------:R-:W-:Y:S05]  /*2ff0*/  BSYNC B1 ;  /* 0x0000000000017941 */ /* 0x000fea0003800000 */
.L_x_3152:
[----:B------:R-:W-:Y:S01]  /*3000*/  LEA R3, R0, 0x37800000, 0x17 ;  /* 0x3780000000037811 */ /* 0x000fe200078eb8ff */
[----:B------:R-:W-:-:S05]  /*3010*/  IMAD.SHL.U32 R0, R2, 0x200000, RZ ;  /* 0x0020000002007824 */ /* 0x000fca00078e00ff */
[----:B------:R-:W-:Y:S02]  /*3020*/  LOP3.LUT R0, R3, R0, R4, 0xfe, !PT ;  /* 0x0000000003007212 */ /* 0x000fe400078efe04 */
.L_x_3151:
[----:B------:R-:W-:Y:S05]  /*3030*/  BSYNC B0 ;  /* 0x0000000000007941 */ /* 0x000fea0003800000 */
.L_x_3150:
[----:B------:R-:W-:-:S04]  /*3040*/  F2FP.BF16.PACK_AB R0, RZ, R0 ;  /* 0x00000000ff00723e */ /* 0x000fc800000010ff */
[----:B------:R-:W-:Y:S01]  /*3050*/  PRMT R26, R0, 0x7610, R26 ;  /* 0x00007610001a7816 */ /* 0x000fe2000000001a */
[----:B------:R-:W-:Y:S05]  /*3060*/  BRA `(.L_x_3131) ;  /* 0x0000030000007947 */ /* 0x000fea0003800000 */
.L_x_3143:
        /* <DEDUP_REMOVED lines=14> */
.L_x_3157:
[----:B------:R-:W-:Y:S05]  /*3150*/  BSYNC B0 ;  /* 0x0000000000007941 */ /* 0x000fea0003800000 */
.L_x_3156:
[----:B------:R-:W-:-:S04]  /*3160*/  F2FP.BF16.PACK_AB R0, RZ, R0 ;  /* 0x00000000ff00723e */ /* 0x000fc800000010ff */
[----:B------:R-:W-:Y:S01]  /*3170*/  PRMT R26, R0, 0x7610, R26 ;  /* 0x00007610001a7816 */ /* 0x000fe2000000001a */
[----:B------:R-:W-:Y:S05]  /*3180*/  BRA `(.L_x_3131) ;  /* 0x000001e000007947 */ /* 0x000fea0003800000 */
.L_x_3130:
        /* <DEDUP_REMOVED lines=21> */
.L_x_3155:
[----:B------:R-:W2:Y:S02]  /*32e0*/  LDG.E.64 R2, [R2.64] ;  /* 0x0000002402027981 */ /* 0x000ea4000c1e1b00 */
[----:B--2---:R-:W0:Y:S02]  /*32f0*/  I2F.U64 R0, R2 ;  /* 0x0000000200007312 */ /* 0x004e240000301000 */
[----:B0-----:R-:W-:-:S04]  /*3300*/  F2FP.BF16.PACK_AB R0, RZ, R0 ;  /* 0x00000000ff00723e */ /* 0x001fc800000010ff */
[----:B------:R-:W-:Y:S01]  /*3310*/  PRMT R26, R0, 0x7610, R26 ;  /* 0x00007610001a7816 */ /* 0x000fe2000000001a */
[----:B------:R-:W-:Y:S05]  /*3320*/  BRA `(.L_x_3131) ;  /* 0x0000004000007947 */ /* 0x000fea0003800000 */
.L_x_3154:
[----:B------:R-:W2:Y:S02]  /*3330*/  LDG.E R2, [R2.64] ;  /* 0x0000002402027981 */ /* 0x000ea4000c1e1900 */
[----:B--2---:R-:W0:Y:S02]  /*3340*/  I2F.U32 R0, R2 ;  /* 0x0000000200007306 */ /* 0x004e240000201000 */
[----:B0-----:R-:W-:-:S04]  /*3350*/  F2FP.BF16.PACK_AB R0, RZ, R0 ;  /* 0x00000000ff00723e */ /* 0x001fc800000010ff */
[----:B------:R-:W-:Y:S02]  /*3360*/  PRMT R26, R0, 0x7610, R26 ;  /* 0x00007610001a7816 */ /* 0x000fe4000000001a */
.L_x_3131:
[----:B------:R-:W-:-:S05]  /*3370*/  IADD3 R19, R19, 0x80, RZ ;  /* 0x0000008013137810 */ /* 0x000fca0007ffe0ff */
.L_x_3125:
[----:B------:R-:W-:Y:S05]  /*3380*/  BSYNC B6 ;  /* 0x0000000000067941 */ /* 0x000fea0003800000 */
.L_x_3124:
        /* <DEDUP_REMOVED lines=23> */
.L_x_3163:
[----:B------:R-:W2:Y:S02]  /*3500*/  LDG.E.U8 R2, [R2.64] ;  /* 0x0000002402027981 */ /* 0x000ea4000c1e1100 */
[----:B--2---:R-:W0:Y:S02]  /*3510*/  I2F.U16 R0, R2 ;  /* 0x0000000200007306 */ /* 0x004e240000101000 */
[----:B0-----:R-:W-:-:S04]  /*3520*/  F2FP.BF16.PACK_AB R0, RZ, R0 ;  /* 0x00000000ff00723e */ /* 0x001fc800000010ff */
[----:B------:R-:W-:Y:S01]  /*3530*/  PRMT R25, R0, 0x7610, R25 ;  /* 0x0000761000197816 */ /* 0x000fe20000000019 */
[----:B------:R-:W-:Y:S05]  /*3540*/  BRA `(.L_x_3159) ;  /* 0x00000f0000007947 */ /* 0x000fea0003800000 */
.L_x_3162:
        /* <DEDUP_REMOVED lines=11> */
.L_x_3166:
[----:B------:R-:W2:Y:S02]  /*3600*/  LDG.E R2, [R2.64] ;  /* 0x0000002402027981 */ /* 0x000ea4000c1e1900 */
[----:B--2---:R-:W0:Y:S02]  /*3610*/  I2F R0, R2 ;  /* 0x0000000200007306 */ /* 0x004e240000201400 */
[----:B0-----:R-:W-:-:S04]  /*3620*/  F2FP.BF16.PACK_AB R0, RZ, R0 ;  /* 0x00000000ff00723e */ /* 0x001fc800000010ff */
[----:B------:R-:W-:Y:S01]  /*3630*/  PRMT R25, R0, 0x7610, R25 ;  /* 0x0000761000197816 */ /* 0x000fe20000000019 */
[----:B------:R-:W-:Y:S05]  /*3640*/  BRA `(.L_x_3159) ;  /* 0x00000e0000007947 */ /* 0x000fea0003800000 */
.L_x_3165:
[----:B------:R-:W2:Y:S02]  /*3650*/  LDG.E.U16 R2, [R2.64] ;  /* 0x0000002402027981 */ /* 0x000ea4000c1e1500 */
[----:B--2---:R-:W0:Y:S02]  /*3660*/  I2F.S16 R0, R2 ;  /* 0x0000000200007306 */ /* 0x004e240000101400 */
[----:B0-----:R-:W-:-:S04]  /*3670*/  F2FP.BF16.PACK_AB R0, RZ, R0 ;  /* 0x00000000ff00723e */ /* 0x001fc800000010ff */
[----:B------:R-:W-:Y:S01]  /*3680*/  PRMT R25, R0, 0x7610, R25 ;  /* 0x0000761000197816 */ /* 0x000fe20000000019 */
[----:B------:R-:W-:Y:S05]  /*3690*/  BRA `(.L_x_3159) ;  /* 0x00000db000007947 */ /* 0x000fea0003800000 */
.L_x_3161:
        /* <DEDUP_REMOVED lines=9> */
.L_x_3168:
[----:B------:R-:W2:Y:S02]  /*3730*/  LDG.E.U16 R0, [R2.64] ;  /* 0x0000002402007981 */ /* 0x000ea4000c1e1500 */
[----:B--2---:R-:W-:-:S05]  /*3740*/  HADD2.F32 R0, -RZ, R0.H0_H0 ;  /* 0x20000000ff007230 */ /* 0x004fca0000004100 */
[----:B------:R-:W-:-:S04]  /*3750*/  F2FP.BF16.PACK_AB R0, RZ, R0 ;  /* 0x00000000ff00723e */ /* 0x000fc800000010ff */
[----:B------:R-:W-:Y:S01]  /*3760*/  PRMT R25, R0, 0x7610, R25 ;  /* 0x0000761000197816 */ /* 0x000fe20000000019 */
[----:B------:R-:W-:Y:S05]  /*3770*/  BRA `(.L_x_3159) ;  /* 0x00000cd000007947 */ /* 0x000fea0003800000 */
.L_x_3167:
        /* <DEDUP_REMOVED lines=9> */
.L_x_3170:
[----:B------:R-:W2:Y:S02]  /*3810*/  LDG.E.U16 R2, [R2.64] ;  /* 0x0000002402027981 */ /* 0x000ea4000c1e1500 */
[----:B--2---:R-:W-:-:S05]  /*3820*/  HADD2.F32 R0, -RZ, R2.H0_H0 ;  /* 0x20000002ff007230 */ /* 0x004fca0000004100 */
[----:B------:R-:W-:-:S04]  /*3830*/  F2FP.BF16.PACK_AB R0, RZ, R0 ;  /* 0x00000000ff00723e */ /* 0x000fc800000010ff */
[----:B------:R-:W-:Y:S01]  /*3840*/  PRMT R25, R0, 0x7610, R25 ;  /* 0x0000761000197816 */ /* 0x000fe20000000019 */
[----:B------:R-:W-:Y:S05]  /*3850*/  BRA `(.L_x_3159) ;  /* 0x00000bf000007947 */ /* 0x000fea0003800000 */
.L_x_3169:
[----:B------:R-:W2:Y:S02]  /*3860*/  LDG.E.64 R2, [R2.64] ;  /* 0x0000002402027981 */ /* 0x000ea4000c1e1b00 */
[----:B--2---:R-:W0:Y:S01]  /*3870*/  F2F.F32.F64 R0, R2 ;  /* 0x0000000200007310 */ /* 0x004e220000301000 */
[----:B------:R-:W0:-:S14]  /*3880*/  DSETP.GEU.AND P0, PT, |R2|, c[0x2][0x0], PT ;  /* 0x008000000200762a */ /* 0x000e1c0003f0e200 */
[----:B0-----:R-:W-:-:S05]  /*3890*/  @!P0 FMUL R0, R0, 1.175494350822287508e-38 ;  /* 0x0080000000008820 */ /* 0x001fca0000400000 */
[----:B------:R-:W-:-:S04]  /*38a0*/  F2FP.BF16.PACK_AB R0, RZ, R0 ;  /* 0x00000000ff00723e */ /* 0x000fc800000010ff */
[----:B------:R-:W-:Y:S01]  /*38b0*/  PRMT R25, R0, 0x7610, R25 ;  /* 0x0000761000197816 */ /* 0x000fe20000000019 */
[----:B------:R-:W-:Y:S05]  /*38c0*/  BRA `(.L_x_3159) ;  /* 0x00000b8000007947 */ /* 0x000fea0003800000 */
.L_x_3160:
        /* <DEDUP_REMOVED lines=14> */
.L_x_3173:
[----:B------:R-:W2:Y:S02]  /*39b0*/  LDG.E.64 R2, [R2.64] ;  /* 0x0000002402027981 */ /* 0x000ea4000c1e1b00 */
[----:B--2---:R-:W0:Y:S01]  /*39c0*/  F2F.F32.F64 R0, R2 ;  /* 0x0000000200007310 */ /* 0x004e220000301000 */
[----:B------:R-:W0:-:S14]  /*39d0*/  DSETP.GEU.AND P0, PT, |R2|, c[0x2][0x0], PT ;  /* 0x008000000200762a */ /* 0x000e1c0003f0e200 */
[----:B0-----:R-:W-:-:S05]  /*39e0*/  @!P0 FMUL R0, R0, 1.175494350822287508e-38 ;  /* 0x0080000000008820 */ /* 0x001fca0000400000 */
[----:B------:R-:W-:-:S04]  /*39f0*/  F2FP.BF16.PACK_AB R0, RZ, R0 ;  /* 0x00000000ff00723e */ /* 0x000fc800000010ff */
[----:B------:R-:W-:Y:S01]  /*3a00*/  PRMT R25, R0, 0x7610, R25 ;  /* 0x0000761000197816 */ /* 0x000fe20000000019 */
[----:B------:R-:W-:Y:S05]  /*3a10*/  BRA `(.L_x_3159) ;  /* 0x00000a3000007947 */ /* 0x000fea0003800000 */
.L_x_3172:
        /* <DEDUP_REMOVED lines=28> */
.L_x_3175:
        /* <DEDUP_REMOVED lines=15> */
.L_x_3174:
[----:B------:R0:W5:Y:S01]  /*3cd0*/  LDG.E.U16 R25, [R2.64] ;  /* 0x0000002402197981 */ /* 0x000162000c1e1500 */
[----:B------:R-:W-:Y:S05]  /*3ce0*/  BRA `(.L_x_3159) ;  /* 0x0000076000007947 */ /* 0x000fea0003800000 */
.L_x_3171:
        /* <DEDUP_REMOVED lines=12> */
.L_x_3178:
        /* <DEDUP_REMOVED lines=21> */
.L_x_3182:
[----:B------:R-:W-:Y:S05]  /*3f00*/  BSYNC B1 ;  /* 0x0000000000017941 */ /* 0x000fea0003800000 */
.L_x_3181:
[----:B------:R-:W-:Y:S01]  /*3f10*/  LEA R3, R0, 0x3b800000, 0x17 ;  /* 0x3b80000000037811 */ /* 0x000fe200078eb8ff */
[----:B------:R-:W-:-:S05]  /*3f20*/  IMAD.SHL.U32 R0, R2, 0x100000, RZ ;  /* 0x0010000002007824 */ /* 0x000fca00078e00ff */
[----:B------:R-:W-:Y:S02]  /*3f30*/  LOP3.LUT R0, R3, R0, R4, 0xfe, !PT ;  /* 0x0000000003007212 */ /* 0x000fe400078efe04 */
.L_x_3180:
[----:B------:R-:W-:Y:S05]  /*3f40*/  BSYNC B0 ;  /* 0x0000000000007941 */ /* 0x000fea0003800000 */
.L_x_3179:
[----:B------:R-:W-:-:S04]  /*3f50*/  F2FP.BF16.PACK_AB R0, RZ, R0 ;  /* 0x00000000ff00723e */ /* 0x000fc800000010ff */
[----:B------:R-:W-:Y:S01]  /*3f60*/  PRMT R25, R0, 0x7610, R25 ;  /* 0x0000761000197816 */ /* 0x000fe20000000019 */
[----:B------:R-:W-:Y:S05]  /*3f70*/  BRA `(.L_x_3159) ;  /* 0x000004d000007947 */ /* 0x000fea0003800000 */
.L_x_3177:
        /* <DEDUP_REMOVED lines=21> */
.L_x_3186:
[----:B------:R-:W-:Y:S05]  /*40d0*/  BSYNC B1 ;  /* 0x0000000000017941 */ /* 0x000fea0003800000 */
.L_x_3185:
[----:B------:R-:W-:Y:S01]  /*40e0*/  LEA R3, R0, 0x37800000, 0x17 ;  /* 0x3780000000037811 */ /* 0x000fe200078eb8ff */
[----:B------:R-:W-:-:S05]  /*40f0*/  IMAD.SHL.U32 R0, R2, 0x200000, RZ ;  /* 0x0020000002007824 */ /* 0x000fca00078e00ff */
[----:B------:R-:W-:Y:S02]  /*4100*/  LOP3.LUT R0, R3, R0, R4, 0xfe, !PT ;  /* 0x0000000003007212 */ /* 0x000fe400078efe04 */
.L_x_3184:
[----:B------:R-:W-:Y:S05]  /*4110*/  BSYNC B0 ;  /* 0x0000000000007941 */ /* 0x000fea0003800000 */
.L_x_3183:
[----:B------:R-:W-:-:S04]  /*4120*/  F2FP.BF16.PACK_AB R0, RZ, R0 ;  /* 0x00000000ff00723e */ /* 0x000fc800000010ff */
[----:B------:R-:W-:Y:S01]  /*4130*/  PRMT R25, R0, 0x7610, R25 ;  /* 0x0000761000197816 */ /* 0x000fe20000000019 */
[----:B------:R-:W-:Y:S05]  /*4140*/  BRA `(.L_x_3159) ;  /* 0x0000030000007947 */ /* 0x000fea0003800000 */
.L_x_3176:
        /* <DEDUP_REMOVED lines=14> */
.L_x_3190:
[----:B------:R-:W-:Y:S05]  /*4230*/  BSYNC B0 ;  /* 0x0000000000007941 */ /* 0x000fea0003800000 */
.L_x_3189:
[----:B------:R-:W-:-:S04]  /*4240*/  F2FP.BF16.PACK_AB R0, RZ, R0 ;  /* 0x00000000ff00723e */ /* 0x000fc800000010ff */
[----:B------:R-:W-:Y:S01]  /*4250*/  PRMT R25, R0, 0x7610, R25 ;  /* 0x0000761000197816 */ /* 0x000fe20000000019 */
[----:B------:R-:W-:Y:S05]  /*4260*/  BRA `(.L_x_3159) ;  /* 0x000001e000007947 */ /* 0x000fea0003800000 */
.L_x_3164:
        /* <DEDUP_REMOVED lines=21> */
.L_x_3188:
[----:B------:R-:W2:Y:S02]  /*43c0*/  LDG.E.64 R2, [R2.64] ;  /* 0x0000002402027981 */ /* 0x000ea4000c1e1b00 */
[----:B--2---:R-:W0:Y:S02]  /*43d0*/  I2F.U64 R0, R2 ;  /* 0x0000000200007312 */ /* 0x004e240000301000 */
[----:B0-----:R-:W-:-:S04]  /*43e0*/  F2FP.BF16.PACK_AB R0, RZ, R0 ;  /* 0x00000000ff00723e */ /* 0x001fc800000010ff */
[----:B------:R-:W-:Y:S01]  /*43f0*/  PRMT R25, R0, 0x7610, R25 ;  /* 0x0000761000197816 */ /* 0x000fe20000000019 */
[----:B------:R-:W-:Y:S05]  /*4400*/  BRA `(.L_x_3159) ;  /* 0x0000004000007947 */ /* 0x000fea0003800000 */
.L_x_3187:
[----:B------:R-:W2:Y:S02]  /*4410*/  LDG.E R2, [R2.64] ;  /* 0x0000002402027981 */ /* 0x000ea4000c1e1900 */
[----:B--2---:R-:W0:Y:S02]  /*4420*/  I2F.U32 R0, R2 ;  /* 0x0000000200007306 */ /* 0x004e240000201000 */
[----:B0-----:R-:W-:-:S04]  /*4430*/  F2FP.BF16.PACK_AB R0, RZ, R0 ;  /* 0x00000000ff00723e */ /* 0x001fc800000010ff */
[----:B------:R-:W-:Y:S02]  /*4440*/  PRMT R25, R0, 0x7610, R25 ;  /* 0x0000761000197816 */ /* 0x000fe40000000019 */
.L_x_3159:
[----:B------:R-:W-:Y:S05]  /*4450*/  BSYNC B6 ;  /* 0x0000000000067941 */ /* 0x000fea0003800000 */
.L_x_3158:
[----:B------:R-:W1:Y:S01]  /*4460*/  S2R R19, SR_TID.X ;  /* 0x0000000000137919 */ /* 0x000e620000002100 */
[----:B------:R-:W2:Y:S01]  /*4470*/  LDC.U8 R18, c[0x0][0x184] ;  /* 0x00006100ff127b82 */ /* 0x000ea20000000000 */
[----:B------:R-:W-:Y:S01]  /*4480*/  BSSY B6, `(.L_x_3191) ;  /* 0x000012e000067945 */ /* 0x000fe20003800000 */
[C---:B-1----:R-:W-:Y:S02]  /*4490*/  IADD3 R24, R19.reuse, 0x80, RZ ;  /* 0x0000008013187810 */ /* 0x042fe40007ffe0ff */
[C---:B------:R-:W-:Y:S02]  /*44a0*/  IADD3 R0, R19.reuse, 0x100, RZ ;  /* 0x0000010013007810 */ /* 0x040fe40007ffe0ff */
[-C--:B------:R-:W-:Y:S02]  /*44b0*/  ISETP.GE.AND P0, PT, R24, R17.reuse, PT ;  /* 0x000000111800720c */ /* 0x080fe40003f06270 */
[C---:B0-----:R-:W-:Y:S02]  /*44c0*/  IADD3 R2, R19.reuse, 0x180, RZ ;  /* 0x0000018013027810 */ /* 0x041fe40007ffe0ff */
[----:B------:R-:W-:-:S02]  /*44d0*/  ISETP.GE.AND P3, PT, R19, R17, PT ;  /* 0x000000111300720c */ /* 0x000fc40003f66270 */
[-C--:B------:R-:W-:Y:S02]  /*44e0*/  ISETP.GE.AND P1, PT, R0, R17.reuse, PT ;  /* 0x000000110000720c */ /* 0x080fe40003f26270 */
[----:B------:R-:W-:-:S05]  /*44f0*/  ISETP.GE.AND P2, PT, R2, R17, PT ;  /* 0x000000110200720c */ /* 0x000fca0003f46270 */
[----:B------:R-:W0:Y:S01]  /*4500*/  @!P0 LDC.U16 R2, c[0x0][0x166] ;  /* 0x00005980ff028b82 */ /* 0x000e220000000400 */
[----:B-----5:R-:W-:-:S03]  /*4510*/  @!P0 PRMT R22, RZ, 0x5410, R22 ;  /* 0x00005410ff168816 */ /* 0x020fc60000000016 */
[----:B------:R-:W-:Y:S02]  /*4520*/  @!P3 PRMT R23, RZ, 0x5410, R23 ;  /* 0x00005410ff17b816 */ /* 0x000fe40000000017 */
[----:B------:R-:W-:Y:S02]  /*4530*/  @!P1 PRMT R26, RZ, 0x5410, R26 ;  /* 0x00005410ff1a9816 */ /* 0x000fe4000000001a */
[----:B------:R-:W1:Y:S01]  /*4540*/  @!P3 LDC.U16 R0, c[0x0][0x166] ;  /* 0x00005980ff00bb82 */ /* 0x000e620000000400 */
[----:B------:R-:W-:-:S07]  /*4550*/  @!P2 PRMT R25, RZ, 0x5410, R25 ;  /* 0x00005410ff19a816 */ /* 0x000fce0000000019 */
[----:B------:R-:W3:Y:S08]  /*4560*/  @!P1 LDC.U16 R4, c[0x0][0x166] ;  /* 0x00005980ff049b82 */ /* 0x000ef00000000400 */
[----:B------:R-:W4:Y:S01]  /*4570*/  @!P2 LDC.U16 R5, c[0x0][0x166] ;  /* 0x00005980ff05ab82 */ /* 0x000f220000000400 */
[----:B0-----:R-:W-:-:S04]  /*4580*/  @!P0 PRMT R3, RZ, 0x5410, R2 ;  /* 0x00005410ff038816 */ /* 0x001fc80000000002 */
[----:B------:R-:W-:Y:S02]  /*4590*/  @!P0 LOP3.LUT R22, R22, 0x80000000, R3, 0xb8, !PT ;  /* 0x8000000016168812 */ /* 0x000fe400078eb803 */
[----:B-1----:R-:W-:-:S04]  /*45a0*/  @!P3 PRMT R0, RZ, 0x5410, R0 ;  /* 0x00005410ff00b816 */ /* 0x002fc80000000000 */
[----:B------:R-:W-:Y:S02]  /*45b0*/  @!P3 LOP3.LUT R0, R23, 0x80000000, R0, 0xb8, !PT ;  /* 0x800000001700b812 */ /* 0x000fe400078eb800 */
[----:B---3--:R-:W-:Y:S02]  /*45c0*/  @!P1 PRMT R3, RZ, 0x5410, R4 ;  /* 0x00005410ff039816 */ /* 0x008fe40000000004 */
[----:B------:R-:W-:Y:S02]  /*45d0*/  @!P3 F2FP.BF16.PACK_AB R4, RZ, R0 ;  /* 0x00000000ff04b23e */ /* 0x000fe400000010ff */
[----:B------:R-:W-:Y:S02]  /*45e0*/  @!P1 LOP3.LUT R26, R26, 0x80000000, R3, 0xb8, !PT ;  /* 0x800000001a1a9812 */ /* 0x000fe400078eb803 */
[----:B----4-:R-:W-:-:S04]  /*45f0*/  @!P2 PRMT R2, RZ, 0x5410, R5 ;  /* 0x00005410ff02a816 */ /* 0x010fc80000000005 */
[----:B------:R-:W-:Y:S02]  /*4600*/  @!P2 LOP3.LUT R23, R25, 0x80000000, R2, 0xb8, !PT ;  /* 0x800000001917a812 */ /* 0x000fe400078eb802 */
        /* <DEDUP_REMOVED lines=24> */
.L_x_3196:
[----:B------:R-:W-:Y:S01]  /*4790*/  PRMT R5, RZ, 0x5410, R4 ;  /* 0x00005410ff057816 */ /* 0x000fe20000000004 */
[----:B------:R-:W-:-:S05]  /*47a0*/  IMAD.MOV.U32 R19, RZ, RZ, R24 ;  /* 0x000000ffff137224 */ /* 0x000fca00078e0018 */
[----:B------:R-:W0:Y:S02]  /*47b0*/  F2I.S64.TRUNC R4, R5 ;  /* 0x0000000500047311 */ /* 0x000e24000020d900 */
[----:B0-----:R0:W-:Y:S01]  /*47c0*/  STG.E.U8 [R2.64], R4 ;  /* 0x0000000402007986 */ /* 0x0011e2000c101124 */
[----:B------:R-:W-:Y:S05]  /*47d0*/  BRA `(.L_x_3192) ;  /* 0x00000f8000007947 */ /* 0x000fea0003800000 */
.L_x_3195:
        /* <DEDUP_REMOVED lines=11> */
.L_x_3199:
[----:B------:R-:W-:Y:S01]  /*4890*/  PRMT R4, RZ, 0x5410, R4 ;  /* 0x00005410ff047816 */ /* 0x000fe20000000004 */
[----:B------:R-:W-:-:S03]  /*48a0*/  IMAD.MOV.U32 R19, RZ, RZ, R24 ;  /* 0x000000ffff137224 */ /* 0x000fc600078e0018 */
[----:B------:R-:W0:Y:S02]  /*48b0*/  F2I.FTZ.TRUNC.NTZ R5, R4 ;  /* 0x0000000400057305 */ /* 0x000e24000021f100 */
[----:B0-----:R0:W-:Y:S01]  /*48c0*/  STG.E [R2.64], R5 ;  /* 0x0000000502007986 */ /* 0x0011e2000c101924 */
[----:B------:R-:W-:Y:S05]  /*48d0*/  BRA `(.L_x_3192) ;  /* 0x00000e8000007947 */ /* 0x000fea0003800000 */
.L_x_3198:
[----:B------:R-:W-:Y:S01]  /*48e0*/  PRMT R4, RZ, 0x5410, R4 ;  /* 0x00005410ff047816 */ /* 0x000fe20000000004 */
[----:B------:R-:W-:-:S03]  /*48f0*/  IMAD.MOV.U32 R19, RZ, RZ, R24 ;  /* 0x000000ffff137224 */ /* 0x000fc600078e0018 */
[----:B------:R-:W0:Y:S02]  /*4900*/  F2I.FTZ.TRUNC.NTZ R5, R4 ;  /* 0x0000000400057305 */ /* 0x000e24000021f100 */
[----:B0-----:R0:W-:Y:S01]  /*4910*/  STG.E.U16 [R2.64], R5 ;  /* 0x0000000502007986 */ /* 0x0011e2000c101524 */
[----:B------:R-:W-:Y:S05]  /*4920*/  BRA `(.L_x_3192) ;  /* 0x00000e3000007947 */ /* 0x000fea0003800000 */
.L_x_3194:
        /* <DEDUP_REMOVED lines=10> */
.L_x_3201:
[----:B------:R-:W-:Y:S01]  /*49d0*/  PRMT R0, RZ, 0x5410, R4 ;  /* 0x00005410ff007816 */ /* 0x000fe20000000004 */
[----:B------:R-:W-:-:S03]  /*49e0*/  IMAD.MOV.U32 R19, RZ, RZ, R24 ;  /* 0x000000ffff137224 */ /* 0x000fc600078e0018 */
[----:B------:R-:W-:-:S05]  /*49f0*/  F2FP.PACK_AB R0, RZ, R0 ;  /* 0x00000000ff00723e */ /* 0x000fca00000000ff */
[----:B------:R0:W-:Y:S01]  /*4a00*/  STG.E.U16 [R2.64], R0 ;  /* 0x0000000002007986 */ /* 0x0001e2000c101524 */
[----:B------:R-:W-:Y:S05]  /*4a10*/  BRA `(.L_x_3192) ;  /* 0x00000d4000007947 */ /* 0x000fea0003800000 */
.L_x_3200:
        /* <DEDUP_REMOVED lines=11> */
.L_x_3203:
[----:B------:R-:W-:Y:S01]  /*4ad0*/  PRMT R4, RZ, 0x5410, R4 ;  /* 0x00005410ff047816 */ /* 0x000fe20000000004 */
[----:B------:R-:W-:-:S03]  /*4ae0*/  IMAD.MOV.U32 R19, RZ, RZ, R24 ;  /* 0x000000ffff137224 */ /* 0x000fc600078e0018 */
[----:B------:R-:W-:-:S04]  /*4af0*/  F2FP.PACK_AB R5, RZ, R4 ;  /* 0x00000004ff05723e */ /* 0x000fc800000000ff */
[----:B------:R-:W-:-:S05]  /*4b00*/  PRMT R5, R5, 0x5410, RZ ;  /* 0x0000541005057816 */ /* 0x000fca00000000ff */
[----:B------:R0:W-:Y:S01]  /*4b10*/  STG.E [R2.64], R5 ;  /* 0x0000000502007986 */ /* 0x0001e2000c101924 */
[----:B------:R-:W-:Y:S05]  /*4b20*/  BRA `(.L_x_3192) ;  /* 0x00000c3000007947 */ /* 0x000fea0003800000 */
.L_x_3202:
[----:B------:R-:W-:Y:S01]  /*4b30*/  PRMT R4, RZ, 0x5410, R4 ;  /* 0x00005410ff047816 */ /* 0x000fe20000000004 */
[----:B------:R-:W-:-:S04]  /*4b40*/  IMAD.MOV.U32 R19, RZ, RZ, R24 ;  /* 0x000000ffff137224 */ /* 0x000fc800078e0018 */
[----:B------:R-:W-:-:S06]  /*4b50*/  FMUL.FTZ R4, R4, 1 ;  /* 0x3f80000004047820 */ /* 0x000fcc0000410000 */
[----:B------:R-:W0:Y:S02]  /*4b60*/  F2F.F64.F32 R4, R4 ;  /* 0x0000000400047310 */ /* 0x000e240000201800 */
[----:B0-----:R0:W-:Y:S01]  /*4b70*/  STG.E.64 [R2.64], R4 ;  /* 0x0000000402007986 */ /* 0x0011e2000c101b24 */
[----:B------:R-:W-:Y:S05]  /*4b80*/  BRA `(.L_x_3192) ;  /* 0x00000bd000007947 */ /* 0x000fea0003800000 */
.L_x_3193:
        /* <DEDUP_REMOVED lines=14> */
.L_x_3206:
[----:B------:R-:W-:Y:S01]  /*4c70*/  PRMT R4, RZ, 0x5410, R4 ;  /* 0x00005410ff047816 */ /* 0x000fe20000000004 */
[----:B------:R-:W-:Y:S01]  /*4c80*/  CS2R R6, SRZ ;  /* 0x0000000000067805 */ /* 0x000fe2000001ff00 */
[----:B------:R-:W-:-:S03]  /*4c90*/  IMAD.MOV.U32 R19, RZ, RZ, R24 ;  /* 0x000000ffff137224 */ /* 0x000fc600078e0018 */
[----:B------:R-:W-:-:S06]  /*4ca0*/  FMUL.FTZ R4, R4, 1 ;  /* 0x3f80000004047820 */ /* 0x000fcc0000410000 */
[----:B------:R-:W0:Y:S02]  /*4cb0*/  F2F.F64.F32 R4, R4 ;  /* 0x0000000400047310 */ /* 0x000e240000201800 */
[----:B0-----:R0:W-:Y:S01]  /*4cc0*/  STG.E.128 [R2.64], R4 ;  /* 0x0000000402007986 */ /* 0x0011e2000c101d24 */
[----:B------:R-:W-:Y:S05]  /*4cd0*/  BRA `(.L_x_3192) ;  /* 0x00000a8000007947 */ /* 0x000fea0003800000 */
.L_x_3205:
        /* <DEDUP_REMOVED lines=21> */
.L_x_3210:
[----:B------:R-:W-:Y:S05]  /*4e30*/  BSYNC B0 ;  /* 0x0000000000007941 */ /* 0x000fea0003800000 */
.L_x_3209:
[----:B------:R-:W-:Y:S01]  /*4e40*/  LOP3.LUT R5, R0, R5, RZ, 0xfc, !PT ;  /* 0x0000000500057212 */ /* 0x000fe200078efcff */
[----:B------:R-:W-:-:S04]  /*4e50*/  IMAD.MOV.U32 R19, RZ, RZ, R24 ;  /* 0x000000ffff137224 */ /* 0x000fc800078e0018 */
[----:B------:R0:W-:Y:S01]  /*4e60*/  STG.E.U8 [R2.64], R5 ;  /* 0x0000000502007986 */ /* 0x0001e2000c101124 */
[----:B------:R-:W-:Y:S05]  /*4e70*/  BRA `(.L_x_3192) ;  /* 0x000008e000007947 */ /* 0x000fea0003800000 */
.L_x_3208:
        /* <DEDUP_REMOVED lines=13> */
.L_x_3212:
[----:B------:R-:W-:Y:S01]  /*4f50*/  IMAD.MOV.U32 R0, RZ, RZ, 0x7f ;  /* 0x0000007fff007424 */ /* 0x000fe200078e00ff */
[----:B------:R-:W-:-:S04]  /*4f60*/  ISETP.GT.U32.AND P0, PT, R4, 0x7f800000, PT ;  /* 0x7f8000000400780c */ /* 0x000fc80003f04070 */
[----:B------:R-:W-:-:S04]  /*4f70*/  SEL R0, R0, 0x7c, P0 ;  /* 0x0000007c00007807 */ /* 0x000fc80000000000 */
.L_x_3213:
[----:B------:R-:W-:Y:S05]  /*4f80*/  BSYNC B0 ;  /* 0x0000000000007941 */ /* 0x000fea0003800000 */
.L_x_3211:
[----:B------:R-:W-:Y:S01]  /*4f90*/  LOP3.LUT R4, R5, 0x80000000, RZ, 0xc0, !PT ;  /* 0x8000000005047812 */ /* 0x000fe200078ec0ff */
[----:B------:R-:W-:-:S03]  /*4fa0*/  IMAD.MOV.U32 R19, RZ, RZ, R24 ;  /* 0x000000ffff137224 */ /* 0x000fc600078e0018 */
[----:B------:R-:W-:-:S04]  /*4fb0*/  SHF.R.U32.HI R5, RZ, 0x18, R4 ;  /* 0x00000018ff057819 */ /* 0x000fc80000011604 */
[----:B------:R-:W-:-:S05]  /*4fc0*/  LOP3.LUT R5, R0, R5, RZ, 0xfc, !PT ;  /* 0x0000000500057212 */ /* 0x000fca00078efcff */
[----:B------:R0:W-:Y:S01]  /*4fd0*/  STG.E.U8 [R2.64], R5 ;  /* 0x0000000502007986 */ /* 0x0001e2000c101124 */
[----:B------:R-:W-:Y:S05]  /*4fe0*/  BRA `(.L_x_3192) ;  /* 0x0000077000007947 */ /* 0x000fea0003800000 */
.L_x_3207:
[----:B------:R0:W-:Y:S01]  /*4ff0*/  STG.E.U16 [R2.64], R4 ;  /* 0x0000000402007986 */ /* 0x0001e2000c101524 */
[----:B------:R-:W-:Y:S01]  /*5000*/  IMAD.MOV.U32 R19, RZ, RZ, R24 ;  /* 0x000000ffff137224 */ /* 0x000fe200078e0018 */
[----:B------:R-:W-:Y:S05]  /*5010*/  BRA `(.L_x_3192) ;  /* 0x0000074000007947 */ /* 0x000fea0003800000 */
.L_x_3204:
        /* <DEDUP_REMOVED lines=13> */
.L_x_3216:
        /* <DEDUP_REMOVED lines=17> */
.L_x_3219:
[----:B------:R-:W-:-:S04]  /*5200*/  LOP3.LUT R0, R7, 0x80000000, RZ, 0xc0, !PT ;  /* 0x8000000007007812 */ /* 0x000fc800078ec0ff */
[----:B------:R-:W-:-:S04]  /*5210*/  SHF.R.U32.HI R5, RZ, 0x18, R0 ;  /* 0x00000018ff057819 */ /* 0x000fc80000011600 */
[----:B------:R-:W-:-:S04]  /*5220*/  LOP3.LUT R4, R4, R5, RZ, 0xfc, !PT ;  /* 0x0000000504047212 */ /* 0x000fc800078efcff */
[----:B------:R-:W-:Y:S02]  /*5230*/  PRMT R0, R4, 0x7610, R0 ;  /* 0x0000761004007816 */ /* 0x000fe40000000000 */
.L_x_3218:
[----:B------:R-:W-:Y:S05]  /*5240*/  BSYNC B0 ;  /* 0x0000000000007941 */ /* 0x000fea0003800000 */
.L_x_3217:
[----:B------:R0:W-:Y:S01]  /*5250*/  STG.E.U8 [R2.64], R0 ;  /* 0x0000000002007986 */ /* 0x0001e2000c101124 */
[----:B------:R-:W-:Y:S01]  /*5260*/  IMAD.MOV.U32 R19, RZ, RZ, R24 ;  /* 0x000000ffff137224 */ /* 0x000fe200078e0018 */
[----:B------:R-:W-:Y:S05]  /*5270*/  BRA `(.L_x_3192) ;  /* 0x000004e000007947 */ /* 0x000fea0003800000 */
.L_x_3215:
        /* <DEDUP_REMOVED lines=17> */
.L_x_3222:
[----:B------:R-:W-:-:S04]  /*5390*/  LOP3.LUT R0, R7, 0x80000000, RZ, 0xc0, !PT ;  /* 0x8000000007007812 */ /* 0x000fc800078ec0ff */
[----:B------:R-:W-:-:S04]  /*53a0*/  SHF.R.U32.HI R5, RZ, 0x18, R0 ;  /* 0x00000018ff057819 */ /* 0x000fc80000011600 */
[----:B------:R-:W-:-:S04]  /*53b0*/  LOP3.LUT R4, R4, R5, RZ, 0xfc, !PT ;  /* 0x0000000504047212 */ /* 0x000fc800078efcff */
[----:B------:R-:W-:Y:S02]  /*53c0*/  PRMT R0, R4, 0x7610, R0 ;  /* 0x0000761004007816 */ /* 0x000fe40000000000 */
.L_x_3221:
[----:B------:R-:W-:Y:S05]  /*53d0*/  BSYNC B0 ;  /* 0x0000000000007941 */ /* 0x000fea0003800000 */
.L_x_3220:
[----:B------:R0:W-:Y:S01]  /*53e0*/  STG.E.U8 [R2.64], R0 ;  /* 0x0000000002007986 */ /* 0x0001e2000c101124 */
[----:B------:R-:W-:Y:S01]  /*53f0*/  IMAD.MOV.U32 R19, RZ, RZ, R24 ;  /* 0x000000ffff137224 */ /* 0x000fe200078e0018 */
[----:B------:R-:W-:Y:S05]  /*5400*/  BRA `(.L_x_3192) ;  /* 0x0000035000007947 */ /* 0x000fea0003800000 */
.L_x_3214:
        /* <DEDUP_REMOVED lines=23> */
.L_x_3197:
        /* <DEDUP_REMOVED lines=21> */
.L_x_3224:
[----:B------:R-:W-:Y:S01]  /*56d0*/  PRMT R4, RZ, 0x5410, R4 ;  /* 0x00005410ff047816 */ /* 0x000fe20000000004 */
[----:B------:R-:W-:-:S05]  /*56e0*/  IMAD.MOV.U32 R19, RZ, RZ, R24 ;  /* 0x000000ffff137224 */ /* 0x000fca00078e0018 */
[----:B------:R-:W0:Y:S02]  /*56f0*/  F2I.U64.TRUNC R4, R4 ;  /* 0x0000000400047311 */ /* 0x000e24000020d800 */
[----:B0-----:R0:W-:Y:S01]  /*5700*/  STG.E.64 [R2.64], R4 ;  /* 0x0000000402007986 */ /* 0x0011e2000c101b24 */
[----:B------:R-:W-:Y:S05]  /*5710*/  BRA `(.L_x_3192) ;  /* 0x0000004000007947 */ /* 0x000fea0003800000 */
.L_x_3223:
[----:B------:R-:W-:Y:S01]  /*5720*/  PRMT R4, RZ, 0x5410, R4 ;  /* 0x00005410ff047816 */ /* 0x000fe20000000004 */
[----:B------:R-:W-:-:S03]  /*5730*/  IMAD.MOV.U32 R19, RZ, RZ, R24 ;  /* 0x000000ffff137224 */ /* 0x000fc600078e0018 */
[----:B------:R-:W0:Y:S02]  /*5740*/  F2I.FTZ.U32.TRUNC.NTZ R5, R4 ;  /* 0x0000000400057305 */ /* 0x000e24000021f000 */
[----:B0-----:R0:W-:Y:S02]  /*5750*/  STG.E [R2.64], R5 ;  /* 0x0000000502007986 */ /* 0x0011e4000c101924 */
.L_x_3192:
[----:B--2---:R-:W-:Y:S05]  /*5760*/  BSYNC B6 ;  /* 0x0000000000067941 */ /* 0x004fea0003800000 */
.L_x_3191:
        /* <DEDUP_REMOVED lines=23> */
.L_x_3230:
[----:B------:R-:W-:-:S06]  /*58e0*/  PRMT R5, RZ, 0x5410, R25 ;  /* 0x00005410ff057816 */ /* 0x000fcc0000000019 */
[----:B------:R-:W0:Y:S02]  /*58f0*/  F2I.S64.TRUNC R4, R5 ;  /* 0x0000000500047311 */ /* 0x000e24000020d900 */
[----:B0-----:R0:W-:Y:S01]  /*5900*/  STG.E.U8 [R2.64], R4 ;  /* 0x0000000402007986 */ /* 0x0011e2000c101124 */
[----:B------:R-:W-:Y:S05]  /*5910*/  BRA `(.L_x_3232) ;  /* 0x00000e4000007947 */ /* 0x000fea0003800000 */
.L_x_3229:
        /* <DEDUP_REMOVED lines=10> */
.L_x_3234:
[----:B------:R-:W-:-:S06]  /*59c0*/  PRMT R25, RZ, 0x5410, R25 ;  /* 0x00005410ff197816 */ /* 0x000fcc0000000019 */
[----:B------:R-:W0:Y:S02]  /*59d0*/  F2I.FTZ.TRUNC.NTZ R25, R25 ;  /* 0x0000001900197305 */ /* 0x000e24000021f100 */
[----:B0-----:R0:W-:Y:S01]  /*59e0*/  STG.E [R2.64], R25 ;  /* 0x0000001902007986 */ /* 0x0011e2000c101924 */
[----:B------:R-:W-:Y:S05]  /*59f0*/  BRA `(.L_x_3232) ;  /* 0x00000d6000007947 */ /* 0x000fea0003800000 */
.L_x_3233:
[----:B------:R-:W-:-:S06]  /*5a00*/  PRMT R25, RZ, 0x5410, R25 ;  /* 0x00005410ff197816 */ /* 0x000fcc0000000019 */
[----:B------:R-:W0:Y:S02]  /*5a10*/  F2I.FTZ.TRUNC.NTZ R25, R25 ;  /* 0x0000001900197305 */ /* 0x000e24000021f100 */
[----:B0-----:R0:W-:Y:S01]  /*5a20*/  STG.E.U16 [R2.64], R25 ;  /* 0x0000001902007986 */ /* 0x0011e2000c101524 */
[----:B------:R-:W-:Y:S05]  /*5a30*/  BRA `(.L_x_3232) ;  /* 0x00000d2000007947 */ /* 0x000fea0003800000 */
.L_x_3228:
        /* <DEDUP_REMOVED lines=9> */
.L_x_3236:
[----:B------:R-:W-:-:S04]  /*5ad0*/  PRMT R0, RZ, 0x5410, R25 ;  /* 0x00005410ff007816 */ /* 0x000fc80000000019 */
[----:B------:R-:W-:-:S05]  /*5ae0*/  F2FP.PACK_AB R0, RZ, R0 ;  /* 0x00000000ff00723e */ /* 0x000fca00000000ff */
[----:B------:R0:W-:Y:S01]  /*5af0*/  STG.E.U16 [R2.64], R0 ;  /* 0x0000000002007986 */ /* 0x0001e2000c101524 */
[----:B------:R-:W-:Y:S05]  /*5b00*/  BRA `(.L_x_3232) ;  /* 0x00000c5000007947 */ /* 0x000fea0003800000 */
.L_x_3235:
        /* <DEDUP_REMOVED lines=10> */
.L_x_3238:
[----:B------:R-:W-:-:S04]  /*5bb0*/  PRMT R25, RZ, 0x5410, R25 ;  /* 0x00005410ff197816 */ /* 0x000fc80000000019 */
[----:B------:R-:W-:-:S04]  /*5bc0*/  F2FP.PACK_AB R5, RZ, R25 ;  /* 0x00000019ff05723e */ /* 0x000fc800000000ff */
[----:B------:R-:W-:-:S05]  /*5bd0*/  PRMT R5, R5, 0x5410, RZ ;  /* 0x0000541005057816 */ /* 0x000fca00000000ff */
[----:B------:R0:W-:Y:S01]  /*5be0*/  STG.E [R2.64], R5 ;  /* 0x0000000502007986 */ /* 0x0001e2000c101924 */
[----:B------:R-:W-:Y:S05]  /*5bf0*/  BRA `(.L_x_3232) ;  /* 0x00000b6000007947 */ /* 0x000fea0003800000 */
.L_x_3237:
[----:B------:R-:W-:-:S05]  /*5c00*/  PRMT R4, RZ, 0x5410, R25 ;  /* 0x00005410ff047816 */ /* 0x000fca0000000019 */
[----:B------:R-:W-:-:S06]  /*5c10*/  FMUL.FTZ R4, R4, 1 ;  /* 0x3f80000004047820 */ /* 0x000fcc0000410000 */
[----:B------:R-:W0:Y:S02]  /*5c20*/  F2F.F64.F32 R4, R4 ;  /* 0x0000000400047310 */ /* 0x000e240000201800 */
[----:B0-----:R0:W-:Y:S01]  /*5c30*/  STG.E.64 [R2.64], R4 ;  /* 0x0000000402007986 */ /* 0x0011e2000c101b24 */
[----:B------:R-:W-:Y:S05]  /*5c40*/  BRA `(.L_x_3232) ;  /* 0x00000b1000007947 */ /* 0x000fea0003800000 */
.L_x_3227:
        /* <DEDUP_REMOVED lines=13> */
.L_x_3241:
[----:B------:R-:W-:Y:S01]  /*5d20*/  PRMT R25, RZ, 0x5410, R25 ;  /* 0x00005410ff197816 */ /* 0x000fe20000000019 */
[----:B------:R-:W-:-:S04]  /*5d30*/  CS2R R6, SRZ ;  /* 0x0000000000067805 */ /* 0x000fc8000001ff00 */
[----:B------:R-:W-:-:S06]  /*5d40*/  FMUL.FTZ R4, R25, 1 ;  /* 0x3f80000019047820 */ /* 0x000fcc0000410000 */
[----:B------:R-:W0:Y:S02]  /*5d50*/  F2F.F64.F32 R4, R4 ;  /* 0x0000000400047310 */ /* 0x000e240000201800 */
[----:B0-----:R0:W-:Y:S01]  /*5d60*/  STG.E.128 [R2.64], R4 ;  /* 0x0000000402007986 */ /* 0x0011e2000c101d24 */
[----:B------:R-:W-:Y:S05]  /*5d70*/  BRA `(.L_x_3232) ;  /* 0x000009e000007947 */ /* 0x000fea0003800000 */
.L_x_3240:
        /* <DEDUP_REMOVED lines=21> */
.L_x_3245:
[----:B------:R-:W-:Y:S05]  /*5ed0*/  BSYNC B0 ;  /* 0x0000000000007941 */ /* 0x000fea0003800000 */
.L_x_3244:
[----:B------:R-:W-:-:S05]  /*5ee0*/  LOP3.LUT R5, R0, R5, RZ, 0xfc, !PT ;  /* 0x0000000500057212 */ /* 0x000fca00078efcff */
[----:B------:R0:W-:Y:S01]  /*5ef0*/  STG.E.U8 [R2.64], R5 ;  /* 0x0000000502007986 */ /* 0x0001e2000c101124 */
[----:B------:R-:W-:Y:S05]  /*5f00*/  BRA `(.L_x_3232) ;  /* 0x0000085000007947 */ /* 0x000fea0003800000 */
.L_x_3243:
        /* <DEDUP_REMOVED lines=13> */
.L_x_3247:
[----:B------:R-:W-:Y:S01]  /*5fe0*/  IMAD.MOV.U32 R0, RZ, RZ, 0x7f ;  /* 0x0000007fff007424 */ /* 0x000fe200078e00ff */
[----:B------:R-:W-:-:S04]  /*5ff0*/  ISETP.GT.U32.AND P0, PT, R4, 0x7f800000, PT ;  /* 0x7f8000000400780c */ /* 0x000fc80003f04070 */
[----:B------:R-:W-:-:S04]  /*6000*/  SEL R0, R0, 0x7c, P0 ;  /* 0x0000007c00007807 */ /* 0x000fc80000000000 */
.L_x_3248:
[----:B------:R-:W-:Y:S05]  /*6010*/  BSYNC B0 ;  /* 0x0000000000007941 */ /* 0x000fea0003800000 */
.L_x_3246:
[----:B------:R-:W-:-:S04]  /*6020*/  LOP3.LUT R4, R25, 0x80000000, RZ, 0xc0, !PT ;  /* 0x8000000019047812 */ /* 0x000fc800078ec0ff */
[----:B------:R-:W-:-:S04]  /*6030*/  SHF.R.U32.HI R5, RZ, 0x18, R4 ;  /* 0x00000018ff057819 */ /* 0x000fc80000011604 */
[----:B------:R-:W-:-:S05]  /*6040*/  LOP3.LUT R5, R0, R5, RZ, 0xfc, !PT ;  /* 0x0000000500057212 */ /* 0x000fca00078efcff */
[----:B------:R0:W-:Y:S01]  /*6050*/  STG.E.U8 [R2.64], R5 ;  /* 0x0000000502007986 */ /* 0x0001e2000c101124 */
[----:B------:R-:W-:Y:S05]  /*6060*/  BRA `(.L_x_3232) ;  /* 0x000006f000007947 */ /* 0x000fea0003800000 */
.L_x_3242:
[----:B------:R0:W-:Y:S01]  /*6070*/  STG.E.U16 [R2.64], R25 ;  /* 0x0000001902007986 */ /* 0x0001e2000c101524 */
[----:B------:R-:W-:Y:S05]  /*6080*/  BRA `(.L_x_3232) ;  /* 0x000006d000007947 */ /* 0x000fea0003800000 */
.L_x_3239:
        /* <DEDUP_REMOVED lines=12> */
.L_x_3251:
        /* <DEDUP_REMOVED lines=17> */
.L_x_3254:
[----:B------:R-:W-:-:S04]  /*6260*/  LOP3.LUT R0, R25, 0x80000000, RZ, 0xc0, !PT ;  /* 0x8000000019007812 */ /* 0x000fc800078ec0ff */
[----:B------:R-:W-:-:S04]  /*6270*/  SHF.R.U32.HI R5, RZ, 0x18, R0 ;  /* 0x00000018ff057819 */ /* 0x000fc80000011600 */
[----:B------:R-:W-:-:S04]  /*6280*/  LOP3.LUT R4, R4, R5, RZ, 0xfc, !PT ;  /* 0x0000000504047212 */ /* 0x000fc800078efcff */
[----:B------:R-:W-:Y:S02]  /*6290*/  PRMT R0, R4, 0x7610, R0 ;  /* 0x0000761004007816 */ /* 0x000fe40000000000 */
.L_x_3253:
[----:B------:R-:W-:Y:S05]  /*62a0*/  BSYNC B0 ;  /* 0x0000000000007941 */ /* 0x000fea0003800000 */
.L_x_3252:
[----:B------:R0:W-:Y:S01]  /*62b0*/  STG.E.U8 [R2.64], R0 ;  /* 0x0000000002007986 */ /* 0x0001e2000c101124 */
[----:B------:R-:W-:Y:S05]  /*62c0*/  BRA `(.L_x_3232) ;  /* 0x0000049000007947 */ /* 0x000fea0003800000 */
.L_x_3250:
        /* <DEDUP_REMOVED lines=17> */
.L_x_3257:
[----:B------:R-:W-:-:S04]  /*63e0*/  LOP3.LUT R0, R25, 0x80000000, RZ, 0xc0, !PT ;  /* 0x8000000019007812 */ /* 0x000fc800078ec0ff */
[----:B------:R-:W-:-:S04]  /*63f0*/  SHF.R.U32.HI R5, RZ, 0x18, R0 ;  /* 0x00000018ff057819 */ /* 0x000fc80000011600 */
[----:B------:R-:W-:-:S04]  /*6400*/  LOP3.LUT R4, R4, R5, RZ, 0xfc, !PT ;  /* 0x0000000504047212 */ /* 0x000fc800078efcff */
[----:B------:R-:W-:Y:S02]  /*6410*/  PRMT R0, R4, 0x7610, R0 ;  /* 0x0000761004007816 */ /* 0x000fe40000000000 */
.L_x_3256:
[----:B------:R-:W-:Y:S05]  /*6420*/  BSYNC B0 ;  /* 0x0000000000007941 */ /* 0x000fea0003800000 */
.L_x_3255:
[----:B------:R0:W-:Y:S01]  /*6430*/  STG.E.U8 [R2.64], R0 ;  /* 0x0000000002007986 */ /* 0x0001e2000c101124 */
[----:B------:R-:W-:Y:S05]  /*6440*/  BRA `(.L_x_3232) ;  /* 0x0000031000007947 */ /* 0x000fea0003800000 */
.L_x_3249:
        /* <DEDUP_REMOVED lines=22> */
.L_x_3231:
        /* <DEDUP_REMOVED lines=20> */
.L_x_3259:
[----:B------:R-:W-:-:S06]  /*66f0*/  PRMT R4, RZ, 0x5410, R25 ;  /* 0x00005410ff047816 */ /* 0x000fcc0000000019 */
[----:B------:R-:W0:Y:S02]  /*6700*/  F2I.U64.TRUNC R4, R4 ;  /* 0x0000000400047311 */ /* 0x000e24000020d800 */
[----:B0-----:R0:W-:Y:S01]  /*6710*/  STG.E.64 [R2.64], R4 ;  /* 0x0000000402007986 */ /* 0x0011e2000c101b24 */
[----:B------:R-:W-:Y:S05]  /*6720*/  BRA `(.L_x_3232) ;  /* 0x0000003000007947 */ /* 0x000fea0003800000 */
.L_x_3258:
[----:B------:R-:W-:-:S06]  /*6730*/  PRMT R25, RZ, 0x5410, R25 ;  /* 0x00005410ff197816 */ /* 0x000fcc0000000019 */
[----:B------:R-:W0:Y:S02]  /*6740*/  F2I.FTZ.U32.TRUNC.NTZ R25, R25 ;  /* 0x0000001900197305 */ /* 0x000e24000021f000 */
[----:B0-----:R0:W-:Y:S02]  /*6750*/  STG.E [R2.64], R25 ;  /* 0x0000001902007986 */ /* 0x0011e4000c101924 */
.L_x_3232:
        /* <DEDUP_REMOVED lines=23> */
.L_x_3263:
[----:B------:R-:W-:-:S06]  /*68d0*/  PRMT R5, RZ, 0x5410, R22 ;  /* 0x00005410ff057816 */ /* 0x000fcc0000000016 */
[----:B------:R-:W0:Y:S02]  /*68e0*/  F2I.S64.TRUNC R4, R5 ;  /* 0x0000000500047311 */ /* 0x000e24000020d900 */
[----:B0-----:R0:W-:Y:S01]  /*68f0*/  STG.E.U8 [R2.64], R4 ;  /* 0x0000000402007986 */ /* 0x0011e2000c101124 */
[----:B------:R-:W-:Y:S05]  /*6900*/  BRA `(.L_x_3265) ;  /* 0x00000e4000007947 */ /* 0x000fea0003800000 */
.L_x_3262:
        /* <DEDUP_REMOVED lines=10> */
.L_x_3267:
[----:B------:R-:W-:-:S04]  /*69b0*/  PRMT R22, RZ, 0x5410, R22 ;  /* 0x00005410ff167816 */ /* 0x000fc80000000016 */
[----:B------:R-:W0:Y:S02]  /*69c0*/  F2I.FTZ.TRUNC.NTZ R5, R22 ;  /* 0x0000001600057305 */ /* 0x000e24000021f100 */
[----:B0-----:R0:W-:Y:S01]  /*69d0*/  STG.E [R2.64], R5 ;  /* 0x0000000502007986 */ /* 0x0011e2000c101924 */
[----:B------:R-:W-:Y:S05]  /*69e0*/  BRA `(.L_x_3265) ;  /* 0x00000d6000007947 */ /* 0x000fea0003800000 */
.L_x_3266:
[----:B------:R-:W-:-:S04]  /*69f0*/  PRMT R22, RZ, 0x5410, R22 ;  /* 0x00005410ff167816 */ /* 0x000fc80000000016 */
[----:B------:R-:W0:Y:S02]  /*6a00*/  F2I.FTZ.TRUNC.NTZ R5, R22 ;  /* 0x0000001600057305 */ /* 0x000e24000021f100 */
[----:B0-----:R0:W-:Y:S01]  /*6a10*/  STG.E.U16 [R2.64], R5 ;  /* 0x0000000502007986 */ /* 0x0011e2000c101524 */
[----:B------:R-:W-:Y:S05]  /*6a20*/  BRA `(.L_x_3265) ;  /* 0x00000d2000007947 */ /* 0x000fea0003800000 */
.L_x_3261:
        /* <DEDUP_REMOVED lines=9> */
.L_x_3269:
[----:B------:R-:W-:-:S04]  /*6ac0*/  PRMT R0, RZ, 0x5410, R22 ;  /* 0x00005410ff007816 */ /* 0x000fc80000000016 */
[----:B------:R-:W-:-:S05]  /*6ad0*/  F2FP.PACK_AB R0, RZ, R0 ;  /* 0x00000000ff00723e */ /* 0x000fca00000000ff */
[----:B------:R0:W-:Y:S01]  /*6ae0*/  STG.E.U16 [R2.64], R0 ;  /* 0x0000000002007986 */ /* 0x0001e2000c101524 */
[----:B------:R-:W-:Y:S05]  /*6af0*/  BRA `(.L_x_3265) ;  /* 0x00000c5000007947 */ /* 0x000fea0003800000 */
.L_x_3268:
        /* <DEDUP_REMOVED lines=10> */
.L_x_3271:
[----:B------:R-:W-:-:S04]  /*6ba0*/  PRMT R22, RZ, 0x5410, R22 ;  /* 0x00005410ff167816 */ /* 0x000fc80000000016 */
[----:B------:R-:W-:-:S04]  /*6bb0*/  F2FP.PACK_AB R5, RZ, R22 ;  /* 0x00000016ff05723e */ /* 0x000fc800000000ff */
[----:B------:R-:W-:-:S05]  /*6bc0*/  PRMT R5, R5, 0x5410, RZ ;  /* 0x0000541005057816 */ /* 0x000fca00000000ff */
[----:B------:R0:W-:Y:S01]  /*6bd0*/  STG.E [R2.64], R5 ;  /* 0x0000000502007986 */ /* 0x0001e2000c101924 */
[----:B------:R-:W-:Y:S05]  /*6be0*/  BRA `(.L_x_3265) ;  /* 0x00000b6000007947 */ /* 0x000fea0003800000 */
.L_x_3270:
[----:B------:R-:W-:-:S05]  /*6bf0*/  PRMT R4, RZ, 0x5410, R22 ;  /* 0x00005410ff047816 */ /* 0x000fca0000000016 */
[----:B------:R-:W-:-:S06]  /*6c00*/  FMUL.FTZ R4, R4, 1 ;  /* 0x3f80000004047820 */ /* 0x000fcc0000410000 */
[----:B------:R-:W0:Y:S02]  /*6c10*/  F2F.F64.F32 R4, R4 ;  /* 0x0000000400047310 */ /* 0x000e240000201800 */
[----:B0-----:R0:W-:Y:S01]  /*6c20*/  STG.E.64 [R2.64], R4 ;  /* 0x0000000402007986 */ /* 0x0011e2000c101b24 */
[----:B------:R-:W-:Y:S05]  /*6c30*/  BRA `(.L_x_3265) ;  /* 0x00000b1000007947 */ /* 0x000fea0003800000 */
.L_x_3260:
        /* <DEDUP_REMOVED lines=13> */
.L_x_3274:
[----:B------:R-:W-:Y:S01]  /*6d10*/  PRMT R22, RZ, 0x5410, R22 ;  /* 0x00005410ff167816 */ /* 0x000fe20000000016 */
[----:B------:R-:W-:-:S04]  /*6d20*/  CS2R R6, SRZ ;  /* 0x0000000000067805 */ /* 0x000fc8000001ff00 */
[----:B------:R-:W-:-:S06]  /*6d30*/  FMUL.FTZ R4, R22, 1 ;  /* 0x3f80000016047820 */ /* 0x000fcc0000410000 */
[----:B------:R-:W0:Y:S02]  /*6d40*/  F2F.F64.F32 R4, R4 ;  /* 0x0000000400047310 */ /* 0x000e240000201800 */
[----:B0-----:R0:W-:Y:S01]  /*6d50*/  STG.E.128 [R2.64], R4 ;  /* 0x0000000402007986 */ /* 0x0011e2000c101d24 */
[----:B------:R-:W-:Y:S05]  /*6d60*/  BRA `(.L_x_3265) ;  /* 0x000009e000007947 */ /* 0x000fea0003800000 */
.L_x_3273:
        /* <DEDUP_REMOVED lines=21> */
.L_x_3278:
[----:B------:R-:W-:Y:S05]  /*6ec0*/  BSYNC B0 ;  /* 0x0000000000007941 */ /* 0x000fea0003800000 */
.L_x_3277:
[----:B------:R-:W-:-:S05]  /*6ed0*/  LOP3.LUT R5, R0, R5, RZ, 0xfc, !PT ;  /* 0x0000000500057212 */ /* 0x000fca00078efcff */
[----:B------:R0:W-:Y:S01]  /*6ee0*/  STG.E.U8 [R2.64], R5 ;  /* 0x0000000502007986 */ /* 0x0001e2000c101124 */
[----:B------:R-:W-:Y:S05]  /*6ef0*/  BRA `(.L_x_3265) ;  /* 0x0000085000007947 */ /* 0x000fea0003800000 */
.L_x_3276:
        /* <DEDUP_REMOVED lines=13> */
.L_x_3280:
[----:B------:R-:W-:Y:S01]  /*6fd0*/  IMAD.MOV.U32 R0, RZ, RZ, 0x7f ;  /* 0x0000007fff007424 */ /* 0x000fe200078e00ff */
[----:B------:R-:W-:-:S04]  /*6fe0*/  ISETP.GT.U32.AND P0, PT, R4, 0x7f800000, PT ;  /* 0x7f8000000400780c */ /* 0x000fc80003f04070 */
[----:B------:R-:W-:-:S04]  /*6ff0*/  SEL R0, R0, 0x7c, P0 ;  /* 0x0000007c00007807 */ /* 0x000fc80000000000 */
.L_x_3281:
[----:B------:R-:W-:Y:S05]  /*7000*/  BSYNC B0 ;  /* 0x0000000000007941 */ /* 0x000fea0003800000 */
.L_x_3279:
[----:B------:R-:W-:-:S04]  /*7010*/  LOP3.LUT R4, R5, 0x80000000, RZ, 0xc0, !PT ;  /* 0x8000000005047812 */ /* 0x000fc800078ec0ff */
[----:B------:R-:W-:-:S04]  /*7020*/  SHF.R.U32.HI R5, RZ, 0x18, R4 ;  /* 0x00000018ff057819 */ /* 0x000fc80000011604 */
[----:B------:R-:W-:-:S05]  /*7030*/  LOP3.LUT R5, R0, R5, RZ, 0xfc, !PT ;  /* 0x0000000500057212 */ /* 0x000fca00078efcff */
[----:B------:R0:W-:Y:S01]  /*7040*/  STG.E.U8 [R2.64], R5 ;  /* 0x0000000502007986 */ /* 0x0001e2000c101124 */
[----:B------:R-:W-:Y:S05]  /*7050*/  BRA `(.L_x_3265) ;  /* 0x000006f000007947 */ /* 0x000fea0003800000 */
.L_x_3275:
[----:B------:R0:W-:Y:S01]  /*7060*/  STG.E.U16 [R2.64], R22 ;  /* 0x0000001602007986 */ /* 0x0001e2000c101524 */
[----:B------:R-:W-:Y:S05]  /*7070*/  BRA `(.L_x_3265) ;  /* 0x000006d000007947 */ /* 0x000fea0003800000 */
.L_x_3272:
        /* <DEDUP_REMOVED lines=12> */
.L_x_3284:
        /* <DEDUP_REMOVED lines=17> */
.L_x_3287:
[----:B------:R-:W-:-:S04]  /*7250*/  LOP3.LUT R0, R7, 0x80000000, RZ, 0xc0, !PT ;  /* 0x8000000007007812 */ /* 0x000fc800078ec0ff */
[----:B------:R-:W-:-:S04]  /*7260*/  SHF.R.U32.HI R5, RZ, 0x18, R0 ;  /* 0x00000018ff057819 */ /* 0x000fc80000011600 */
[----:B------:R-:W-:-:S04]  /*7270*/  LOP3.LUT R4, R4, R5, RZ, 0xfc, !PT ;  /* 0x0000000504047212 */ /* 0x000fc800078efcff */
[----:B------:R-:W-:Y:S02]  /*7280*/  PRMT R0, R4, 0x7610, R0 ;  /* 0x0000761004007816 */ /* 0x000fe40000000000 */
.L_x_3286:
[----:B------:R-:W-:Y:S05]  /*7290*/  BSYNC B0 ;  /* 0x0000000000007941 */ /* 0x000fea0003800000 */
.L_x_3285:
[----:B------:R0:W-:Y:S01]  /*72a0*/  STG.E.U8 [R2.64], R0 ;  /* 0x0000000002007986 */ /* 0x0001e2000c101124 */
[----:B------:R-:W-:Y:S05]  /*72b0*/  BRA `(.L_x_3265) ;  /* 0x0000049000007947 */ /* 0x000fea0003800000 */
.L_x_3283:
        /* <DEDUP_REMOVED lines=17> */
.L_x_3290:
[----:B------:R-:W-:-:S04]  /*73d0*/  LOP3.LUT R0, R7, 0x80000000, RZ, 0xc0, !PT ;  /* 0x8000000007007812 */ /* 0x000fc800078ec0ff */
[----:B------:R-:W-:-:S04]  /*73e0*/  SHF.R.U32.HI R5, RZ, 0x18, R0 ;  /* 0x00000018ff057819 */ /* 0x000fc80000011600 */
[----:B------:R-:W-:-:S04]  /*73f0*/  LOP3.LUT R4, R4, R5, RZ, 0xfc, !PT ;  /* 0x0000000504047212 */ /* 0x000fc800078efcff */
[----:B------:R-:W-:Y:S02]  /*7400*/  PRMT R0, R4, 0x7610, R0 ;  /* 0x0000761004007816 */ /* 0x000fe40000000000 */
.L_x_3289:
[----:B------:R-:W-:Y:S05]  /*7410*/  BSYNC B0 ;  /* 0x0000000000007941 */ /* 0x000fea0003800000 */
.L_x_3288:
[----:B------:R0:W-:Y:S01]  /*7420*/  STG.E.U8 [R2.64], R0 ;  /* 0x0000000002007986 */ /* 0x0001e2000c101124 */
[----:B------:R-:W-:Y:S05]  /*7430*/  BRA `(.L_x_3265) ;  /* 0x0000031000007947 */ /* 0x000fea0003800000 */
.L_x_3282:
        /* <DEDUP_REMOVED lines=22> */
.L_x_3264:
        /* <DEDUP_REMOVED lines=20> */
.L_x_3292:
[----:B------:R-:W-:-:S06]  /*76e0*/  PRMT R4, RZ, 0x5410, R22 ;  /* 0x00005410ff047816 */ /* 0x000fcc0000000016 */
[----:B------:R-:W0:Y:S02]  /*76f0*/  F2I.U64.TRUNC R4, R4 ;  /* 0x0000000400047311 */ /* 0x000e24000020d800 */
[----:B0-----:R0:W-:Y:S01]  /*7700*/  STG.E.64 [R2.64], R4 ;  /* 0x0000000402007986 */ /* 0x0011e2000c101b24 */
[----:B------:R-:W-:Y:S05]  /*7710*/  BRA `(.L_x_3265) ;  /* 0x0000003000007947 */ /* 0x000fea0003800000 */
.L_x_3291:
[----:B------:R-:W-:-:S04]  /*7720*/  PRMT R22, RZ, 0x5410, R22 ;  /* 0x00005410ff167816 */ /* 0x000fc80000000016 */
[----:B------:R-:W0:Y:S02]  /*7730*/  F2I.FTZ.U32.TRUNC.NTZ R5, R22 ;  /* 0x0000001600057305 */ /* 0x000e24000021f000 */
[----:B0-----:R0:W-:Y:S02]  /*7740*/  STG.E [R2.64], R5 ;  /* 0x0000000502007986 */ /* 0x0011e4000c101924 */
.L_x_3265:
[----:B------:R-:W-:Y:S02]  /*7750*/  IADD3 R19, R19, 0x80, RZ ;  /* 0x0000008013137810 */ /* 0x000fe40007ffe0ff */
.L_x_3226:
[----:B------:R-:W-:Y:S05]  /*7760*/  BSYNC B6 ;  /* 0x0000000000067941 */ /* 0x000fea0003800000 */
.L_x_3225:
        /* <DEDUP_REMOVED lines=21> */
.L_x_3296:
[----:B------:R-:W-:-:S06]  /*78c0*/  PRMT R5, RZ, 0x5410, R23 ;  /* 0x00005410ff057816 */ /* 0x000fcc0000000017 */
[----:B------:R-:W0:Y:S02]  /*78d0*/  F2I.S64.TRUNC R4, R5 ;  /* 0x0000000500047311 */ /* 0x000e24000020d900 */
[----:B0-----:R-:W-:Y:S01]  /*78e0*/  STG.E.U8 [R2.64], R4 ;  /* 0x0000000402007986 */ /* 0x001fe2000c101124 */
[----:B------:R-:W-:Y:S05]  /*78f0*/  EXIT ;  /* 0x000000000000794d */ /* 0x000fea0003800000 */
.L_x_3295:
        /* <DEDUP_REMOVED lines=10> */
.L_x_3299:
[----:B------:R-:W-:-:S06]  /*79a0*/  PRMT R23, RZ, 0x5410, R23 ;  /* 0x00005410ff177816 */ /* 0x000fcc0000000017 */
[----:B------:R-:W0:Y:S02]  /*79b0*/  F2I.FTZ.TRUNC.NTZ R23, R23 ;  /* 0x0000001700177305 */ /* 0x000e24000021f100 */
[----:B0-----:R-:W-:Y:S01]  /*79c0*/  STG.E [R2.64], R23 ;  /* 0x0000001702007986 */ /* 0x001fe2000c101924 */
[----:B------:R-:W-:Y:S05]  /*79d0*/  EXIT ;  /* 0x000000000000794d */ /* 0x000fea0003800000 */
.L_x_3298:
[----:B------:R-:W-:-:S06]  /*79e0*/  PRMT R23, RZ, 0x5410, R23 ;  /* 0x00005410ff177816 */ /* 0x000fcc0000000017 */
[----:B------:R-:W0:Y:S02]  /*79f0*/  F2I.FTZ.TRUNC.NTZ R23, R23 ;  /* 0x0000001700177305 */ /* 0x000e24000021f100 */
[----:B0-----:R-:W-:Y:S01]  /*7a00*/  STG.E.U16 [R2.64], R23 ;  /* 0x0000001702007986 */ /* 0x001fe2000c101524 */
[----:B------:R-:W-:Y:S05]  /*7a10*/  EXIT ;  /* 0x000000000000794d */ /* 0x000fea0003800000 */
.L_x_3294:
        /* <DEDUP_REMOVED lines=9> */
.L_x_3301:
[----:B------:R-:W-:-:S04]  /*7ab0*/  PRMT R0, RZ, 0x5410, R23 ;  /* 0x00005410ff007816 */ /* 0x000fc80000000017 */
[----:B------:R-:W-:-:S05]  /*7ac0*/  F2FP.PACK_AB R0, RZ, R0 ;  /* 0x00000000ff00723e */ /* 0x000fca00000000ff */
[----:B------:R-:W-:Y:S01]  /*7ad0*/  STG.E.U16 [R2.64], R0 ;  /* 0x0000000002007986 */ /* 0x000fe2000c101524 */
[----:B------:R-:W-:Y:S05]  /*7ae0*/  EXIT ;  /* 0x000000000000794d */ /* 0x000fea0003800000 */
.L_x_3300:
        /* <DEDUP_REMOVED lines=10> */
.L_x_3303:
[----:B------:R-:W-:-:S04]  /*7b90*/  PRMT R23, RZ, 0x5410, R23 ;  /* 0x00005410ff177816 */ /* 0x000fc80000000017 */
[----:B------:R-:W-:-:S04]  /*7ba0*/  F2FP.PACK_AB R5, RZ, R23 ;  /* 0x00000017ff05723e */ /* 0x000fc800000000ff */
[----:B------:R-:W-:-:S05]  /*7bb0*/  PRMT R5, R5, 0x5410, RZ ;  /* 0x0000541005057816 */ /* 0x000fca00000000ff */
[----:B------:R-:W-:Y:S01]  /*7bc0*/  STG.E [R2.64], R5 ;  /* 0x0000000502007986 */ /* 0x000fe2000c101924 */
[----:B------:R-:W-:Y:S05]  /*7bd0*/  EXIT ;  /* 0x000000000000794d */ /* 0x000fea0003800000 */
.L_x_3302:
[----:B------:R-:W-:-:S05]  /*7be0*/  PRMT R4, RZ, 0x5410, R23 ;  /* 0x00005410ff047816 */ /* 0x000fca0000000017 */
[----:B------:R-:W-:-:S06]  /*7bf0*/  FMUL.FTZ R4, R4, 1 ;  /* 0x3f80000004047820 */ /* 0x000fcc0000410000 */
[----:B------:R-:W0:Y:S02]  /*7c00*/  F2F.F64.F32 R4, R4 ;  /* 0x0000000400047310 */ /* 0x000e240000201800 */
[----:B0-----:R-:W-:Y:S01]  /*7c10*/  STG.E.64 [R2.64], R4 ;  /* 0x0000000402007986 */ /* 0x001fe2000c101b24 */
[----:B------:R-:W-:Y:S05]  /*7c20*/  EXIT ;  /* 0x000000000000794d */ /* 0x000fea0003800000 */
.L_x_3293:
        /* <DEDUP_REMOVED lines=13> */
.L_x_3306:
[----:B------:R-:W-:Y:S01]  /*7d00*/  PRMT R23, RZ, 0x5410, R23 ;  /* 0x00005410ff177816 */ /* 0x000fe20000000017 */
[----:B------:R-:W-:-:S04]  /*7d10*/  CS2R R6, SRZ ;  /* 0x0000000000067805 */ /* 0x000fc8000001ff00 */
[----:B------:R-:W-:-:S06]  /*7d20*/  FMUL.FTZ R4, R23, 1 ;  /* 0x3f80000017047820 */ /* 0x000fcc0000410000 */
[----:B------:R-:W0:Y:S02]  /*7d30*/  F2F.F64.F32 R4, R4 ;  /* 0x0000000400047310 */ /* 0x000e240000201800 */
[----:B0-----:R-:W-:Y:S01]  /*7d40*/  STG.E.128 [R2.64], R4 ;  /* 0x0000000402007986 */ /* 0x001fe2000c101d24 */
[----:B------:R-:W-:Y:S05]  /*7d50*/  EXIT ;  /* 0x000000000000794d */ /* 0x000fea0003800000 */
.L_x_3305:
        /* <DEDUP_REMOVED lines=21> */
.L_x_3310:
[----:B------:R-:W-:Y:S05]  /*7eb0*/  BSYNC B0 ;  /* 0x0000000000007941 */ /* 0x000fea0003800000 */
.L_x_3309:
[----:B------:R-:W-:-:S05]  /*7ec0*/  LOP3.LUT R5, R0, R5, RZ, 0xfc, !PT ;  /* 0x0000000500057212 */ /* 0x000fca00078efcff */
[----:B------:R-:W-:Y:S01]  /*7ed0*/  STG.E.U8 [R2.64], R5 ;  /* 0x0000000502007986 */ /* 0x000fe2000c101124 */
[----:B------:R-:W-:Y:S05]  /*7ee0*/  EXIT ;  /* 0x000000000000794d */ /* 0x000fea0003800000 */
.L_x_3308:
        /* <DEDUP_REMOVED lines=13> */
.L_x_3312:
[----:B------:R-:W-:Y:S01]  /*7fc0*/  IMAD.MOV.U32 R0, RZ, RZ, 0x7f ;  /* 0x0000007fff007424 */ /* 0x000fe200078e00ff */
[----:B------:R-:W-:-:S04]  /*7fd0*/  ISETP.GT.U32.AND P0, PT, R4, 0x7f800000, PT ;  /* 0x7f8000000400780c */ /* 0x000fc80003f04070 */
[----:B------:R-:W-:-:S04]  /*7fe0*/  SEL R0, R0, 0x7c, P0 ;  /* 0x0000007c00007807 */ /* 0x000fc80000000000 */
.L_x_3313:
[----:B------:R-:W-:Y:S05]  /*7ff0*/  BSYNC B0 ;  /* 0x0000000000007941 */ /* 0x000fea0003800000 */
.L_x_3311:
[----:B------:R-:W-:-:S04]  /*8000*/  LOP3.LUT R4, R23, 0x80000000, RZ, 0xc0, !PT ;  /* 0x8000000017047812 */ /* 0x000fc800078ec0ff */
[----:B------:R-:W-:-:S04]  /*8010*/  SHF.R.U32.HI R5, RZ, 0x18, R4 ;  /* 0x00000018ff057819 */ /* 0x000fc80000011604 */
[----:B------:R-:W-:-:S05]  /*8020*/  LOP3.LUT R5, R0, R5, RZ, 0xfc, !PT ;  /* 0x0000000500057212 */ /* 0x000fca00078efcff */
[----:B------:R-:W-:Y:S01]  /*8030*/  STG.E.U8 [R2.64], R5 ;  /* 0x0000000502007986 */ /* 0x000fe2000c101124 */
[----:B------:R-:W-:Y:S05]  /*8040*/  EXIT ;  /* 0x000000000000794d */ /* 0x000fea0003800000 */
.L_x_3307:
[----:B------:R-:W-:Y:S01]  /*8050*/  STG.E.U16 [R2.64], R23 ;  /* 0x0000001702007986 */ /* 0x000fe2000c101524 */
[----:B------:R-:W-:Y:S05]  /*8060*/  EXIT ;  /* 0x000000000000794d */ /* 0x000fea0003800000 */
.L_x_3304:
        /* <DEDUP_REMOVED lines=12> */
.L_x_3316:
        /* <DEDUP_REMOVED lines=17> */
.L_x_3319:
[----:B------:R-:W-:-:S04]  /*8240*/  LOP3.LUT R0, R23, 0x80000000, RZ, 0xc0, !PT ;  /* 0x8000000017007812 */ /* 0x000fc800078ec0ff */
[----:B------:R-:W-:-:S04]  /*8250*/  SHF.R.U32.HI R5, RZ, 0x18, R0 ;  /* 0x00000018ff057819 */ /* 0x000fc80000011600 */
[----:B------:R-:W-:-:S04]  /*8260*/  LOP3.LUT R4, R4, R5, RZ, 0xfc, !PT ;  /* 0x0000000504047212 */ /* 0x000fc800078efcff */
[----:B------:R-:W-:Y:S02]  /*8270*/  PRMT R0, R4, 0x7610, R0 ;  /* 0x0000761004007816 */ /* 0x000fe40000000000 */
.L_x_3318:
[----:B------:R-:W-:Y:S05]  /*8280*/  BSYNC B0 ;  /* 0x0000000000007941 */ /* 0x000fea0003800000 */
.L_x_3317:
[----:B------:R-:W-:Y:S01]  /*8290*/  STG.E.U8 [R2.64], R0 ;  /* 0x0000000002007986 */ /* 0x000fe2000c101124 */
[----:B------:R-:W-:Y:S05]  /*82a0*/  EXIT ;  /* 0x000000000000794d */ /* 0x000fea0003800000 */
.L_x_3315:
        /* <DEDUP_REMOVED lines=17> */
.L_x_3322:
[----:B------:R-:W-:-:S04]  /*83c0*/  LOP3.LUT R0, R23, 0x80000000, RZ, 0xc0, !PT ;  /* 0x8000000017007812 */ /* 0x000fc800078ec0ff */
[----:B------:R-:W-:-:S04]  /*83d0*/  SHF.R.U32.HI R5, RZ, 0x18, R0 ;  /* 0x00000018ff057819 */ /* 0x000fc80000011600 */
[----:B------:R-:W-:-:S04]  /*83e0*/  LOP3.LUT R4, R4, R5, RZ, 0xfc, !PT ;  /* 0x0000000504047212 */ /* 0x000fc800078efcff */
[----:B------:R-:W-:Y:S02]  /*83f0*/  PRMT R0, R4, 0x7610, R0 ;  /* 0x0000761004007816 */ /* 0x000fe40000000000 */
.L_x_3321:
[----:B------:R-:W-:Y:S05]  /*8400*/  BSYNC B0 ;  /* 0x0000000000007941 */ /* 0x000fea0003800000 */
.L_x_3320:
[----:B------:R-:W-:Y:S01]  /*8410*/  STG.E.U8 [R2.64], R0 ;  /* 0x0000000002007986 */ /* 0x000fe2000c101124 */
[----:B------:R-:W-:Y:S05]  /*8420*/  EXIT ;  /* 0x000000000000794d */ /* 0x000fea0003800000 */
.L_x_3314:
        /* <DEDUP_REMOVED lines=22> */
.L_x_3297:
        /* <DEDUP_REMOVED lines=20> */
.L_x_3324:
[----:B------:R-:W-:-:S06]  /*86d0*/  PRMT R4, RZ, 0x5410, R23 ;  /* 0x00005410ff047816 */ /* 0x000fcc0000000017 */
[----:B------:R-:W0:Y:S02]  /*86e0*/  F2I.U64.TRUNC R4, R4 ;  /* 0x0000000400047311 */ /* 0x000e24000020d800 */
[----:B0-----:R-:W-:Y:S01]  /*86f0*/  STG.E.64 [R2.64], R4 ;  /* 0x0000000402007986 */ /* 0x001fe2000c101b24 */
[----:B------:R-:W-:Y:S05]  /*8700*/  EXIT ;  /* 0x000000000000794d */ /* 0x000fea0003800000 */
.L_x_3323:
[----:B------:R-:W-:-:S06]  /*8710*/  PRMT R23, RZ, 0x5410, R23 ;  /* 0x00005410ff177816 */ /* 0x000fcc0000000017 */
[----:B------:R-:W0:Y:S02]  /*8720*/  F2I.FTZ.U32.TRUNC.NTZ R23, R23 ;  /* 0x0000001700177305 */ /* 0x000e24000021f000 */
[----:B0-----:R-:W-:Y:S01]  /*8730*/  STG.E [R2.64], R23 ;  /* 0x0000001702007986 */ /* 0x001fe2000c101924 */
[----:B------:R-:W-:Y:S05]  /*8740*/  EXIT ;  /* 0x000000000000794d */ /* 0x000fea0003800000 */
.L_x_3325:
        /* <DEDUP_REMOVED lines=11> */
.L_x_7694:


//--------------------- .text._ZN2at6native18elementwise_kernelILi128ELi4EZNS0_22gpu_kernel_impl_nocastINS0_13BUnaryFunctorIN3c108BFloat16ES5_S5_ZZZNS0_20copysign_kernel_cudaERNS_18TensorIteratorBaseEENKUlvE_clEvENKUlvE1_clEvEUlS5_S5_E_EEEEvS7_RKT_EUliE_EEviT1_ --------------------------
	.section	.text._ZN2at6native18elementwise_kernelILi128ELi4EZNS0_22gpu_kernel_impl_nocastINS0_13BUnaryFunctorIN3c108BFloat16ES5_S5_ZZZNS0_20copysign_kernel_cudaERNS_18TensorIteratorBaseEENKUlvE_clEvENKUlvE1_clEvEUlS5_S5_E_EEEEvS7_RKT_EUliE_EEviT1_,"ax",@progbits
	.sectioninfo	@"SHI_REGISTERS=12"
	.align	128
        .global         _ZN2at6native18elementwise_kernelILi128ELi4EZNS0_22gpu_kernel_impl_nocastINS0_13BUnaryFunctorIN3c108BFloat16ES5_S5_ZZZNS0_20copysign_kernel_cudaERNS_18TensorIteratorBaseEENKUlvE_clEvENKUlvE1_clEvEUlS5_S5_E_EEEEvS7_RKT_EUliE_EEviT1_
        .type           _ZN2at6native18elementwise_kernelILi128ELi4EZNS0_22gpu_kernel_impl_nocastINS0_13BUnaryFunctorIN3c108BFloat16ES5_S5_ZZZNS0_20copysign_kernel_cudaERNS_18TensorIteratorBaseEENKUlvE_clEvENKUlvE1_clEvEUlS5_S5_E_EEEEvS7_RKT_EUliE_EEviT1_,@function
        .size           _ZN2at6native18elementwise_kernelILi128ELi4EZNS0_22gpu_kernel_impl_nocastINS0_13BUnaryFunctorIN3c108BFloat16ES5_S5_ZZZNS0_20copysign_kernel_cudaERNS_18TensorIteratorBaseEENKUlvE_clEvENKUlvE1_clEvEUlS5_S5_E_EEEEvS7_RKT_EUliE_EEviT1_,(.L_x_7695 - _ZN2at6native18elementwise_kernelILi128ELi4EZNS0_22gpu_kernel_impl_nocastINS0_13BUnaryFunctorIN3c108BFloat16ES5_S5_ZZZNS0_20copysign_kernel_cudaERNS_18TensorIteratorBaseEENKUlvE_clEvENKUlvE1_clEvEUlS5_S5_E_EEEEvS7_RKT_EUliE_EEviT1_)
        .other          _ZN2at6native18elementwise_kernelILi128ELi4EZNS0_22gpu_kernel_impl_nocastINS0_13BUnaryFunctorIN3c108BFloat16ES5_S5_ZZZNS0_20copysign_kernel_cudaERNS_18TensorIteratorBaseEENKUlvE_clEvENKUlvE1_clEvEUlS5_S5_E_EEEEvS7_RKT_EUliE_EEviT1_,@"STO_CUDA_ENTRY STV_DEFAULT"
_ZN2at6native18elementwise_kernelILi128ELi4EZNS0_22gpu_kernel_impl_nocastINS0_13BUnaryFunctorIN3c108BFloat16ES5_S5_ZZZNS0_20copysign_kernel_cudaERNS_18TensorIteratorBaseEENKUlvE_clEvENKUlvE1_clEvEUlS5_S5_E_EEEEvS7_RKT_EUliE_EEviT1_:
.text._ZN2at6native18elementwise_kernelILi128ELi4EZNS0_22gpu_kernel_impl_nocastINS0_13BUnaryFunctorIN3c108BFloat16ES5_S5_ZZZNS0_20copysign_kernel_cudaERNS_18TensorIteratorBaseEENKUlvE_clEvENKUlvE1_clEvEUlS5_S5_E_EEEEvS7_RKT_EUliE_EEviT1_:
        /* <DEDUP_REMOVED lines=235> */
.L_x_3328:
[----:B------:R-:W-:-:S04]  /*0eb0*/  IADD3 R4, P0, R3, c[0x0][0x368], RZ ;  /* 0x0000da0003047a10 */ /* 0x000fc80007f1e0ff */
[----:B------:R-:W-:-:S05]  /*0ec0*/  IADD3.X R5, RZ, c[0x0][0x36c], RZ, P0, !PT ;  /* 0x0000db00ff057a10 */ /* 0x000fca00007fe4ff */
[----:B------:R-:W2:Y:S01]  /*0ed0*/  LDG.E.U16 R4, [R4.64] ;  /* 0x0000000404047981 */ /* 0x000ea2000c1e1500 */
[----:B------:R-:W-:Y:S01]  /*0ee0*/  ULDC.U16 UR6, c[0x0][0x372] ;  /* 0x0000dc8000067ab9 */ /* 0x000fe20000000400 */
[----:B------:R-:W-:Y:S01]  /*0ef0*/  IADD3 R2, P0, R2, c[0x0][0x360], RZ ;  /* 0x0000d80002027a10 */ /* 0x000fe20007f1e0ff */
[----:B------:R-:W-:Y:S01]  /*0f00*/  IMAD.U32 R3, RZ, RZ, UR6 ;  /* 0x00000006ff037e24 */ /* 0x000fe2000f8e00ff */
[----:B------:R-:W-:-:S04]  /*0f10*/  IADD3 R0, R0, 0x80, RZ ;  /* 0x0000008000007810 */ /* 0x000fc80007ffe0ff */
[----:B------:R-:W-:Y:S02]  /*0f20*/  PRMT R3, RZ, 0x5410, R3 ;  /* 0x00005410ff037816 */ /* 0x000fe40000000003 */
[----:B--2---:R-:W-:-:S04]  /*0f30*/  PRMT R4, RZ, 0x5410, R4 ;  /* 0x00005410ff047816 */ /* 0x004fc80000000004 */
[----:B------:R-:W-:-:S04]  /*0f40*/  LOP3.LUT R3, R4, 0x80000000, R3, 0xb8, !PT ;  /* 0x8000000004037812 */ /* 0x000fc800078eb803 */
[----:B------:R-:W-:Y:S02]  /*0f50*/  F2FP.BF16.PACK_AB R5, RZ, R3 ;  /* 0x00000003ff05723e */ /* 0x000fe400000010ff */
[----:B------:R-:W-:-:S05]  /*0f60*/  IADD3.X R3, RZ, c[0x0][0x364], RZ, P0, !PT ;  /* 0x0000d900ff037a10 */ /* 0x000fca00007fe4ff */
[----:B------:R0:W-:Y:S02]  /*0f70*/  STG.E.U16 [R2.64], R5 ;  /* 0x0000000502007986 */ /* 0x0001e4000c101504 */
.L_x_3327:
[----:B------:R-:W-:Y:S05]  /*0f80*/  BSYNC B0 ;  /* 0x0000000000007941 */ /* 0x000fea0003800000 */
.L_x_3326:
        /* <DEDUP_REMOVED lines=230> */
.L_x_3331:
[----:B------:R-:W-:-:S04]  /*1df0*/  IADD3 R4, P0, R3, c[0x0][0x368], RZ ;  /* 0x0000da0003047a10 */ /* 0x000fc80007f1e0ff */
[----:B------:R-:W-:-:S05]  /*1e00*/  IADD3.X R5, RZ, c[0x0][0x36c], RZ, P0, !PT ;  /* 0x0000db00ff057a10 */ /* 0x000fca00007fe4ff */
[----:B------:R-:W2:Y:S01]  /*1e10*/  LDG.E.U16 R4, [R4.64] ;  /* 0x0000000404047981 */ /* 0x000ea2000c1e1500 */
[----:B------:R-:W-:Y:S01]  /*1e20*/  ULDC.U16 UR6, c[0x0][0x372] ;  /* 0x0000dc8000067ab9 */ /* 0x000fe20000000400 */
[----:B------:R-:W-:Y:S02]  /*1e30*/  IADD3 R2, P0, R2, c[0x0][0x360], RZ ;  /* 0x0000d80002027a10 */ /* 0x000fe40007f1e0ff */
[----:B------:R-:W-:Y:S02]  /*1e40*/  MOV R3, UR6 ;  /* 0x0000000600037c02 */ /* 0x000fe40008000f00 */
[----:B------:R-:W-:Y:S02]  /*1e50*/  IADD3 R0, R0, 0x80, RZ ;  /* 0x0000008000007810 */ /* 0x000fe40007ffe0ff */
[----:B------:R-:W-:Y:S02]  /*1e60*/  PRMT R3, RZ, 0x5410, R3 ;  /* 0x00005410ff037816 */ /* 0x000fe40000000003 */
[----:B--2---:R-:W-:-:S04]  /*1e70*/  PRMT R4, RZ, 0x5410, R4 ;  /* 0x00005410ff047816 */ /* 0x004fc80000000004 */
[----:B------:R-:W-:-:S04]  /*1e80*/  LOP3.LUT R3, R4, 0x80000000, R3, 0xb8, !PT ;  /* 0x8000000004037812 */ /* 0x000fc800078eb803 */
[----:B------:R-:W-:Y:S01]  /*1e90*/  F2FP.BF16.PACK_AB R5, RZ, R3 ;  /* 0x00000003ff05723e */ /* 0x000fe200000010ff */
        /* <DEDUP_REMOVED lines=231> */
.L_x_3332:
        /* <DEDUP_REMOVED lines=10> */
[----:B------:R-:W-:Y:S02]  /*2db0*/  F2FP.BF16.PACK_AB R5, RZ, R3 ;  /* 0x00000003ff05723e */ /* 0x000fe400000010ff */
[----:B------:R-:W-:-:S05]  /*2dc0*/  IADD3.X R3, RZ, c[0x0][0x364], RZ, P0, !PT ;  /* 0x0000d900ff037a10 */ /* 0x000fca00007fe4ff */
[----:B------:R0:W-:Y:S02]  /*2dd0*/  STG.E.U16 [R2.64], R5 ;  /* 0x0000000502007986 */ /* 0x0001e4000c101504 */
.L_x_3330:
[----:B------:R-:W-:Y:S05]  /*2de0*/  BSYNC B0 ;  /* 0x0000000000007941 */ /* 0x000fea0003800000 */
.L_x_3329:
[----:B------:R-:W-:-:S13]  /*2df0*/  ISETP.GE.AND P0, PT, R0, c[0x0][0x160], PT ;  /* 0x0000580000007a0c */ /* 0x000fda0003f06270 */
[----:B------:R-:W-:Y:S05]  /*2e00*/  @P0 EXIT ;  /* 0x000000000000094d */ /* 0x000fea0003800000 */
[----:B------:R-:W-:Y:S01]  /*2e10*/  ISETP.NE.AND P0, PT, RZ, c[0x0][0x168], PT ;  /* 0x00005a00ff007a0c */ /* 0x000fe20003f05270 */
[----:B0-----:R-:W-:-:S12]  /*2e20*/  CS2R R2, SRZ ;  /* 0x0000000000027805 */ /* 0x001fd8000001ff00 */
[----:B------:R-:W-:Y:S05]  /*2e30*/  @!P0 BRA `(.L_x_3333) ;  /* 0x00000e0000008947 */ /* 0x000fea0003800000 */
[----:B------:R-:W-:Y:S01]  /*2e40*/  HFMA2.MMA R2, -RZ, RZ, 0, 0 ;  /* 0x00000000ff027435 */ /* 0x000fe200000001ff */
[----:B------:R-:W-:Y:S01]  /*2e50*/  IMAD.MOV.U32 R3, RZ, RZ, R0 ;  /* 0x000000ffff037224 */ /* 0x000fe200078e0000 */
[----:B------:R-:W-:-:S04]  /*2e60*/  MOV R8, c[0x0][0x168] ;  /* 0x00005a0000087a02 */ /* 0x000fc80000000f00 */
[----:B------:R-:W-:-:S04]  /*2e70*/  ISETP.NE.AND P0, PT, R8, 0x1, PT ;  /* 0x000000010800780c */ /* 0x000fc80003f05270 */
        /* <DEDUP_REMOVED lines=220> */
.L_x_3333:
[----:B------:R-:W-:-:S04]  /*3c40*/  IADD3 R4, P0, R3, c[0x0][0x368], RZ ;  /* 0x0000da0003047a10 */ /* 0x000fc80007f1e0ff */
[----:B------:R-:W-:-:S05]  /*3c50*/  IADD3.X R5, RZ, c[0x0][0x36c], RZ, P0, !PT ;  /* 0x0000db00ff057a10 */ /* 0x000fca00007fe4ff */
[----:B------:R-:W2:Y:S01]  /*3c60*/  LDG.E.U16 R4, [R4.64] ;  /* 0x0000000404047981 */ /* 0x000ea2000c1e1500 */
[----:B------:R-:W-:Y:S01]  /*3c70*/  ULDC.U16 UR6, c[0x0][0x372] ;  /* 0x0000dc8000067ab9 */ /* 0x000fe20000000400 */
[----:B------:R-:W-:Y:S02]  /*3c80*/  IADD3 R2, P0, R2, c[0x0][0x360], RZ ;  /* 0x0000d80002027a10 */ /* 0x000fe40007f1e0ff */
[----:B------:R-:W-:-:S04]  /*3c90*/  MOV R3, UR6 ;  /* 0x0000000600037c02 */ /* 0x000fc80008000f00 */
[----:B------:R-:W-:Y:S02]  /*3ca0*/  PRMT R3, RZ, 0x5410, R3 ;  /* 0x00005410ff037816 */ /* 0x000fe40000000003 */
[----:B--2---:R-:W-:-:S04]  /*3cb0*/  PRMT R4, RZ, 0x5410, R4 ;  /* 0x00005410ff047816 */ /* 0x004fc80000000004 */
[----:B------:R-:W-:Y:S02]  /*3cc0*/  LOP3.LUT R0, R4, 0x80000000, R3, 0xb8, !PT ;  /* 0x8000000004007812 */ /* 0x000fe400078eb803 */
[----:B------:R-:W-:Y:S02]  /*3cd0*/  IADD3.X R3, RZ, c[0x0][0x364], RZ, P0, !PT ;  /* 0x0000d900ff037a10 */ /* 0x000fe400007fe4ff */
[----:B------:R-:W-:-:S05]  /*3ce0*/  F2FP.BF16.PACK_AB R0, RZ, R0 ;  /* 0x00000000ff00723e */ /* 0x000fca00000010ff */
[----:B------:R-:W-:Y:S01]  /*3cf0*/  STG.E.U16 [R2.64], R0 ;  /* 0x0000000002007986 */ /* 0x000fe2000c101504 */
[----:B------:R-:W-:Y:S05]  /*3d00*/  EXIT ;  /* 0x000000000000794d */ /* 0x000fea0003800000 */
.L_x_3334:
        /* <DEDUP_REMOVED lines=15> */
.L_x_7695:


//--------------------- .text._ZN2at6native27unrolled_elementwise_kernelINS0_13BUnaryFunctorIN3c108BFloat16ES4_S4_ZZZNS0_20copysign_kernel_cudaERNS_18TensorIteratorBaseEENKUlvE_clEvENKUlvE1_clEvEUlS4_S4_E_EESt5arrayIPcLm2EELi4E23TrivialOffsetCalculatorILi1EjESF_NS0_6memory15LoadWithoutCastENSG_16StoreWithoutCastEEEviT_T0_T2_T3_T4_T5_ --------------------------
	.section	.text._ZN2at6native27unrolled_elementwise_kernelINS0_13BUnaryFunctorIN3c108BFloat16ES4_S4_ZZZNS0_20copysign_kernel_cudaERNS_18TensorIteratorBaseEENKUlvE_clEvENKUlvE1_clEvEUlS4_S4_E_EESt5arrayIPcLm2EELi4E23TrivialOffsetCalculatorILi1EjESF_NS0_6memory15LoadWithoutCastENSG_16StoreWithoutCastEEEviT_T0_T2_T3_T4_T5_,"ax",@progbits
	.sectioninfo	@"SHI_REGISTERS=18"
	.align	128
        .global         _ZN2at6native27unrolled_elementwise_kernelINS0_13BUnaryFunctorIN3c108BFloat16ES4_S4_ZZZNS0_20copysign_kernel_cudaERNS_18TensorIteratorBaseEENKUlvE_clEvENKUlvE1_clEvEUlS4_S4_E_EESt5arrayIPcLm2EELi4E23TrivialOffsetCalculatorILi1EjESF_NS0_6memory15LoadWithoutCastENSG_16StoreWithoutCastEEEviT_T0_T2_T3_T4_T5_
        .type           _ZN2at6native27unrolled_elementwise_kernelINS0_13BUnaryFunctorIN3c108BFloat16ES4_S4_ZZZNS0_20copysign_kernel_cudaERNS_18TensorIteratorBaseEENKUlvE_clEvENKUlvE1_clEvEUlS4_S4_E_EESt5arrayIPcLm2EELi4E23TrivialOffsetCalculatorILi1EjESF_NS0_6memory15LoadWithoutCastENSG_16StoreWithoutCastEEEviT_T0_T2_T3_T4_T5_,@function
        .size           _ZN2at6native27unrolled_elementwise_kernelINS0_13BUnaryFunctorIN3c108BFloat16ES4_S4_ZZZNS0_20copysign_kernel_cudaERNS_18TensorIteratorBaseEENKUlvE_clEvENKUlvE1_clEvEUlS4_S4_E_EESt5arrayIPcLm2EELi4E23TrivialOffsetCalculatorILi1EjESF_NS0_6memory15LoadWithoutCastENSG_16StoreWithoutCastEEEviT_T0_T2_T3_T4_T5_,(.L_x_7696 - _ZN2at6native27unrolled_elementwise_kernelINS0_13BUnaryFunctorIN3c108BFloat16ES4_S4_ZZZNS0_20copysign_kernel_cudaERNS_18TensorIteratorBaseEENKUlvE_clEvENKUlvE1_clEvEUlS4_S4_E_EESt5arrayIPcLm2EELi4E23TrivialOffsetCalculatorILi1EjESF_NS0_6memory15LoadWithoutCastENSG_16StoreWithoutCastEEEviT_T0_T2_T3_T4_T5_)
        .other          _ZN2at6native27unrolled_elementwise_kernelINS0_13BUnaryFunctorIN3c108BFloat16ES4_S4_ZZZNS0_20copysign_kernel_cudaERNS_18TensorIteratorBaseEENKUlvE_clEvENKUlvE1_clEvEUlS4_S4_E_EESt5arrayIPcLm2EELi4E23TrivialOffsetCalculatorILi1EjESF_NS0_6memory15LoadWithoutCastENSG_16StoreWithoutCastEEEviT_T0_T2_T3_T4_T5_,@"STO_CUDA_ENTRY STV_DEFAULT"
_ZN2at6native27unrolled_elementwise_kernelINS0_13BUnaryFunctorIN3c108BFloat16ES4_S4_ZZZNS0_20copysign_kernel_cudaERNS_18TensorIteratorBaseEENKUlvE_clEvENKUlvE1_clEvEUlS4_S4_E_EESt5arrayIPcLm2EELi4E23TrivialOffsetCalculatorILi1EjESF_NS0_6memory15LoadWithoutCastENSG_16StoreWithoutCastEEEviT_T0_T2_T3_T4_T5_:
.text._ZN2at6native27unrolled_elementwise_kernelINS0_13BUnaryFunctorIN3c108BFloat16ES4_S4_ZZZNS0_20copysign_kernel_cudaERNS_18TensorIteratorBaseEENKUlvE_clEvENKUlvE1_clEvEUlS4_S4_E_EESt5arrayIPcLm2EELi4E23TrivialOffsetCalculatorILi1EjESF_NS0_6memory15LoadWithoutCastENSG_16StoreWithoutCastEEEviT_T0_T2_T3_T4_T5_:
        /* <DEDUP_REMOVED lines=16> */
[----:B------:R-:W-:Y:S01]  /*0100*/  @!P1 IADD3 R3, R3, 0x80, RZ ;  /* 0x0000008003039810 */ /* 0x000fe20007ffe0ff */
[----:B------:R-:W-:-:S03]  /*0110*/  @!P1 IMAD.MOV.U32 R13, RZ, RZ, 0x2 ;  /* 0x00000002ff0d9424 */ /* 0x000fc600078e00ff */
[----:B------:R-:W-:Y:S01]  /*0120*/  ISETP.GE.AND P3, PT, R3, R2, PT ;  /* 0x000000020300720c */ /* 0x000fe20003f66270 */
[----:B------:R-:W-:Y:S01]  /*0130*/  @!P1 IMAD.WIDE.U32 R12, R12, R13, c[0x0][0x170] ;  /* 0x00005c000c0c9625 */ /* 0x000fe200078e000d */
[----:B------:R-:W-:Y:S02]  /*0140*/  PRMT R4, RZ, 0x7610, R4 ;  /* 0x00007610ff047816 */ /* 0x000fe40000000004 */
[----:B------:R-:W-:-:S04]  /*0150*/  PRMT R8, RZ, 0x7610, R8 ;  /* 0x00007610ff087816 */ /* 0x000fc80000000008 */
[----:B------:R1:W3:Y:S05]  /*0160*/  @!P1 LDG.E.U16 R4, [R12.64] ;  /* 0x000000040c049981 */ /* 0x0002ea000c1e1500 */
[----:B------:R-:W-:Y:S02]  /*0170*/  @!P3 IMAD R14, R0, 0x200, R3 ;  /* 0x00000200000eb824 */ /* 0x000fe400078e0203 */
[----:B------:R-:W-:-:S04]  /*0180*/  @!P3 IMAD.MOV.U32 R15, RZ, RZ, 0x2 ;  /* 0x00000002ff0fb424 */ /* 0x000fc800078e00ff */
[----:B------:R-:W-:-:S05]  /*0190*/  @!P3 IMAD.WIDE.U32 R14, R14, R15, c[0x0][0x170] ;  /* 0x00005c000e0eb625 */ /* 0x000fca00078e000f */
[----:B------:R4:W3:Y:S01]  /*01a0*/  @!P3 LDG.E.U16 R8, [R14.64] ;  /* 0x000000040e08b981 */ /* 0x0008e2000c1e1500 */
[----:B------:R-:W-:-:S04]  /*01b0*/  @!P3 IADD3 R3, R3, 0x80, RZ ;  /* 0x000000800303b810 */ /* 0x000fc80007ffe0ff */
[----:B------:R-:W-:Y:S01]  /*01c0*/  ISETP.GE.AND P2, PT, R3, R2, PT ;  /* 0x000000020300720c */ /* 0x000fe20003f46270 */
[----:B------:R-:W-:Y:S01]  /*01d0*/  IMAD.MOV.U32 R5, RZ, RZ, R7 ;  /* 0x000000ffff057224 */ /* 0x000fe200078e0007 */
[----:B-1----:R-:W1:Y:S04]  /*01e0*/  @!P0 LDC.U16 R12, c[0x0][0x166] ;  /* 0x00005980ff0c8b82 */ /* 0x002e680000000400 */
[----:B------:R-:W-:-:S07]  /*01f0*/  IADD3 R9, R5, 0x80, RZ ;  /* 0x0000008005097810 */ /* 0x000fce0007ffe0ff */
[--C-:B0-----:R-:W-:Y:S02]  /*0200*/  @!P2 IMAD R10, R0, 0x200, R3.reuse ;  /* 0x00000200000aa824 */ /* 0x101fe400078e0203 */
[----:B------:R-:W-:Y:S01]  /*0210*/  @!P2 IMAD.MOV.U32 R11, RZ, RZ, 0x2 ;  /* 0x00000002ff0ba424 */ /* 0x000fe200078e00ff */
[----:B------:R-:W-:-:S03]  /*0220*/  PRMT R3, RZ, 0x7610, R3 ;  /* 0x00007610ff037816 */ /* 0x000fc60000000003 */
[----:B------:R-:W-:-:S05]  /*0230*/  @!P2 IMAD.WIDE.U32 R10, R10, R11, c[0x0][0x170] ;  /* 0x00005c000a0aa625 */ /* 0x000fca00078e000b */
[----:B------:R1:W5:Y:S01]  /*0240*/  @!P2 LDG.E.U16 R3, [R10.64] ;  /* 0x000000040a03a981 */ /* 0x000362000c1e1500 */
[----:B------:R-:W-:Y:S02]  /*0250*/  ISETP.GE.AND P2, PT, R9, R2, PT ;  /* 0x000000020900720c */ /* 0x000fe40003f46270 */
[----:B------:R-:W-:-:S04]  /*0260*/  IADD3 R9, R5, 0x100, RZ ;  /* 0x0000010005097810 */ /* 0x000fc80007ffe0ff */
[-C--:B------:R-:W-:Y:S02]  /*0270*/  ISETP.GE.AND P3, PT, R9, R2.reuse, PT ;  /* 0x000000020900720c */ /* 0x080fe40003f66270 */
[----:B------:R-:W-:Y:S02]  /*0280*/  IADD3 R9, R5, 0x180, RZ ;  /* 0x0000018005097810 */ /* 0x000fe40007ffe0ff */
[----:B-1----:R-:W-:Y:S02]  /*0290*/  @!P0 PRMT R11, RZ, 0x5410, R12 ;  /* 0x00005410ff0b8816 */ /* 0x002fe4000000000c */
[----:B------:R-:W-:Y:S01]  /*02a0*/  ISETP.GE.AND P1, PT, R9, R2, PT ;  /* 0x000000020900720c */ /* 0x000fe20003f26270 */
[----:B------:R-:W0:Y:S01]  /*02b0*/  @!P2 LDC.U16 R13, c[0x0][0x166] ;  /* 0x00005980ff0dab82 */ /* 0x000e220000000400 */
[----:B------:R-:W-:Y:S01]  /*02c0*/  @!P0 IADD3 R5, R7, 0x80, RZ ;  /* 0x0000008007058810 */ /* 0x000fe20007ffe0ff */
[----:B------:R-:W-:Y:S02]  /*02d0*/  @!P0 IMAD R7, R0, 0x200, R7 ;  /* 0x0000020000078824 */ /* 0x000fe400078e0207 */
[----:B------:R-:W-:-:S04]  /*02e0*/  @!P0 IMAD.MOV.U32 R12, RZ, RZ, 0x2 ;  /* 0x00000002ff0c8424 */ /* 0x000fc800078e00ff */
[----:B----4-:R-:W1:Y:S01]  /*02f0*/  @!P3 LDC.U16 R14, c[0x0][0x166] ;  /* 0x00005980ff0ebb82 */ /* 0x010e620000000400 */
[----:B------:R-:W-:-:S07]  /*0300*/  ISETP.GE.AND P4, PT, R5, R2, PT ;  /* 0x000000020500720c */ /* 0x000fce0003f86270 */
[----:B------:R-:W4:Y:S01]  /*0310*/  @!P1 LDC.U16 R9, c[0x0][0x166] ;  /* 0x00005980ff099b82 */ /* 0x000f220000000400 */
[----:B------:R-:W-:Y:S01]  /*0320*/  BSSY B0, `(.L_x_3335) ;  /* 0x0000019000007945 */ /* 0x000fe20003800000 */
[----:B0-----:R-:W-:Y:S02]  /*0330*/  @!P2 PRMT R13, RZ, 0x5410, R13 ;  /* 0x00005410ff0da816 */ /* 0x001fe4000000000d */
[----:B--2---:R-:W-:-:S04]  /*0340*/  @!P0 PRMT R6, RZ, 0x5410, R6 ;  /* 0x00005410ff068816 */ /* 0x004fc80000000006 */
[----:B------:R-:W-:-:S04]  /*0350*/  @!P0 LOP3.LUT R6, R6, 0x80000000, R11, 0xb8, !PT ;  /* 0x8000000006068812 */ /* 0x000fc800078eb80b */
[----:B------:R-:W-:Y:S01]  /*0360*/  @!P0 F2FP.BF16.PACK_AB R10, RZ, R6 ;  /* 0x00000006ff0a823e */ /* 0x000fe200000010ff */
[----:B------:R-:W-:-:S05]  /*0370*/  @!P0 IMAD.WIDE.U32 R6, R7, R12, c[0x0][0x168] ;  /* 0x00005a0007068625 */ /* 0x000fca00078e000c */
[----:B------:R0:W-:Y:S01]  /*0380*/  @!P0 STG.E.U16 [R6.64], R10 ;  /* 0x0000000a06008986 */ /* 0x0001e2000c101504 */
[----:B-1----:R-:W-:Y:S02]  /*0390*/  @!P3 PRMT R11, RZ, 0x5410, R14 ;  /* 0x00005410ff0bb816 */ /* 0x002fe4000000000e */
[----:B---3--:R-:W-:-:S04]  /*03a0*/  @!P2 PRMT R4, RZ, 0x5410, R4 ;  /* 0x00005410ff04a816 */ /* 0x008fc80000000004 */
[----:B------:R-:W-:-:S04]  /*03b0*/  @!P2 LOP3.LUT R4, R4, 0x80000000, R13, 0xb8, !PT ;  /* 0x800000000404a812 */ /* 0x000fc800078eb80d */
[----:B------:R-:W-:Y:S02]  /*03c0*/  @!P2 F2FP.BF16.PACK_AB R4, RZ, R4 ;  /* 0x00000004ff04a23e */ /* 0x000fe400000010ff */
[----:B------:R-:W-:-:S04]  /*03d0*/  @!P3 PRMT R8, RZ, 0x5410, R8 ;  /* 0x00005410ff08b816 */ /* 0x000fc80000000008 */
[----:B------:R-:W-:-:S04]  /*03e0*/  @!P3 LOP3.LUT R8, R8, 0x80000000, R11, 0xb8, !PT ;  /* 0x800000000808b812 */ /* 0x000fc800078eb80b */
[----:B------:R-:W-:Y:S01]  /*03f0*/  @!P3 F2FP.BF16.PACK_AB R8, RZ, R8 ;  /* 0x00000008ff08b23e */ /* 0x000fe200000010ff */
[----:B------:R-:W-:Y:S05]  /*0400*/  @P4 BRA `(.L_x_3336) ;  /* 0x000000a000004947 */ /* 0x000fea0003800000 */
[----:B0---4-:R-:W-:Y:S01]  /*0410*/  IMAD R6, R0, 0x200, R5 ;  /* 0x0000020000067824 */ /* 0x011fe200078e0205 */
[----:B------:R-:W-:Y:S01]  /*0420*/  IADD3 R5, R5, 0x80, RZ ;  /* 0x0000008005057810 */ /* 0x000fe20007ffe0ff */
[----:B------:R-:W-:-:S03]  /*0430*/  IMAD.MOV.U32 R11, RZ, RZ, 0x2 ;  /* 0x00000002ff0b7424 */ /* 0x000fc600078e00ff */
[----:B------:R-:W-:Y:S01]  /*0440*/  ISETP.GE.AND P0, PT, R5, R2, PT ;  /* 0x000000020500720c */ /* 0x000fe20003f06270 */
[----:B------:R-:W-:-:S05]  /*0450*/  IMAD.WIDE.U32 R6, R6, R11, c[0x0][0x168] ;  /* 0x00005a0006067625 */ /* 0x000fca00078e000b */
[----:B------:R0:W-:Y:S07]  /*0460*/  STG.E.U16 [R6.64], R4 ;  /* 0x0000000406007986 */ /* 0x0001ee000c101504 */
[----:B------:R-:W-:Y:S01]  /*0470*/  @!P0 IMAD R10, R0, 0x200, R5 ;  /* 0x00000200000a8824 */ /* 0x000fe200078e0205 */
[----:B------:R-:W-:-:S03]  /*0480*/  @!P0 IADD3 R5, R5, 0x80, RZ ;  /* 0x0000008005058810 */ /* 0x000fc60007ffe0ff */
[----:B------:R-:W-:-:S05]  /*0490*/  @!P0 IMAD.WIDE.U32 R10, R10, R11, c[0x0][0x168] ;  /* 0x00005a000a0a8625 */ /* 0x000fca00078e000b */
[----:B------:R0:W-:Y:S02]  /*04a0*/  @!P0 STG.E.U16 [R10.64], R8 ;  /* 0x000000080a008986 */ /* 0x0001e4000c101504 */
.L_x_3336:
[----:B0---4-:R-:W-:Y:S05]  /*04b0*/  BSYNC B0 ;  /* 0x0000000000007941 */ /* 0x011fea0003800000 */
.L_x_3335:
[----:B------:R-:W-:Y:S02]  /*04c0*/  ISETP.GE.AND P0, PT, R5, R2, PT ;  /* 0x000000020500720c */ /* 0x000fe40003f06270 */
[----:B------:R-:W-:Y:S02]  /*04d0*/  @!P1 PRMT R2, RZ, 0x5410, R9 ;  /* 0x00005410ff029816 */ /* 0x000fe40000000009 */
[----:B-----5:R-:W-:-:S04]  /*04e0*/  @!P1 PRMT R3, RZ, 0x5410, R3 ;  /* 0x00005410ff039816 */ /* 0x020fc80000000003 */
[----:B------:R-:W-:-:S04]  /*04f0*/  @!P1 LOP3.LUT R3, R3, 0x80000000, R2, 0xb8, !PT ;  /* 0x8000000003039812 */ /* 0x000fc800078eb802 */
[----:B------:R-:W-:Y:S01]  /*0500*/  @!P1 F2FP.BF16.PACK_AB R3, RZ, R3 ;  /* 0x00000003ff03923e */ /* 0x000fe200000010ff */
[----:B------:R-:W-:Y:S06]  /*0510*/  @P0 EXIT ;  /* 0x000000000000094d */ /* 0x000fec0003800000 */
[----:B------:R-:W-:Y:S01]  /*0520*/  IMAD R2, R0, 0x200, R5 ;  /* 0x0000020000027824 */ /* 0x000fe200078e0205 */
[----:B------:R-:W-:Y:S01]  /*0530*/  PRMT R0, R3, 0x7610, R0 ;  /* 0x0000761003007816 */ /* 0x000fe20000000000 */
[----:B------:R-:W-:-:S04]  /*0540*/  IMAD.MOV.U32 R5, RZ, RZ, 0x2 ;  /* 0x00000002ff057424 */ /* 0x000fc800078e00ff */
[----:B------:R-:W-:-:S05]  /*0550*/  IMAD.WIDE.U32 R2, R2, R5, c[0x0][0x168] ;  /* 0x00005a0002027625 */ /* 0x000fca00078e0005 */
[----:B------:R-:W-:Y:S01]  /*0560*/  STG.E.U16 [R2.64], R0 ;  /* 0x0000000002007986 */ /* 0x000fe2000c101504 */
[----:B------:R-:W-:Y:S05]  /*0570*/  EXIT ;  /* 0x000000000000794d */ /* 0x000fea0003800000 */
.L_x_3337:
        /* <DEDUP_REMOVED lines=16> */
.L_x_7696:


//--------------------- .text._ZN2at6native29vectorized_elementwise_kernelILi2ENS0_13BUnaryFunctorIN3c108BFloat16ES4_S4_ZZZNS0_20copysign_kernel_cudaERNS_18TensorIteratorBaseEENKUlvE_clEvENKUlvE1_clEvEUlS4_S4_E_EESt5arrayIPcLm2EEEEviT0_T1_ --------------------------
	.section	.text._ZN2at6native29vectorized_elementwise_kernelILi2ENS0_13BUnaryFunctorIN3c108BFloat16ES4_S4_ZZZNS0_20copysign_kernel_cudaERNS_18TensorIteratorBaseEENKUlvE_clEvENKUlvE1_clEvEUlS4_S4_E_EESt5arrayIPcLm2EEEEviT0_T1_,"ax",@progbits
	.sectioninfo	@"SHI_REGISTERS=26"
	.align	128
        .global         _ZN2at6native29vectorized_elementwise_kernelILi2ENS0_13BUnaryFunctorIN3c108BFloat16ES4_S4_ZZZNS0_20copysign_kernel_cudaERNS_18TensorIteratorBaseEENKUlvE_clEvENKUlvE1_clEvEUlS4_S4_E_EESt5arrayIPcLm2EEEEviT0_T1_
        .type           _ZN2at6native29vectorized_elementwise_kernelILi2ENS0_13BUnaryFunctorIN3c108BFloat16ES4_S4_ZZZNS0_20copysign_kernel_cudaERNS_18TensorIteratorBaseEENKUlvE_clEvENKUlvE1_clEvEUlS4_S4_E_EESt5arrayIPcLm2EEEEviT0_T1_,@function
        .size           _ZN2at6native29vectorized_elementwise_kernelILi2ENS0_13BUnaryFunctorIN3c108BFloat16ES4_S4_ZZZNS0_20copysign_kernel_cudaERNS_18TensorIteratorBaseEENKUlvE_clEvENKUlvE1_clEvEUlS4_S4_E_EESt5arrayIPcLm2EEEEviT0_T1_,(.L_x_7697 - _ZN2at6native29vectorized_elementwise_kernelILi2ENS0_13BUnaryFunctorIN3c108BFloat16ES4_S4_ZZZNS0_20copysign_kernel_cudaERNS_18TensorIteratorBaseEENKUlvE_clEvENKUlvE1_clEvEUlS4_S4_E_EESt5arrayIPcLm2EEEEviT0_T1_)
        .other          _ZN2at6native29vectorized_elementwise_kernelILi2ENS0_13BUnaryFunctorIN3c108BFloat16ES4_S4_ZZZNS0_20copysign_kernel_cudaERNS_18TensorIteratorBaseEENKUlvE_clEvENKUlvE1_clEvEUlS4_S4_E_EESt5arrayIPcLm2EEEEviT0_T1_,@"STO_CUDA_ENTRY STV_DEFAULT"
_ZN2at6native29vectorized_elementwise_kernelILi2ENS0_13BUnaryFunctorIN3c108BFloat16ES4_S4_ZZZNS0_20copysign_kernel_cudaERNS_18TensorIteratorBaseEENKUlvE_clEvENKUlvE1_clEvEUlS4_S4_E_EESt5arrayIPcLm2EEEEviT0_T1_:
.text._ZN2at6native29vectorized_elementwise_kernelILi2ENS0_13BUnaryFunctorIN3c108BFloat16ES4_S4_ZZZNS0_20copysign_kernel_cudaERNS_18TensorIteratorBaseEENKUlvE_clEvENKUlvE1_clEvEUlS4_S4_E_EESt5arrayIPcLm2EEEEviT0_T1_:
        /* <DEDUP_REMOVED lines=11> */
[----:B------:R0:W2:Y:S04]  /*00b0*/  LDG.E R6, [R4.64] ;  /* 0x0000000404067981 */ /* 0x0000a8000c1e1900 */
[----:B------:R0:W3:Y:S04]  /*00c0*/  LDG.E R8, [R4.64+0x200] ;  /* 0x0002000404087981 */ /* 0x0000e8000c1e1900 */
[----:B------:R0:W4:Y:S04]  /*00d0*/  LDG.E R12, [R4.64+0x400] ;  /* 0x00040004040c7981 */ /* 0x000128000c1e1900 */
[----:B------:R0:W5:Y:S01]  /*00e0*/  LDG.E R16, [R4.64+0x600] ;  /* 0x0006000404107981 */ /* 0x000162000c1e1900 */
[----:B------:R-:W-:Y:S01]  /*00f0*/  ULDC.U16 UR6, c[0x0][0x166] ;  /* 0x0000598000067ab9 */ /* 0x000fe20000000400 */
[----:B------:R-:W-:-:S04]  /*0100*/  IMAD.WIDE.U32 R2, R0, R9, c[0x0][0x168] ;  /* 0x00005a0000027625 */ /* 0x000fc800078e0009 */
[----:B------:R-:W-:Y:S02]  /*0110*/  IMAD.U32 R0, RZ, RZ, UR6 ;  /* 0x00000006ff007e24 */ /* 0x000fe4000f8e00ff */
[----:B------:R-:W-:-:S03]  /*0120*/  IMAD.WIDE R2, R7, 0x4, R2 ;  /* 0x0000000407027825 */ /* 0x000fc600078e0202 */
[----:B0-----:R-:W-:Y:S02]  /*0130*/  PRMT R5, RZ, 0x5410, R0 ;  /* 0x00005410ff057816 */ /* 0x001fe40000000000 */
[--C-:B--2---:R-:W-:Y:S02]  /*0140*/  PRMT R0, RZ, 0x5410, R6.reuse ;  /* 0x00005410ff007816 */ /* 0x104fe40000000006 */
[----:B------:R-:W-:Y:S02]  /*0150*/  PRMT R4, RZ, 0x7610, R6 ;  /* 0x00007610ff047816 */ /* 0x000fe40000000006 */
[--C-:B---3--:R-:W-:Y:S02]  /*0160*/  PRMT R6, RZ, 0x5410, R8.reuse ;  /* 0x00005410ff067816 */ /* 0x108fe40000000008 */
[----:B------:R-:W-:Y:S02]  /*0170*/  PRMT R8, RZ, 0x7610, R8 ;  /* 0x00007610ff087816 */ /* 0x000fe40000000008 */
[----:B----4-:R-:W-:-:S02]  /*0180*/  PRMT R10, RZ, 0x5410, R12 ;  /* 0x00005410ff0a7816 */ /* 0x010fc4000000000c */
[----:B------:R-:W-:Y:S02]  /*0190*/  PRMT R12, RZ, 0x7610, R12 ;  /* 0x00007610ff0c7816 */ /* 0x000fe4000000000c */
[--C-:B-----5:R-:W-:Y:S02]  /*01a0*/  PRMT R14, RZ, 0x5410, R16.reuse ;  /* 0x00005410ff0e7816 */ /* 0x120fe40000000010 */
[----:B------:R-:W-:Y:S02]  /*01b0*/  PRMT R16, RZ, 0x7610, R16 ;  /* 0x00007610ff107816 */ /* 0x000fe40000000010 */
[--C-:B------:R-:W-:Y:S02]  /*01c0*/  LOP3.LUT R0, R0, 0x80000000, R5.reuse, 0xb8, !PT ;  /* 0x8000000000007812 */ /* 0x100fe400078eb805 */
[--C-:B------:R-:W-:Y:S02]  /*01d0*/  LOP3.LUT R7, R4, 0x80000000, R5.reuse, 0xb8, !PT ;  /* 0x8000000004077812 */ /* 0x100fe400078eb805 */
[----:B------:R-:W-:-:S02]  /*01e0*/  LOP3.LUT R6, R6, 0x80000000, R5, 0xb8, !PT ;  /* 0x8000000006067812 */ /* 0x000fc400078eb805 */
[--C-:B------:R-:W-:Y:S02]  /*01f0*/  LOP3.LUT R9, R8, 0x80000000, R5.reuse, 0xb8, !PT ;  /* 0x8000000008097812 */ /* 0x100fe400078eb805 */
[--C-:B------:R-:W-:Y:S02]  /*0200*/  LOP3.LUT R10, R10, 0x80000000, R5.reuse, 0xb8, !PT ;  /* 0x800000000a0a7812 */ /* 0x100fe400078eb805 */
[--C-:B------:R-:W-:Y:S02]  /*0210*/  LOP3.LUT R11, R12, 0x80000000, R5.reuse, 0xb8, !PT ;  /* 0x800000000c0b7812 */ /* 0x100fe400078eb805 */
[--C-:B------:R-:W-:Y:S02]  /*0220*/  LOP3.LUT R14, R14, 0x80000000, R5.reuse, 0xb8, !PT ;  /* 0x800000000e0e7812 */ /* 0x100fe400078eb805 */
[----:B------:R-:W-:Y:S02]  /*0230*/  LOP3.LUT R5, R16, 0x80000000, R5, 0xb8, !PT ;  /* 0x8000000010057812 */ /* 0x000fe400078eb805 */
[----:B------:R-:W-:-:S02]  /*0240*/  F2FP.BF16.PACK_AB R7, R7, R0 ;  /* 0x000000000707723e */ /* 0x000fc400000010ff */
        /* <DEDUP_REMOVED lines=8> */
.L_x_3338:
[----:B------:R-:W0:Y:S01]  /*02d0*/  S2R R9, SR_TID.X ;  /* 0x0000000000097919 */ /* 0x000e220000002100 */
[----:B------:R-:W-:-:S02]  /*02e0*/  PRMT R7, RZ, 0x7610, R7 ;  /* 0x00007610ff077816 */ /* 0x000fc40000000007 */
[----:B0-----:R-:W-:Y:S01]  /*02f0*/  ISETP.GE.AND P0, PT, R9, R2, PT ;  /* 0x000000020900720c */ /* 0x001fe20003f06270 */
[----:B------:R-:W-:-:S12]  /*0300*/  IMAD.MOV.U32 R11, RZ, RZ, R9 ;  /* 0x000000ffff0b7224 */ /* 0x000fd800078e0009 */
[----:B------:R-:W-:Y:S01]  /*0310*/  @!P0 IMAD.IADD R18, R0, 0x1, R11 ;  /* 0x0000000100128824 */ /* 0x000fe200078e020b */
[----:B------:R-:W-:Y:S01]  /*0320*/  @!P0 IADD3 R11, R11, 0x80, RZ ;  /* 0x000000800b0b8810 */ /* 0x000fe20007ffe0ff */
[----:B------:R-:W-:-:S03]  /*0330*/  @!P0 IMAD.MOV.U32 R19, RZ, RZ, 0x2 ;  /* 0x00000002ff138424 */ /* 0x000fc600078e00ff */
        /* <DEDUP_REMOVED lines=22> */
[----:B------:R-:W-:-:S12]  /*04a0*/  @!P1 IMAD.MOV.U32 R15, RZ, RZ, 0x2 ;  /* 0x00000002ff0f9424 */ /* 0x000fd800078e00ff */
[----:B------:R-:W-:Y:S01]  /*04b0*/  @!P6 IMAD.IADD R20, R0, 0x1, R11 ;  /* 0x000000010014e824 */ /* 0x000fe200078e020b */
[----:B------:R-:W-:-:S04]  /*04c0*/  @!P6 IADD3 R11, R11, 0x80, RZ ;  /* 0x000000800b0be810 */ /* 0x000fc80007ffe0ff */
[----:B------:R-:W-:Y:S01]  /*04d0*/  ISETP.GE.AND P5, PT, R11, R2, PT ;  /* 0x000000020b00720c */ /* 0x000fe20003fa6270 */
[----:B------:R-:W-:Y:S02]  /*04e0*/  @!P4 IMAD.MOV.U32 R17, RZ, RZ, 0x2 ;  /* 0x00000002ff11c424 */ /* 0x000fe400078e00ff */
[----:B------:R-:W-:Y:S01]  /*04f0*/  @!P3 IMAD.MOV.U32 R21, RZ, RZ, 0x2 ;  /* 0x00000002ff15b424 */ /* 0x000fe200078e00ff */
[----:B------:R-:W-:Y:S01]  /*0500*/  PRMT R3, RZ, 0x7610, R3 ;  /* 0x00007610ff037816 */ /* 0x000fe20000000003 */
[----:B0-----:R-:W-:-:S04]  /*0510*/  @!P1 IMAD.WIDE.U32 R12, R4, R15, c[0x0][0x170] ;  /* 0x00005c00040c9625 */ /* 0x001fc800078e000f */
[----:B------:R-:W-:Y:S01]  /*0520*/  @!P4 IMAD.WIDE.U32 R14, R14, R17, c[0x0][0x170] ;  /* 0x00005c000e0ec625 */ /* 0x000fe200078e0011 */
[----:B------:R-:W-:Y:S01]  /*0530*/  PRMT R10, RZ, 0x7610, R10 ;  /* 0x00007610ff0a7816 */ /* 0x000fe2000000000a */
[----:B------:R0:W4:Y:S02]  /*0540*/  @!P1 LDG.E.U16 R3, [R12.64] ;  /* 0x000000040c039981 */ /* 0x000124000c1e1500 */
[----:B------:R-:W-:Y:S02]  /*0550*/  @!P2 IMAD.MOV.U32 R17, RZ, RZ, 0x2 ;  /* 0x00000002ff11a424 */ /* 0x000fe400078e00ff */
[----:B-1----:R-:W-:Y:S01]  /*0560*/  @!P3 IMAD.WIDE.U32 R18, R8, R21, c[0x0][0x170] ;  /* 0x00005c000812b625 */ /* 0x002fe200078e0015 */
[----:B------:R-:W-:-:S03]  /*0570*/  PRMT R5, RZ, 0x7610, R5 ;  /* 0x00007610ff057816 */ /* 0x000fc60000000005 */
[----:B------:R-:W-:Y:S02]  /*0580*/  @!P6 IMAD.MOV.U32 R21, RZ, RZ, 0x2 ;  /* 0x00000002ff15e424 */ /* 0x000fe400078e00ff */
[--C-:B------:R-:W-:Y:S02]  /*0590*/  @!P5 IMAD.IADD R22, R0, 0x1, R11.reuse ;  /* 0x000000010016d824 */ /* 0x100fe400078e020b */
[----:B------:R-:W-:Y:S01]  /*05a0*/  @!P5 IMAD.MOV.U32 R23, RZ, RZ, 0x2 ;  /* 0x00000002ff17d424 */ /* 0x000fe200078e00ff */
[----:B------:R-:W-:Y:S01]  /*05b0*/  PRMT R4, RZ, 0x7610, R4 ;  /* 0x00007610ff047816 */ /* 0x000fe20000000004 */
[----:B------:R-:W-:Y:S01]  /*05c0*/  @!P2 IMAD.WIDE.U32 R16, R16, R17, c[0x0][0x170] ;  /* 0x00005c001010a625 */ /* 0x000fe200078e0011 */
[----:B------:R-:W-:Y:S01]  /*05d0*/  PRMT R8, RZ, 0x7610, R8 ;  /* 0x00007610ff087816 */ /* 0x000fe20000000008 */
[----:B------:R1:W5:Y:S01]  /*05e0*/  @!P4 LDG.E.U16 R5, [R14.64] ;  /* 0x000000040e05c981 */ /* 0x000362000c1e1500 */
[----:B------:R-:W-:Y:S01]  /*05f0*/  PRMT R11, RZ, 0x7610, R11 ;  /* 0x00007610ff0b7816 */ /* 0x000fe2000000000b */
[----:B------:R-:W-:-:S02]  /*0600*/  @!P6 IMAD.WIDE.U32 R20, R20, R21, c[0x0][0x170] ;  /* 0x00005c001414e625 */ /* 0x000fc400078e0015 */
[----:B------:R1:W5:Y:S02]  /*0610*/  @!P2 LDG.E.U16 R10, [R16.64] ;  /* 0x00000004100aa981 */ /* 0x000364000c1e1500 */
[----:B0-----:R-:W-:Y:S02]  /*0620*/  @!P5 IMAD.WIDE.U32 R12, R22, R23, c[0x0][0x170] ;  /* 0x00005c00160cd625 */ /* 0x001fe400078e0017 */
[----:B------:R0:W5:Y:S04]  /*0630*/  @!P3 LDG.E.U16 R4, [R18.64] ;  /* 0x000000041204b981 */ /* 0x000168000c1e1500 */
[----:B------:R-:W5:Y:S04]  /*0640*/  @!P6 LDG.E.U16 R8, [R20.64] ;  /* 0x000000041408e981 */ /* 0x000f68000c1e1500 */
[----:B------:R0:W5:Y:S01]  /*0650*/  @!P5 LDG.E.U16 R11, [R12.64] ;  /* 0x000000040c0bd981 */ /* 0x000162000c1e1500 */
[----:B-1----:R-:W-:-:S04]  /*0660*/  IADD3 R15, R9, 0x80, RZ ;  /* 0x00000080090f7810 */ /* 0x002fc80007ffe0ff */
[----:B------:R-:W-:Y:S01]  /*0670*/  ISETP.GE.AND P6, PT, R15, R2, PT ;  /* 0x000000020f00720c */ /* 0x000fe20003fc6270 */
[----:B------:R-:W1:-:S12]  /*0680*/  @!P0 LDC.U16 R14, c[0x0][0x166] ;  /* 0x00005980ff0e8b82 */ /* 0x000e580000000400 */
[----:B0-----:R-:W0:Y:S01]  /*0690*/  @!P6 LDC.U16 R18, c[0x0][0x166] ;  /* 0x00005980ff12eb82 */ /* 0x001e220000000400 */
[C---:B------:R-:W-:Y:S02]  /*06a0*/  IADD3 R15, R9.reuse, 0x100, RZ ;  /* 0x00000100090f7810 */ /* 0x040fe40007ffe0ff */
[----:B------:R-:W-:Y:S02]  /*06b0*/  IADD3 R19, R9, 0x280, RZ ;  /* 0x0000028009137810 */ /* 0x000fe40007ffe0ff */
[----:B------:R-:W-:Y:S02]  /*06c0*/  ISETP.GE.AND P1, PT, R15, R2, PT ;  /* 0x000000020f00720c */ /* 0x000fe40003f26270 */
[C---:B------:R-:W-:Y:S02]  /*06d0*/  IADD3 R17, R9.reuse, 0x180, RZ ;  /* 0x0000018009117810 */ /* 0x040fe40007ffe0ff */
[C---:B------:R-:W-:Y:S02]  /*06e0*/  IADD3 R15, R9.reuse, 0x200, RZ ;  /* 0x00000200090f7810 */ /* 0x040fe40007ffe0ff */
[----:B------:R-:W-:-:S02]  /*06f0*/  IADD3 R13, R9, 0x300, RZ ;  /* 0x00000300090d7810 */ /* 0x000fc40007ffe0ff */
[-C--:B------:R-:W-:Y:S02]  /*0700*/  ISETP.GE.AND P4, PT, R19, R2.reuse, PT ;  /* 0x000000021300720c */ /* 0x080fe40003f86270 */
[-C--:B------:R-:W-:Y:S02]  /*0710*/  ISETP.GE.AND P2, PT, R17, R2.reuse, PT ;  /* 0x000000021100720c */ /* 0x080fe40003f46270 */
[----:B0-----:R-:W-:Y:S02]  /*0720*/  @!P6 PRMT R12, RZ, 0x5410, R18 ;  /* 0x00005410ff0ce816 */ /* 0x001fe40000000012 */
[-C--:B------:R-:W-:Y:S02]  /*0730*/  ISETP.GE.AND P3, PT, R15, R2.reuse, PT ;  /* 0x000000020f00720c */ /* 0x080fe40003f66270 */
[----:B------:R-:W-:Y:S01]  /*0740*/  ISETP.GE.AND P5, PT, R13, R2, PT ;  /* 0x000000020d00720c */ /* 0x000fe20003fa6270 */
[----:B------:R-:W0:Y:S08]  /*0750*/  @!P1 LDC.U16 R18, c[0x0][0x166] ;  /* 0x00005980ff129b82 */ /* 0x000e300000000400 */
[----:B------:R-:W0:Y:S08]  /*0760*/  @!P4 LDC.U16 R16, c[0x0][0x166] ;  /* 0x00005980ff10cb82 */ /* 0x000e300000000400 */
[----:B------:R-:W1:Y:S08]  /*0770*/  @!P2 LDC.U16 R17, c[0x0][0x166] ;  /* 0x00005980ff11ab82 */ /* 0x000e700000000400 */
[----:B------:R-:W1:Y:S08]  /*0780*/  @!P3 LDC.U16 R15, c[0x0][0x166] ;  /* 0x00005980ff0fbb82 */ /* 0x000e700000000400 */
[----:B------:R-:W1:Y:S01]  /*0790*/  @!P5 LDC.U16 R13, c[0x0][0x166] ;  /* 0x00005980ff0ddb82 */ /* 0x000e620000000400 */
[----:B0-----:R-:W-:Y:S01]  /*07a0*/  @!P1 PRMT R18, RZ, 0x5410, R18 ;  /* 0x00005410ff129816 */ /* 0x001fe20000000012 */
[----:B------:R-:W-:Y:S01]  /*07b0*/  BSSY B0, `(.L_x_3339) ;  /* 0x0000055000007945 */ /* 0x000fe20003800000 */
[----:B------:R-:W-:Y:S01]  /*07c0*/  BSSY B1, `(.L_x_3340) ;  /* 0x000004c000017945 */ /* 0x000fe20003800000 */
[----:B-1----:R-:W-:-:S02]  /*07d0*/  @!P3 PRMT R15, RZ, 0x5410, R15 ;  /* 0x00005410ff0fb816 */ /* 0x002fc4000000000f */
[----:B------:R-:W-:Y:S02]  /*07e0*/  @!P5 PRMT R13, RZ, 0x5410, R13 ;  /* 0x00005410ff0dd816 */ /* 0x000fe4000000000d */
[----:B--2---:R-:W-:-:S04]  /*07f0*/  @!P6 PRMT R7, RZ, 0x5410, R7 ;  /* 0x00005410ff07e816 */ /* 0x004fc80000000007 */
[----:B------:R-:W-:Y:S02]  /*0800*/  @!P6 LOP3.LUT R12, R7, 0x80000000, R12, 0xb8, !PT ;  /* 0x80000000070ce812 */ /* 0x000fe400078eb80c */
[----:B------:R-:W-:Y:S02]  /*0810*/  IADD3 R7, R9, 0x380, RZ ;  /* 0x0000038009077810 */ /* 0x000fe40007ffe0ff */
[----:B------:R-:W-:Y:S02]  /*0820*/  @!P6 F2FP.BF16.PACK_AB R12, RZ, R12 ;  /* 0x0000000cff0ce23e */ /* 0x000fe400000010ff */
[----:B------:R-:W-:Y:S02]  /*0830*/  ISETP.GE.AND P6, PT, R7, R2, PT ;  /* 0x000000020700720c */ /* 0x000fe40003fc6270 */
[----:B------:R-:W-:Y:S01]  /*0840*/  @!P0 PRMT R7, RZ, 0x5410, R14 ;  /* 0x00005410ff078816 */ /* 0x000fe2000000000e */
[----:B------:R-:W-:Y:S01]  /*0850*/  @!P0 IMAD.MOV.U32 R14, RZ, RZ, 0x2 ;  /* 0x00000002ff0e8424 */ /* 0x000fe200078e00ff */
[----:B---3--:R-:W-:-:S04]  /*0860*/  @!P0 PRMT R6, RZ, 0x5410, R6 ;  /* 0x00005410ff068816 */ /* 0x008fc80000000006 */
[----:B------:R-:W-:Y:S01]  /*0870*/  @!P0 LOP3.LUT R6, R6, 0x80000000, R7, 0xb8, !PT ;  /* 0x8000000006068812 */ /* 0x000fe200078eb807 */
[----:B------:R-:W-:-:S03]  /*0880*/  @!P0 IMAD.IADD R7, R0, 0x1, R9 ;  /* 0x0000000100078824 */ /* 0x000fc600078e0209 */
[----:B------:R-:W-:Y:S01]  /*0890*/  @!P0 F2FP.BF16.PACK_AB R19, RZ, R6 ;  /* 0x00000006ff13823e */ /* 0x000fe200000010ff */
[----:B------:R-:W-:Y:S02]  /*08a0*/  @!P0 IMAD.WIDE.U32 R6, R7, R14, c[0x0][0x168] ;  /* 0x00005a0007068625 */ /* 0x000fe400078e000e */
[----:B------:R-:W0:Y:S01]  /*08b0*/  @!P6 LDC.U16 R14, c[0x0][0x166] ;  /* 0x00005980ff0eeb82 */ /* 0x000e220000000400 */
[----:B------:R-:W-:Y:S02]  /*08c0*/  @!P0 IADD3 R9, R9, 0x80, RZ ;  /* 0x0000008009098810 */ /* 0x000fe40007ffe0ff */
[----:B------:R1:W-:Y:S02]  /*08d0*/  @!P0 STG.E.U16 [R6.64], R19 ;  /* 0x0000001306008986 */ /* 0x0003e4000c101504 */
[----:B------:R-:W-:Y:S02]  /*08e0*/  ISETP.GE.AND P0, PT, R9, R2, PT ;  /* 0x000000020900720c */ /* 0x000fe40003f06270 */
[----:B-1----:R-:W-:-:S02]  /*08f0*/  @!P4 PRMT R7, RZ, 0x5410, R16 ;  /* 0x00005410ff07c816 */ /* 0x002fc40000000010 */
[----:B------:R-:W-:Y:S02]  /*0900*/  @!P2 PRMT R6, RZ, 0x5410, R17 ;  /* 0x00005410ff06a816 */ /* 0x000fe40000000011 */
[----:B----4-:R-:W-:Y:S02]  /*0910*/  @!P1 PRMT R3, RZ, 0x5410, R3 ;  /* 0x00005410ff039816 */ /* 0x010fe40000000003 */
[----:B0-----:R-:W-:Y:S02]  /*0920*/  @!P6 PRMT R14, RZ, 0x5410, R14 ;  /* 0x00005410ff0ee816 */ /* 0x001fe4000000000e */
[----:B------:R-:W-:Y:S02]  /*0930*/  @!P1 LOP3.LUT R3, R3, 0x80000000, R18, 0xb8, !PT ;  /* 0x8000000003039812 */ /* 0x000fe400078eb812 */
[----:B-----5:R-:W-:Y:S02]  /*0940*/  @!P2 PRMT R5, RZ, 0x5410, R5 ;  /* 0x00005410ff05a816 */ /* 0x020fe40000000005 */
[----:B------:R-:W-:-:S02]  /*0950*/  @!P4 PRMT R10, RZ, 0x5410, R10 ;  /* 0x00005410ff0ac816 */ /* 0x000fc4000000000a */
[----:B------:R-:W-:Y:S02]  /*0960*/  @!P3 PRMT R4, RZ, 0x5410, R4 ;  /* 0x00005410ff04b816 */ /* 0x000fe40000000004 */
[----:B------:R-:W-:Y:S02]  /*0970*/  @!P4 LOP3.LUT R10, R10, 0x80000000, R7, 0xb8, !PT ;  /* 0x800000000a0ac812 */ /* 0x000fe400078eb807 */
[----:B------:R-:W-:Y:S02]  /*0980*/  @!P5 PRMT R8, RZ, 0x5410, R8 ;  /* 0x00005410ff08d816 */ /* 0x000fe40000000008 */
[----:B------:R-:W-:Y:S02]  /*0990*/  @!P6 PRMT R11, RZ, 0x5410, R11 ;  /* 0x00005410ff0be816 */ /* 0x000fe4000000000b */
[----:B------:R-:W-:Y:S02]  /*09a0*/  @!P2 LOP3.LUT R5, R5, 0x80000000, R6, 0xb8, !PT ;  /* 0x800000000505a812 */ /* 0x000fe400078eb806 */
[----:B------:R-:W-:-:S02]  /*09b0*/  @!P3 LOP3.LUT R4, R4, 0x80000000, R15, 0xb8, !PT ;  /* 0x800000000404b812 */ /* 0x000fc400078eb80f */
[----:B------:R-:W-:Y:S02]  /*09c0*/  @!P1 F2FP.BF16.PACK_AB R7, RZ, R3 ;  /* 0x00000003ff07923e */ /* 0x000fe400000010ff */
[----:B------:R-:W-:Y:S02]  /*09d0*/  @!P5 LOP3.LUT R8, R8, 0x80000000, R13, 0xb8, !PT ;  /* 0x800000000808d812 */ /* 0x000fe400078eb80d */
[----:B------:R-:W-:Y:S02]  /*09e0*/  @!P6 LOP3.LUT R3, R11, 0x80000000, R14, 0xb8, !PT ;  /* 0x800000000b03e812 */ /* 0x000fe400078eb80e */
[----:B------:R-:W-:Y:S02]  /*09f0*/  @!P2 F2FP.BF16.PACK_AB R13, RZ, R5 ;  /* 0x00000005ff0da23e */ /* 0x000fe400000010ff */
[----:B------:R-:W-:Y:S02]  /*0a00*/  @!P3 F2FP.BF16.PACK_AB R6, RZ, R4 ;  /* 0x00000004ff06b23e */ /* 0x000fe400000010ff */
[----:B------:R-:W-:-:S02]  /*0a10*/  @!P4 F2FP.BF16.PACK_AB R5, RZ, R10 ;  /* 0x0000000aff05c23e */ /* 0x000fc400000010ff */
        /* <DEDUP_REMOVED lines=15> */
.L_x_3341:
[----:B------:R-:W-:-:S13]  /*0b10*/  ISETP.GE.AND P0, PT, R9, R2, PT ;  /* 0x000000020900720c */ /* 0x000fda0003f06270 */
[----:B------:R-:W-:Y:S05]  /*0b20*/  @P0 BRA `(.L_x_3343) ;  /* 0x000000d000000947 */ /* 0x000fea0003800000 */
[----:B0-----:R-:W-:Y:S01]  /*0b30*/  IMAD.IADD R10, R0, 0x1, R9 ;  /* 0x00000001000a7824 */ /* 0x001fe200078e0209 */
[----:B------:R-:W-:Y:S01]  /*0b40*/  IADD3 R9, R9, 0x80, RZ ;  /* 0x0000008009097810 */ /* 0x000fe20007ffe0ff */
[----:B------:R-:W-:-:S04]  /*0b50*/  IMAD.MOV.U32 R11, RZ, RZ, 0x2 ;  /* 0x00000002ff0b7424 */ /* 0x000fc800078e00ff */
[----:B------:R-:W-:-:S05]  /*0b60*/  IMAD.WIDE.U32 R10, R10, R11, c[0x0][0x168] ;  /* 0x00005a000a0a7625 */ /* 0x000fca00078e000b */
[----:B------:R0:W-:Y:S02]  /*0b70*/  STG.E.U16 [R10.64], R13 ;  /* 0x0000000d0a007986 */ /* 0x0001e4000c101504 */
.L_x_3342:
[----:B------:R-:W-:-:S13]  /*0b80*/  ISETP.GE.AND P0, PT, R9, R2, PT ;  /* 0x000000020900720c */ /* 0x000fda0003f06270 */
[----:B------:R-:W-:Y:S05]  /*0b90*/  @P0 BRA `(.L_x_3344) ;  /* 0x000000e000000947 */ /* 0x000fea0003800000 */
[----:B------:R-:W-:Y:S01]  /*0ba0*/  IMAD.IADD R7, R0, 0x1, R9 ;  /* 0x0000000100077824 */ /* 0x000fe200078e0209 */
[----:B0-----:R-:W-:Y:S01]  /*0bb0*/  PRMT R10, R6, 0x7610, R10 ;  /* 0x00007610060a7816 */ /* 0x001fe2000000000a */
[----:B------:R-:W-:Y:S01]  /*0bc0*/  IMAD.MOV.U32 R8, RZ, RZ, 0x2 ;  /* 0x00000002ff087424 */ /* 0x000fe200078e00ff */
[----:B------:R-:W-:-:S03]  /*0bd0*/  IADD3 R9, R9, 0x80, RZ ;  /* 0x0000008009097810 */ /* 0x000fc60007ffe0ff */
[----:B------:R-:W-:-:S05]  /*0be0*/  IMAD.WIDE.U32 R6, R7, R8, c[0x0][0x168] ;  /* 0x00005a0007067625 */ /* 0x000fca00078e0008 */
[----:B------:R0:W-:Y:S02]  /*0bf0*/  STG.E.U16 [R6.64], R10 ;  /* 0x0000000a06007986 */ /* 0x0001e4000c101504 */
.L_x_3343:
[----:B------:R-:W-:-:S13]  /*0c00*/  ISETP.GE.AND P0, PT, R9, R2, PT ;  /* 0x000000020900720c */ /* 0x000fda0003f06270 */
[----:B------:R-:W-:Y:S01]  /*0c10*/  @P0 BREAK B1 ;  /* 0x0000000000010942 */ /* 0x000fe20003800000 */
[----:B------:R-:W-:Y:S05]  /*0c20*/  @P0 BRA `(.L_x_3345) ;  /* 0x000000d000000947 */ /* 0x000fea0003800000 */
[----:B0-----:R-:W-:Y:S01]  /*0c30*/  IMAD.IADD R6, R0, 0x1, R9 ;  /* 0x0000000100067824 */ /* 0x001fe200078e0209 */
[----:B------:R-:W-:Y:S01]  /*0c40*/  IADD3 R9, R9, 0x80, RZ ;  /* 0x0000008009097810 */ /* 0x000fe20007ffe0ff */
[----:B------:R-:W-:-:S04]  /*0c50*/  IMAD.MOV.U32 R7, RZ, RZ, 0x2 ;  /* 0x00000002ff077424 */ /* 0x000fc800078e00ff */
[----:B------:R-:W-:-:S05]  /*0c60*/  IMAD.WIDE.U32 R6, R6, R7, c[0x0][0x168] ;  /* 0x00005a0006067625 */ /* 0x000fca00078e0007 */
[----:B------:R0:W-:Y:S02]  /*0c70*/  STG.E.U16 [R6.64], R5 ;  /* 0x0000000506007986 */ /* 0x0001e4000c101504 */
.L_x_3344:
[----:B------:R-:W-:Y:S05]  /*0c80*/  BSYNC B1 ;  /* 0x0000000000017941 */ /* 0x000fea0003800000 */
.L_x_3340:
[----:B------:R-:W-:Y:S02]  /*0c90*/  ISETP.GE.AND P0, PT, R9, R2, PT ;  /* 0x000000020900720c */ /* 0x000fe40003f06270 */
[----:B0-----:R-:W-:-:S11]  /*0ca0*/  PRMT R7, R4, 0x7610, R7 ;  /* 0x0000761004077816 */ /* 0x001fd60000000007 */
[----:B------:R-:W-:Y:S01]  /*0cb0*/  @!P0 IMAD.IADD R5, R0, 0x1, R9 ;  /* 0x0000000100058824 */ /* 0x000fe200078e0209 */
[----:B------:R-:W-:Y:S01]  /*0cc0*/  @!P0 IADD3 R9, R9, 0x80, RZ ;  /* 0x0000008009098810 */ /* 0x000fe20007ffe0ff */
[----:B------:R-:W-:-:S04]  /*0cd0*/  @!P0 IMAD.MOV.U32 R6, RZ, RZ, 0x2 ;  /* 0x00000002ff068424 */ /* 0x000fc800078e00ff */
[----:B------:R-:W-:-:S05]  /*0ce0*/  @!P0 IMAD.WIDE.U32 R4, R5, R6, c[0x0][0x168] ;  /* 0x00005a0005048625 */ /* 0x000fca00078e0006 */
[----:B------:R0:W-:Y:S02]  /*0cf0*/  @!P0 STG.E.U16 [R4.64], R7 ;  /* 0x0000000704008986 */ /* 0x0001e4000c101504 */
.L_x_3345:
[----:B------:R-:W-:Y:S05]  /*0d00*/  BSYNC B0 ;  /* 0x0000000000007941 */ /* 0x000fea0003800000 */
.L_x_3339:
[----:B------:R-:W-:Y:S01]  /*0d10*/  WARPSYNC 0xffffffff ;  /* 0xffffffff00007948 */ /* 0x000fe20003800000 */
[----:B------:R-:W-:-:S13]  /*0d20*/  ISETP.GE.AND P0, PT, R9, R2, PT ;  /* 0x000000020900720c */ /* 0x000fda0003f06270 */
[----:B------:R-:W-:Y:S05]  /*0d30*/  @P0 EXIT ;  /* 0x000000000000094d */ /* 0x000fea0003800000 */
[----:B------:R-:W-:Y:S01]  /*0d40*/  IMAD.IADD R2, R0, 0x1, R9 ;  /* 0x0000000100027824 */ /* 0x000fe200078e0209 */
[----:B------:R-:W-:Y:S01]  /*0d50*/  PRMT R0, R3, 0x7610, R0 ;  /* 0x0000761003007816 */ /* 0x000fe20000000000 */
[----:B0-----:R-:W-:-:S04]  /*0d60*/  IMAD.MOV.U32 R5, RZ, RZ, 0x2 ;  /* 0x00000002ff057424 */ /* 0x001fc800078e00ff */
[----:B------:R-:W-:-:S05]  /*0d70*/  IMAD.WIDE.U32 R2, R2, R5, c[0x0][0x168] ;  /* 0x00005a0002027625 */ /* 0x000fca00078e0005 */
[----:B------:R-:W-:Y:S01]  /*0d80*/  STG.E.U16 [R2.64], R0 ;  /* 0x0000000002007986 */ /* 0x000fe2000c101504 */
[----:B------:R-:W-:Y:S05]  /*0d90*/  EXIT ;  /* 0x000000000000794d */ /* 0x000fea0003800000 */
.L_x_3346:
        /* <DEDUP_REMOVED lines=14> */
.L_x_7697:


//--------------------- .text._ZN2at6native29vectorized_elementwise_kernelILi4ENS0_13BUnaryFunctorIN3c108BFloat16ES4_S4_ZZZNS0_20copysign_kernel_cudaERNS_18TensorIteratorBaseEENKUlvE_clEvENKUlvE1_clEvEUlS4_S4_E_EESt5arrayIPcLm2EEEEviT0_T1_ --------------------------
	.section	.text._ZN2at6native29vectorized_elementwise_kernelILi4ENS0_13BUnaryFunctorIN3c108BFloat16ES4_S4_ZZZNS0_20copysign_kernel_cudaERNS_18TensorIteratorBaseEENKUlvE_clEvENKUlvE1_clEvEUlS4_S4_E_EESt5arrayIPcLm2EEEEviT0_T1_,"ax",@progbits
	.sectioninfo	@"SHI_REGISTERS=26"
	.align	128
        .global         _ZN2at6native29vectorized_elementwise_kernelILi4ENS0_13BUnaryFunctorIN3c108BFloat16ES4_S4_ZZZNS0_20copysign_kernel_cudaERNS_18TensorIteratorBaseEENKUlvE_clEvENKUlvE1_clEvEUlS4_S4_E_EESt5arrayIPcLm2EEEEviT0_T1_
        .type           _ZN2at6native29vectorized_elementwise_kernelILi4ENS0_13BUnaryFunctorIN3c108BFloat16ES4_S4_ZZZNS0_20copysign_kernel_cudaERNS_18TensorIteratorBaseEENKUlvE_clEvENKUlvE1_clEvEUlS4_S4_E_EESt5arrayIPcLm2EEEEviT0_T1_,@function
        .size           _ZN2at6native29vectorized_elementwise_kernelILi4ENS0_13BUnaryFunctorIN3c108BFloat16ES4_S4_ZZZNS0_20copysign_kernel_cudaERNS_18TensorIteratorBaseEENKUlvE_clEvENKUlvE1_clEvEUlS4_S4_E_EESt5arrayIPcLm2EEEEviT0_T1_,(.L_x_7698 - _ZN2at6native29vectorized_elementwise_kernelILi4ENS0_13BUnaryFunctorIN3c108BFloat16ES4_S4_ZZZNS0_20copysign_kernel_cudaERNS_18TensorIteratorBaseEENKUlvE_clEvENKUlvE1_clEvEUlS4_S4_E_EESt5arrayIPcLm2EEEEviT0_T1_)
        .other          _ZN2at6native29vectorized_elementwise_kernelILi4ENS0_13BUnaryFunctorIN3c108BFloat16ES4_S4_ZZZNS0_20copysign_kernel_cudaERNS_18TensorIteratorBaseEENKUlvE_clEvENKUlvE1_clEvEUlS4_S4_E_EESt5arrayIPcLm2EEEEviT0_T1_,@"STO_CUDA_ENTRY STV_DEFAULT"
_ZN2at6native29vectorized_elementwise_kernelILi4ENS0_13BUnaryFunctorIN3c108BFloat16ES4_S4_ZZZNS0_20copysign_kernel_cudaERNS_18TensorIteratorBaseEENKUlvE_clEvENKUlvE1_clEvEUlS4_S4_E_EESt5arrayIPcLm2EEEEviT0_T1_:
.text._ZN2at6native29vectorized_elementwise_kernelILi4ENS0_13BUnaryFunctorIN3c108BFloat16ES4_S4_ZZZNS0_20copysign_kernel_cudaERNS_18TensorIteratorBaseEENKUlvE_clEvENKUlvE1_clEvEUlS4_S4_E_EESt5arrayIPcLm2EEEEviT0_T1_:
        /* <DEDUP_REMOVED lines=12> */
[----:B------:R0:W3:Y:S01]  /*00c0*/  LDG.E.64 R4, [R6.64+0x400] ;  /* 0x0004000406047981 */ /* 0x0000e2000c1e1b00 */
[----:B------:R-:W-:Y:S01]  /*00d0*/  IMAD.WIDE.U32 R2, R0, R13, c[0x0][0x168] ;  /* 0x00005a0000027625 */ /* 0x000fe200078e000d */
[----:B------:R-:W-:-:S05]  /*00e0*/  ULDC.U16 UR6, c[0x0][0x166] ;  /* 0x0000598000067ab9 */ /* 0x000fca0000000400 */
[----:B------:R-:W-:Y:S01]  /*00f0*/  IMAD.WIDE R2, R11, 0x8, R2 ;  /* 0x000000080b027825 */ /* 0x000fe200078e0202 */
[--C-:B--2---:R-:W-:Y:S02]  /*0100*/  PRMT R0, RZ, 0x5410, R8.reuse ;  /* 0x00005410ff007816 */ /* 0x104fe40000000008 */
[----:B0-----:R-:W-:Y:S02]  /*0110*/  PRMT R6, RZ, 0x7610, R8 ;  /* 0x00007610ff067816 */ /* 0x001fe40000000008 */
[--C-:B------:R-:W-:Y:S02]  /*0120*/  PRMT R8, RZ, 0x5410, R9.reuse ;  /* 0x00005410ff087816 */ /* 0x100fe40000000009 */
[----:B------:R-:W-:Y:S01]  /*0130*/  PRMT R10, RZ, 0x7610, R9 ;  /* 0x00007610ff0a7816 */ /* 0x000fe20000000009 */
[----:B------:R-:W-:Y:S01]  /*0140*/  IMAD.U32 R9, RZ, RZ, UR6 ;  /* 0x00000006ff097e24 */ /* 0x000fe2000f8e00ff */
[----:B---3--:R-:W-:Y:S02]  /*0150*/  PRMT R12, RZ, 0x5410, R4 ;  /* 0x00005410ff0c7816 */ /* 0x008fe40000000004 */
[----:B------:R-:W-:-:S02]  /*0160*/  PRMT R14, RZ, 0x5410, R5 ;  /* 0x00005410ff0e7816 */ /* 0x000fc40000000005 */
[----:B------:R-:W-:Y:S02]  /*0170*/  PRMT R16, RZ, 0x7610, R5 ;  /* 0x00007610ff107816 */ /* 0x000fe40000000005 */
[----:B------:R-:W-:Y:S02]  /*0180*/  PRMT R4, RZ, 0x7610, R4 ;  /* 0x00007610ff047816 */ /* 0x000fe40000000004 */
[----:B------:R-:W-:-:S04]  /*0190*/  PRMT R5, RZ, 0x5410, R9 ;  /* 0x00005410ff057816 */ /* 0x000fc80000000009 */
[--C-:B------:R-:W-:Y:S02]  /*01a0*/  LOP3.LUT R0, R0, 0x80000000, R5.reuse, 0xb8, !PT ;  /* 0x8000000000007812 */ /* 0x100fe400078eb805 */
[--C-:B------:R-:W-:Y:S02]  /*01b0*/  LOP3.LUT R7, R6, 0x80000000, R5.reuse, 0xb8, !PT ;  /* 0x8000000006077812 */ /* 0x100fe400078eb805 */
[--C-:B------:R-:W-:Y:S02]  /*01c0*/  LOP3.LUT R8, R8, 0x80000000, R5.reuse, 0xb8, !PT ;  /* 0x8000000008087812 */ /* 0x100fe400078eb805 */
[--C-:B------:R-:W-:Y:S02]  /*01d0*/  LOP3.LUT R9, R10, 0x80000000, R5.reuse, 0xb8, !PT ;  /* 0x800000000a097812 */ /* 0x100fe400078eb805 */
[--C-:B------:R-:W-:Y:S02]  /*01e0*/  LOP3.LUT R12, R12, 0x80000000, R5.reuse, 0xb8, !PT ;  /* 0x800000000c0c7812 */ /* 0x100fe400078eb805 */
[----:B------:R-:W-:-:S02]  /*01f0*/  LOP3.LUT R11, R4, 0x80000000, R5, 0xb8, !PT ;  /* 0x80000000040b7812 */ /* 0x000fc400078eb805 */
[--C-:B------:R-:W-:Y:S02]  /*0200*/  LOP3.LUT R14, R14, 0x80000000, R5.reuse, 0xb8, !PT ;  /* 0x800000000e0e7812 */ /* 0x100fe400078eb805 */
[----:B------:R-:W-:Y:S02]  /*0210*/  LOP3.LUT R5, R16, 0x80000000, R5, 0xb8, !PT ;  /* 0x8000000010057812 */ /* 0x000fe400078eb805 */
[----:B------:R-:W-:Y:S02]  /*0220*/  F2FP.BF16.PACK_AB R6, R7, R0 ;  /* 0x000000000706723e */ /* 0x000fe400000010ff */
[----:B------:R-:W-:Y:S02]  /*0230*/  F2FP.BF16.PACK_AB R7, R9, R8 ;  /* 0x000000080907723e */ /* 0x000fe400000010ff */
[----:B------:R-:W-:Y:S02]  /*0240*/  F2FP.BF16.PACK_AB R4, R11, R12 ;  /* 0x0000000c0b04723e */ /* 0x000fe400000010ff */
[----:B------:R-:W-:Y:S01]  /*0250*/  F2FP.BF16.PACK_AB R5, R5, R14 ;  /* 0x0000000e0505723e */ /* 0x000fe200000010ff */
[----:B------:R-:W-:Y:S04]  /*0260*/  STG.E.64 [R2.64], R6 ;  /* 0x0000000602007986 */ /* 0x000fe8000c101b04 */
[----:B------:R-:W-:Y:S01]  /*0270*/  STG.E.64 [R2.64+0x400], R4 ;  /* 0x0004000402007986 */ /* 0x000fe2000c101b04 */
[----:B------:R-:W-:Y:S05]  /*0280*/  EXIT ;  /* 0x000000000000794d */ /* 0x000fea0003800000 */
.L_x_3347:
        /* <DEDUP_REMOVED lines=132> */
.L_x_3350:
[----:B------:R-:W-:-:S13]  /*0ad0*/  ISETP.GE.AND P0, PT, R9, R2, PT ;  /* 0x000000020900720c */ /* 0x000fda0003f06270 */
[----:B------:R-:W-:Y:S05]  /*0ae0*/  @P0 BRA `(.L_x_3352) ;  /* 0x000000d000000947 */ /* 0x000fea0003800000 */
[----:B0-----:R-:W-:Y:S01]  /*0af0*/  IMAD.IADD R10, R0, 0x1, R9 ;  /* 0x00000001000a7824 */ /* 0x001fe200078e0209 */
[----:B------:R-:W-:Y:S01]  /*0b00*/  IADD3 R9, R9, 0x80, RZ ;  /* 0x0000008009097810 */ /* 0x000fe20007ffe0ff */
[----:B------:R-:W-:-:S04]  /*0b10*/  IMAD.MOV.U32 R11, RZ, RZ, 0x2 ;  /* 0x00000002ff0b7424 */ /* 0x000fc800078e00ff */
[----:B------:R-:W-:-:S05]  /*0b20*/  IMAD.WIDE.U32 R10, R10, R11, c[0x0][0x168] ;  /* 0x00005a000a0a7625 */ /* 0x000fca00078e000b */
[----:B------:R0:W-:Y:S02]  /*0b30*/  STG.E.U16 [R10.64], R13 ;  /* 0x0000000d0a007986 */ /* 0x0001e4000c101504 */
.L_x_3351:
        /* <DEDUP_REMOVED lines=8> */
.L_x_3352:
        /* <DEDUP_REMOVED lines=8> */
.L_x_3353:
[----:B------:R-:W-:Y:S05]  /*0c40*/  BSYNC B1 ;  /* 0x0000000000017941 */ /* 0x000fea0003800000 */
.L_x_3349:
[----:B------:R-:W-:Y:S02]  /*0c50*/  ISETP.GE.AND P0, PT, R9, R2, PT ;  /* 0x000000020900720c */ /* 0x000fe40003f06270 */
[----:B0-----:R-:W-:-:S11]  /*0c60*/  PRMT R7, R4, 0x7610, R7 ;  /* 0x0000761004077816 */ /* 0x001fd60000000007 */
[----:B------:R-:W-:Y:S01]  /*0c70*/  @!P0 IMAD.IADD R5, R0, 0x1, R9 ;  /* 0x0000000100058824 */ /* 0x000fe200078e0209 */
[----:B------:R-:W-:Y:S01]  /*0c80*/  @!P0 IADD3 R9, R9, 0x80, RZ ;  /* 0x0000008009098810 */ /* 0x000fe20007ffe0ff */
[----:B------:R-:W-:-:S04]  /*0c90*/  @!P0 IMAD.MOV.U32 R6, RZ, RZ, 0x2 ;  /* 0x00000002ff068424 */ /* 0x000fc800078e00ff */
[----:B------:R-:W-:-:S05]  /*0ca0*/  @!P0 IMAD.WIDE.U32 R4, R5, R6, c[0x0][0x168] ;  /* 0x00005a0005048625 */ /* 0x000fca00078e0006 */
[----:B------:R0:W-:Y:S02]  /*0cb0*/  @!P0 STG.E.U16 [R4.64], R7 ;  /* 0x0000000704008986 */ /* 0x0001e4000c101504 */
.L_x_3354:
[----:B------:R-:W-:Y:S05]  /*0cc0*/  BSYNC B0 ;  /* 0x0000000000007941 */ /* 0x000fea0003800000 */
.L_x_3348:
        /* <DEDUP_REMOVED lines=9> */
.L_x_3355:
        /* <DEDUP_REMOVED lines=10> */
.L_x_7698:


//--------------------- .text._ZN2at6native29vectorized_elementwise_kernelILi8ENS0_13BUnaryFunctorIN3c108BFloat16ES4_S4_ZZZNS0_20copysign_kernel_cudaERNS_18TensorIteratorBaseEENKUlvE_clEvENKUlvE1_clEvEUlS4_S4_E_EESt5arrayIPcLm2EEEEviT0_T1_ --------------------------
	.section	.text._ZN2at6native29vectorized_elementwise_kernelILi8ENS0_13BUnaryFunctorIN3c108BFloat16ES4_S4_ZZZNS0_20copysign_kernel_cudaERNS_18TensorIteratorBaseEENKUlvE_clEvENKUlvE1_clEvEUlS4_S4_E_EESt5arrayIPcLm2EEEEviT0_T1_,"ax",@progbits
	.sectioninfo	@"SHI_REGISTERS=4"
	.align	128
        .global         _ZN2at6native29vectorized_elementwise_kernelILi8ENS0_13BUnaryFunctorIN3c108BFloat16ES4_S4_ZZZNS0_20copysign_kernel_cudaERNS_18TensorIteratorBaseEENKUlvE_clEvENKUlvE1_clEvEUlS4_S4_E_EESt5arrayIPcLm2EEEEviT0_T1_
        .type           _ZN2at6native29vectorized_elementwise_kernelILi8ENS0_13BUnaryFunctorIN3c108BFloat16ES4_S4_ZZZNS0_20copysign_kernel_cudaERNS_18TensorIteratorBaseEENKUlvE_clEvENKUlvE1_clEvEUlS4_S4_E_EESt5arrayIPcLm2EEEEviT0_T1_,@function
        .size           _ZN2at6native29vectorized_elementwise_kernelILi8ENS0_13BUnaryFunctorIN3c108BFloat16ES4_S4_ZZZNS0_20copysign_kernel_cudaERNS_18TensorIteratorBaseEENKUlvE_clEvENKUlvE1_clEvEUlS4_S4_E_EESt5arrayIPcLm2EEEEviT0_T1_,(.L_x_7699 - _ZN2at6native29vectorized_elementwise_kernelILi8ENS0_13BUnaryFunctorIN3c108BFloat16ES4_S4_ZZZNS0_20copysign_kernel_cudaERNS_18TensorIteratorBaseEENKUlvE_clEvENKUlvE1_clEvEUlS4_S4_E_EESt5arrayIPcLm2EEEEviT0_T1_)
        .other          _ZN2at6native29vectorized_elementwise_kernelILi8ENS0_13BUnaryFunctorIN3c108BFloat16ES4_S4_ZZZNS0_20copysign_kernel_cudaERNS_18TensorIteratorBaseEENKUlvE_clEvENKUlvE1_clEvEUlS4_S4_E_EESt5arrayIPcLm2EEEEviT0_T1_,@"STO_CUDA_ENTRY STV_DEFAULT"
_ZN2at6native29vectorized_elementwise_kernelILi8ENS0_13BUnaryFunctorIN3c108BFloat16ES4_S4_ZZZNS0_20copysign_kernel_cudaERNS_18TensorIteratorBaseEENKUlvE_clEvENKUlvE1_clEvEUlS4_S4_E_EESt5arrayIPcLm2EEEEviT0_T1_:
.text._ZN2at6native29vectorized_elementwise_kernelILi8ENS0_13BUnaryFunctorIN3c108BFloat16ES4_S4_ZZZNS0_20copysign_kernel_cudaERNS_18TensorIteratorBaseEENKUlvE_clEvENKUlvE1_clEvEUlS4_S4_E_EESt5arrayIPcLm2EEEEviT0_T1_:
[----:B------:R-:W-:Y:S02]  /*0000*/  MOV R1, c[0x0][0x28] ;  /* 0x00000a0000017a02 */ /* 0x000fe40000000f00 */
[----:B------:R-:W-:Y:S05]  /*0010*/  EXIT ;  /* 0x000000000000794d */ /* 0x000fea0003800000 */
.L_x_3356:
        /* <DEDUP_REMOVED lines=14> */
.L_x_7699:


//--------------------- .text._ZN2at6native18elementwise_kernelILi128ELi4EZNS0_15gpu_kernel_implINS0_13AUnaryFunctorIN3c108BFloat16ES5_S5_ZZZNS0_20copysign_kernel_cudaERNS_18TensorIteratorBaseEENKUlvE_clEvENKUlvE1_clEvEUlS5_S5_E_EEEEvS7_RKT_EUliE_EEviT1_ --------------------------
	.section	.text._ZN2at6native18elementwise_kernelILi128ELi4EZNS0_15gpu_kernel_implINS0_13AUnaryFunctorIN3c108BFloat16ES5_S5_ZZZNS0_20copysign_kernel_cudaERNS_18TensorIteratorBaseEENKUlvE_clEvENKUlvE1_clEvEUlS5_S5_E_EEEEvS7_RKT_EUliE_EEviT1_,"ax",@progbits
	.sectioninfo	@"SHI_REGISTERS=26"
	.align	128
        .global         _ZN2at6native18elementwise_kernelILi128ELi4EZNS0_15gpu_kernel_implINS0_13AUnaryFunctorIN3c108BFloat16ES5_S5_ZZZNS0_20copysign_kernel_cudaERNS_18TensorIteratorBaseEENKUlvE_clEvENKUlvE1_clEvEUlS5_S5_E_EEEEvS7_RKT_EUliE_EEviT1_
        .type           _ZN2at6native18elementwise_kernelILi128ELi4EZNS0_15gpu_kernel_implINS0_13AUnaryFunctorIN3c108BFloat16ES5_S5_ZZZNS0_20copysign_kernel_cudaERNS_18TensorIteratorBaseEENKUlvE_clEvENKUlvE1_clEvEUlS5_S5_E_EEEEvS7_RKT_EUliE_EEviT1_,@function
        .size           _ZN2at6native18elementwise_kernelILi128ELi4EZNS0_15gpu_kernel_implINS0_13AUnaryFunctorIN3c108BFloat16ES5_S5_ZZZNS0_20copysign_kernel_cudaERNS_18TensorIteratorBaseEENKUlvE_clEvENKUlvE1_clEvEUlS5_S5_E_EEEEvS7_RKT_EUliE_EEviT1_,(.L_x_7700 - _ZN2at6native18elementwise_kernelILi128ELi4EZNS0_15gpu_kernel_implINS0_13AUnaryFunctorIN3c108BFloat16ES5_S5_ZZZNS0_20copysign_kernel_cudaERNS_18TensorIteratorBaseEENKUlvE_clEvENKUlvE1_clEvEUlS5_S5_E_EEEEvS7_RKT_EUliE_EEviT1_)
        .other          _ZN2at6native18elementwise_kernelILi128ELi4EZNS0_15gpu_kernel_implINS0_13AUnaryFunctorIN3c108BFloat16ES5_S5_ZZZNS0_20copysign_kernel_cudaERNS_18TensorIteratorBaseEENKUlvE_clEvENKUlvE1_clEvEUlS5_S5_E_EEEEvS7_RKT_EUliE_EEviT1_,@"STO_CUDA_ENTRY STV_DEFAULT"
_ZN2at6native18elementwise_kernelILi128ELi4EZNS0_15gpu_kernel_implINS0_13AUnaryFunctorIN3c108BFloat16ES5_S5_ZZZNS0_20copysign_kernel_cudaERNS_18TensorIteratorBaseEENKUlvE_clEvENKUlvE1_clEvEUlS5_S5_E_EEEEvS7_RKT_EUliE_EEviT1_:
.text._ZN2at6native18elementwise_kernelILi128ELi4EZNS0_15gpu_kernel_implINS0_13AUnaryFunctorIN3c108BFloat16ES5_S5_ZZZNS0_20copysign_kernel_cudaERNS_18TensorIteratorBaseEENKUlvE_clEvENKUlvE1_clEvEUlS5_S5_E_EEEEvS7_RKT_EUliE_EEviT1_:
        /* <DEDUP_REMOVED lines=237> */
.L_x_3359:
        /* <DEDUP_REMOVED lines=20> */
.L_x_3363:
[----:B------:R-:W2:Y:S02]  /*1010*/  LDG.E.U8 R2, [R2.64] ;  /* 0x0000002402027981 */ /* 0x000ea4000c1e1100 */
[----:B--2---:R-:W0:Y:S02]  /*1020*/  I2F.U16 R0, R2 ;  /* 0x0000000200007306 */ /* 0x004e240000101000 */
[----:B0-----:R-:W-:Y:S01]  /*1030*/  F2FP.BF16.PACK_AB R0, RZ, R0 ;  /* 0x00000000ff00723e */ /* 0x001fe200000010ff */
[----:B------:R-:W-:Y:S05]  /*1040*/  BRA `(.L_x_3365) ;  /* 0x00000e3000007947 */ /* 0x000fea0003800000 */
.L_x_3362:
        /* <DEDUP_REMOVED lines=10> */
.L_x_3367:
[----:B------:R-:W2:Y:S02]  /*10f0*/  LDG.E R2, [R2.64] ;  /* 0x0000002402027981 */ /* 0x000ea4000c1e1900 */
[----:B--2---:R-:W0:Y:S02]  /*1100*/  I2F R0, R2 ;  /* 0x0000000200007306 */ /* 0x004e240000201400 */
[----:B0-----:R-:W-:Y:S01]  /*1110*/  F2FP.BF16.PACK_AB R0, RZ, R0 ;  /* 0x00000000ff00723e */ /* 0x001fe200000010ff */
[----:B------:R-:W-:Y:S05]  /*1120*/  BRA `(.L_x_3365) ;  /* 0x00000d5000007947 */ /* 0x000fea0003800000 */
.L_x_3366:
[----:B------:R-:W2:Y:S02]  /*1130*/  LDG.E.U16 R2, [R2.64] ;  /* 0x0000002402027981 */ /* 0x000ea4000c1e1500 */
[----:B--2---:R-:W0:Y:S02]  /*1140*/  I2F.S16 R0, R2 ;  /* 0x0000000200007306 */ /* 0x004e240000101400 */
[----:B0-----:R-:W-:Y:S01]  /*1150*/  F2FP.BF16.PACK_AB R0, RZ, R0 ;  /* 0x00000000ff00723e */ /* 0x001fe200000010ff */
[----:B------:R-:W-:Y:S05]  /*1160*/  BRA `(.L_x_3365) ;  /* 0x00000d1000007947 */ /* 0x000fea0003800000 */
.L_x_3361:
        /* <DEDUP_REMOVED lines=9> */
.L_x_3369:
[----:B------:R-:W2:Y:S02]  /*1200*/  LDG.E.U16 R0, [R2.64] ;  /* 0x0000002402007981 */ /* 0x000ea4000c1e1500 */
[----:B--2---:R-:W-:-:S05]  /*1210*/  HADD2.F32 R0, -RZ, R0.H0_H0 ;  /* 0x20000000ff007230 */ /* 0x004fca0000004100 */
[----:B------:R-:W-:Y:S01]  /*1220*/  F2FP.BF16.PACK_AB R0, RZ, R0 ;  /* 0x00000000ff00723e */ /* 0x000fe200000010ff */
[----:B------:R-:W-:Y:S05]  /*1230*/  BRA `(.L_x_3365) ;  /* 0x00000c4000007947 */ /* 0x000fea0003800000 */
.L_x_3368:
        /* <DEDUP_REMOVED lines=9> */
.L_x_3371:
[----:B------:R-:W2:Y:S02]  /*12d0*/  LDG.E.U16 R2, [R2.64] ;  /* 0x0000002402027981 */ /* 0x000ea4000c1e1500 */
[----:B--2---:R-:W-:-:S05]  /*12e0*/  HADD2.F32 R0, -RZ, R2.H0_H0 ;  /* 0x20000002ff007230 */ /* 0x004fca0000004100 */
[----:B------:R-:W-:Y:S01]  /*12f0*/  F2FP.BF16.PACK_AB R0, RZ, R0 ;  /* 0x00000000ff00723e */ /* 0x000fe200000010ff */
[----:B------:R-:W-:Y:S05]  /*1300*/  BRA `(.L_x_3365) ;  /* 0x00000b7000007947 */ /* 0x000fea0003800000 */
.L_x_3370:
[----:B------:R-:W2:Y:S02]  /*1310*/  LDG.E.64 R2, [R2.64] ;  /* 0x0000002402027981 */ /* 0x000ea4000c1e1b00 */
[----:B--2---:R-:W0:Y:S01]  /*1320*/  F2F.F32.F64 R0, R2 ;  /* 0x0000000200007310 */ /* 0x004e220000301000 */
[----:B------:R-:W0:-:S14]  /*1330*/  DSETP.GEU.AND P0, PT, |R2|, c[0x2][0x0], PT ;  /* 0x008000000200762a */ /* 0x000e1c0003f0e200 */
[----:B0-----:R-:W-:-:S05]  /*1340*/  @!P0 FMUL R0, R0, 1.175494350822287508e-38 ;  /* 0x0080000000008820 */ /* 0x001fca0000400000 */
[----:B------:R-:W-:Y:S01]  /*1350*/  F2FP.BF16.PACK_AB R0, RZ, R0 ;  /* 0x00000000ff00723e */ /* 0x000fe200000010ff */
[----:B------:R-:W-:Y:S05]  /*1360*/  BRA `(.L_x_3365) ;  /* 0x00000b1000007947 */ /* 0x000fea0003800000 */
.L_x_3360:
        /* <DEDUP_REMOVED lines=13> */
.L_x_3374:
[----:B------:R-:W2:Y:S02]  /*1440*/  LDG.E.64 R2, [R2.64] ;  /* 0x0000002402027981 */ /* 0x000ea4000c1e1b00 */
[----:B--2---:R-:W0:Y:S01]  /*1450*/  F2F.F32.F64 R0, R2 ;  /* 0x0000000200007310 */ /* 0x004e220000301000 */
[----:B------:R-:W0:-:S14]  /*1460*/  DSETP.GEU.AND P0, PT, |R2|, c[0x2][0x0], PT ;  /* 0x008000000200762a */ /* 0x000e1c0003f0e200 */
[----:B0-----:R-:W-:-:S05]  /*1470*/  @!P0 FMUL R0, R0, 1.175494350822287508e-38 ;  /* 0x0080000000008820 */ /* 0x001fca0000400000 */
[----:B------:R-:W-:Y:S01]  /*1480*/  F2FP.BF16.PACK_AB R0, RZ, R0 ;  /* 0x00000000ff00723e */ /* 0x000fe200000010ff */
[----:B------:R-:W-:Y:S05]  /*1490*/  BRA `(.L_x_3365) ;  /* 0x000009e000007947 */ /* 0x000fea0003800000 */
.L_x_3373:
        /* <DEDUP_REMOVED lines=28> */
.L_x_3376:
        /* <DEDUP_REMOVED lines=15> */
.L_x_3375:
[----:B------:R0:W5:Y:S01]  /*1750*/  LDG.E.U16 R0, [R2.64] ;  /* 0x0000002402007981 */ /* 0x000162000c1e1500 */
[----:B------:R-:W-:Y:S05]  /*1760*/  BRA `(.L_x_3365) ;  /* 0x0000071000007947 */ /* 0x000fea0003800000 */
.L_x_3372:
        /* <DEDUP_REMOVED lines=12> */
.L_x_3379:
        /* <DEDUP_REMOVED lines=21> */
.L_x_3383:
[----:B------:R-:W-:Y:S05]  /*1980*/  BSYNC B1 ;  /* 0x0000000000017941 */ /* 0x000fea0003800000 */
.L_x_3382:
[----:B------:R-:W-:Y:S01]  /*1990*/  LEA R3, R0, 0x3b800000, 0x17 ;  /* 0x3b80000000037811 */ /* 0x000fe200078eb8ff */
[----:B------:R-:W-:-:S05]  /*19a0*/  IMAD.SHL.U32 R0, R2, 0x100000, RZ ;  /* 0x0010000002007824 */ /* 0x000fca00078e00ff */
[----:B------:R-:W-:Y:S02]  /*19b0*/  LOP3.LUT R0, R3, R0, R4, 0xfe, !PT ;  /* 0x0000000003007212 */ /* 0x000fe400078efe04 */
.L_x_3381:
[----:B------:R-:W-:Y:S05]  /*19c0*/  BSYNC B0 ;  /* 0x0000000000007941 */ /* 0x000fea0003800000 */
.L_x_3380:
[----:B------:R-:W-:Y:S01]  /*19d0*/  F2FP.BF16.PACK_AB R0, RZ, R0 ;  /* 0x00000000ff00723e */ /* 0x000fe200000010ff */
[----:B------:R-:W-:Y:S05]  /*19e0*/  BRA `(.L_x_3365) ;  /* 0x0000049000007947 */ /* 0x000fea0003800000 */
.L_x_3378:
        /* <DEDUP_REMOVED lines=21> */
.L_x_3387:
[----:B------:R-:W-:Y:S05]  /*1b40*/  BSYNC B1 ;  /* 0x0000000000017941 */ /* 0x000fea0003800000 */
.L_x_3386:
[----:B------:R-:W-:Y:S01]  /*1b50*/  LEA R3, R0, 0x37800000, 0x17 ;  /* 0x3780000000037811 */ /* 0x000fe200078eb8ff */
[----:B------:R-:W-:-:S05]  /*1b60*/  IMAD.SHL.U32 R0, R2, 0x200000, RZ ;  /* 0x0020000002007824 */ /* 0x000fca00078e00ff */
[----:B------:R-:W-:Y:S02]  /*1b70*/  LOP3.LUT R0, R3, R0, R4, 0xfe, !PT ;  /* 0x0000000003007212 */ /* 0x000fe400078efe04 */
.L_x_3385:
[----:B------:R-:W-:Y:S05]  /*1b80*/  BSYNC B0 ;  /* 0x0000000000007941 */ /* 0x000fea0003800000 */
.L_x_3384:
[----:B------:R-:W-:Y:S01]  /*1b90*/  F2FP.BF16.PACK_AB R0, RZ, R0 ;  /* 0x00000000ff00723e */ /* 0x000fe200000010ff */
[----:B------:R-:W-:Y:S05]  /*1ba0*/  BRA `(.L_x_3365) ;  /* 0x000002d000007947 */ /* 0x000fea0003800000 */
.L_x_3377:
        /* <DEDUP_REMOVED lines=14> */
.L_x_3391:
[----:B------:R-:W-:Y:S05]  /*1c90*/  BSYNC B0 ;  /* 0x0000000000007941 */ /* 0x000fea0003800000 */
.L_x_3390:
[----:B------:R-:W-:Y:S01]  /*1ca0*/  F2FP.BF16.PACK_AB R0, RZ, R0 ;  /* 0x00000000ff00723e */ /* 0x000fe200000010ff */
[----:B------:R-:W-:Y:S05]  /*1cb0*/  BRA `(.L_x_3365) ;  /* 0x000001c000007947 */ /* 0x000fea0003800000 */
.L_x_3364:
        /* <DEDUP_REMOVED lines=21> */
.L_x_3389:
[----:B------:R-:W2:Y:S02]  /*1e10*/  LDG.E.64 R2, [R2.64] ;  /* 0x0000002402027981 */ /* 0x000ea4000c1e1b00 */
[----:B--2---:R-:W0:Y:S02]  /*1e20*/  I2F.U64 R0, R2 ;  /* 0x0000000200007312 */ /* 0x004e240000301000 */
[----:B0-----:R-:W-:Y:S01]  /*1e30*/  F2FP.BF16.PACK_AB R0, RZ, R0 ;  /* 0x00000000ff00723e */ /* 0x001fe200000010ff */
[----:B------:R-:W-:Y:S05]  /*1e40*/  BRA `(.L_x_3365) ;  /* 0x0000003000007947 */ /* 0x000fea0003800000 */
.L_x_3388:
[----:B------:R-:W2:Y:S02]  /*1e50*/  LDG.E R2, [R2.64] ;  /* 0x0000002402027981 */ /* 0x000ea4000c1e1900 */
[----:B--2---:R-:W0:Y:S02]  /*1e60*/  I2F.U32 R0, R2 ;  /* 0x0000000200007306 */ /* 0x004e240000201000 */
[----:B0-----:R-:W-:-:S06]  /*1e70*/  F2FP.BF16.PACK_AB R0, RZ, R0 ;  /* 0x00000000ff00723e */ /* 0x001fcc00000010ff */
.L_x_3365:
[----:B------:R-:W1:Y:S01]  /*1e80*/  LDC.U8 R5, c[0x0][0x374] ;  /* 0x0000dd00ff057b82 */ /* 0x000e620000000000 */
[----:B------:R-:W-:Y:S01]  /*1e90*/  ULDC.U16 UR4, c[0x0][0x372] ;  /* 0x0000dc8000047ab9 */ /* 0x000fe20000000400 */
[----:B0----5:R-:W-:Y:S01]  /*1ea0*/  PRMT R3, RZ, 0x5410, R0 ;  /* 0x00005410ff037816 */ /* 0x021fe20000000000 */
[----:B------:R-:W-:-:S05]  /*1eb0*/  IMAD.U32 R4, RZ, RZ, UR4 ;  /* 0x00000004ff047e24 */ /* 0x000fca000f8e00ff */
        /* <DEDUP_REMOVED lines=18> */
.L_x_3395:
[----:B------:R-:W-:-:S06]  /*1fe0*/  PRMT R3, RZ, 0x5410, R0 ;  /* 0x00005410ff037816 */ /* 0x000fcc0000000000 */
[----:B------:R-:W0:Y:S02]  /*1ff0*/  F2I.S64.TRUNC R2, R3 ;  /* 0x0000000300027311 */ /* 0x000e24000020d900 */
[----:B0-----:R0:W-:Y:S01]  /*2000*/  STG.E.U8 [R16.64], R2 ;  /* 0x0000000210007986 */ /* 0x0011e2000c101124 */
[----:B------:R-:W-:Y:S05]  /*2010*/  BRA `(.L_x_3397) ;  /* 0x00000e4000007947 */ /* 0x000fea0003800000 */
.L_x_3394:
        /* <DEDUP_REMOVED lines=10> */
.L_x_3399:
[----:B------:R-:W-:-:S04]  /*20c0*/  PRMT R0, RZ, 0x5410, R0 ;  /* 0x00005410ff007816 */ /* 0x000fc80000000000 */
[----:B------:R-:W0:Y:S02]  /*20d0*/  F2I.FTZ.TRUNC.NTZ R3, R0 ;  /* 0x0000000000037305 */ /* 0x000e24000021f100 */
[----:B0-----:R0:W-:Y:S01]  /*20e0*/  STG.E [R16.64], R3 ;  /* 0x0000000310007986 */ /* 0x0011e2000c101924 */
[----:B------:R-:W-:Y:S05]  /*20f0*/  BRA `(.L_x_3397) ;  /* 0x00000d6000007947 */ /* 0x000fea0003800000 */
.L_x_3398:
[----:B------:R-:W-:-:S04]  /*2100*/  PRMT R0, RZ, 0x5410, R0 ;  /* 0x00005410ff007816 */ /* 0x000fc80000000000 */
[----:B------:R-:W0:Y:S02]  /*2110*/  F2I.FTZ.TRUNC.NTZ R3, R0 ;  /* 0x0000000000037305 */ /* 0x000e24000021f100 */
[----:B0-----:R0:W-:Y:S01]  /*2120*/  STG.E.U16 [R16.64], R3 ;  /* 0x0000000310007986 */ /* 0x0011e2000c101524 */
[----:B------:R-:W-:Y:S05]  /*2130*/  BRA `(.L_x_3397) ;  /* 0x00000d2000007947 */ /* 0x000fea0003800000 */
.L_x_3393:
        /* <DEDUP_REMOVED lines=9> */
.L_x_3401:
[----:B------:R-:W-:-:S04]  /*21d0*/  PRMT R0, RZ, 0x5410, R0 ;  /* 0x00005410ff007816 */ /* 0x000fc80000000000 */
[----:B------:R-:W-:-:S05]  /*21e0*/  F2FP.PACK_AB R0, RZ, R0 ;  /* 0x00000000ff00723e */ /* 0x000fca00000000ff */
[----:B------:R0:W-:Y:S01]  /*21f0*/  STG.E.U16 [R16.64], R0 ;  /* 0x0000000010007986 */ /* 0x0001e2000c101524 */
[----:B------:R-:W-:Y:S05]  /*2200*/  BRA `(.L_x_3397) ;  /* 0x00000c5000007947 */ /* 0x000fea0003800000 */
.L_x_3400:
        /* <DEDUP_REMOVED lines=10> */
.L_x_3403:
[----:B------:R-:W-:-:S04]  /*22b0*/  PRMT R0, RZ, 0x5410, R0 ;  /* 0x00005410ff007816 */ /* 0x000fc80000000000 */
[----:B------:R-:W-:-:S04]  /*22c0*/  F2FP.PACK_AB R3, RZ, R0 ;  /* 0x00000000ff03723e */ /* 0x000fc800000000ff */
[----:B------:R-:W-:-:S05]  /*22d0*/  PRMT R3, R3, 0x5410, RZ ;  /* 0x0000541003037816 */ /* 0x000fca00000000ff */
[----:B------:R0:W-:Y:S01]  /*22e0*/  STG.E [R16.64], R3 ;  /* 0x0000000310007986 */ /* 0x0001e2000c101924 */
[----:B------:R-:W-:Y:S05]  /*22f0*/  BRA `(.L_x_3397) ;  /* 0x00000b6000007947 */ /* 0x000fea0003800000 */
.L_x_3402:
[----:B------:R-:W-:-:S05]  /*2300*/  PRMT R2, RZ, 0x5410, R0 ;  /* 0x00005410ff027816 */ /* 0x000fca0000000000 */
[----:B------:R-:W-:-:S06]  /*2310*/  FMUL.FTZ R2, R2, 1 ;  /* 0x3f80000002027820 */ /* 0x000fcc0000410000 */
[----:B------:R-:W0:Y:S02]  /*2320*/  F2F.F64.F32 R2, R2 ;  /* 0x0000000200027310 */ /* 0x000e240000201800 */
[----:B0-----:R0:W-:Y:S01]  /*2330*/  STG.E.64 [R16.64], R2 ;  /* 0x0000000210007986 */ /* 0x0011e2000c101b24 */
[----:B------:R-:W-:Y:S05]  /*2340*/  BRA `(.L_x_3397) ;  /* 0x00000b1000007947 */ /* 0x000fea0003800000 */
.L_x_3392:
        /* <DEDUP_REMOVED lines=13> */
.L_x_3406:
[----:B------:R-:W-:Y:S01]  /*2420*/  PRMT R0, RZ, 0x5410, R0 ;  /* 0x00005410ff007816 */ /* 0x000fe20000000000 */
[----:B------:R-:W-:-:S04]  /*2430*/  CS2R R6, SRZ ;  /* 0x0000000000067805 */ /* 0x000fc8000001ff00 */
[----:B------:R-:W-:-:S04]  /*2440*/  FMUL.FTZ R0, R0, 1 ;  /* 0x3f80000000007820 */ /* 0x000fc80000410000 */
[----:B------:R-:W0:Y:S02]  /*2450*/  F2F.F64.F32 R4, R0 ;  /* 0x0000000000047310 */ /* 0x000e240000201800 */
[----:B0-----:R0:W-:Y:S01]  /*2460*/  STG.E.128 [R16.64], R4 ;  /* 0x0000000410007986 */ /* 0x0011e2000c101d24 */
[----:B------:R-:W-:Y:S05]  /*2470*/  BRA `(.L_x_3397) ;  /* 0x000009e000007947 */ /* 0x000fea0003800000 */
.L_x_3405:
        /* <DEDUP_REMOVED lines=21> */
.L_x_3410:
[----:B------:R-:W-:Y:S05]  /*25d0*/  BSYNC B0 ;  /* 0x0000000000007941 */ /* 0x000fea0003800000 */
.L_x_3409:
[----:B------:R-:W-:-:S05]  /*25e0*/  LOP3.LUT R3, R0, R3, RZ, 0xfc, !PT ;  /* 0x0000000300037212 */ /* 0x000fca00078efcff */
[----:B------:R0:W-:Y:S01]  /*25f0*/  STG.E.U8 [R16.64], R3 ;  /* 0x0000000310007986 */ /* 0x0001e2000c101124 */
[----:B------:R-:W-:Y:S05]  /*2600*/  BRA `(.L_x_3397) ;  /* 0x0000085000007947 */ /* 0x000fea0003800000 */
.L_x_3408:
        /* <DEDUP_REMOVED lines=13> */
.L_x_3412:
[----:B------:R-:W-:Y:S01]  /*26e0*/  IMAD.MOV.U32 R0, RZ, RZ, 0x7f ;  /* 0x0000007fff007424 */ /* 0x000fe200078e00ff */
[----:B------:R-:W-:-:S04]  /*26f0*/  ISETP.GT.U32.AND P0, PT, R2, 0x7f800000, PT ;  /* 0x7f8000000200780c */ /* 0x000fc80003f04070 */
[----:B------:R-:W-:-:S04]  /*2700*/  SEL R0, R0, 0x7c, P0 ;  /* 0x0000007c00007807 */ /* 0x000fc80000000000 */
.L_x_3413:
[----:B------:R-:W-:Y:S05]  /*2710*/  BSYNC B0 ;  /* 0x0000000000007941 */ /* 0x000fea0003800000 */
.L_x_3411:
[----:B------:R-:W-:-:S04]  /*2720*/  LOP3.LUT R2, R3, 0x80000000, RZ, 0xc0, !PT ;  /* 0x8000000003027812 */ /* 0x000fc800078ec0ff */
[----:B------:R-:W-:-:S04]  /*2730*/  SHF.R.U32.HI R3, RZ, 0x18, R2 ;  /* 0x00000018ff037819 */ /* 0x000fc80000011602 */
[----:B------:R-:W-:-:S05]  /*2740*/  LOP3.LUT R3, R0, R3, RZ, 0xfc, !PT ;  /* 0x0000000300037212 */ /* 0x000fca00078efcff */
[----:B------:R0:W-:Y:S01]  /*2750*/  STG.E.U8 [R16.64], R3 ;  /* 0x0000000310007986 */ /* 0x0001e2000c101124 */
[----:B------:R-:W-:Y:S05]  /*2760*/  BRA `(.L_x_3397) ;  /* 0x000006f000007947 */ /* 0x000fea0003800000 */
.L_x_3407:
[----:B------:R0:W-:Y:S01]  /*2770*/  STG.E.U16 [R16.64], R0 ;  /* 0x0000000010007986 */ /* 0x0001e2000c101524 */
[----:B------:R-:W-:Y:S05]  /*2780*/  BRA `(.L_x_3397) ;  /* 0x000006d000007947 */ /* 0x000fea0003800000 */
.L_x_3404:
        /* <DEDUP_REMOVED lines=12> */
.L_x_3416:
        /* <DEDUP_REMOVED lines=17> */
.L_x_3419:
[----:B------:R-:W-:-:S04]  /*2960*/  LOP3.LUT R2, R3, 0x80000000, RZ, 0xc0, !PT ;  /* 0x8000000003027812 */ /* 0x000fc800078ec0ff */
[----:B------:R-:W-:-:S04]  /*2970*/  SHF.R.U32.HI R3, RZ, 0x18, R2 ;  /* 0x00000018ff037819 */ /* 0x000fc80000011602 */
[----:B------:R-:W-:-:S04]  /*2980*/  LOP3.LUT R0, R0, R3, RZ, 0xfc, !PT ;  /* 0x0000000300007212 */ /* 0x000fc800078efcff */
[----:B------:R-:W-:Y:S02]  /*2990*/  PRMT R8, R0, 0x7610, R8 ;  /* 0x0000761000087816 */ /* 0x000fe40000000008 */
.L_x_3418:
[----:B------:R-:W-:Y:S05]  /*29a0*/  BSYNC B0 ;  /* 0x0000000000007941 */ /* 0x000fea0003800000 */
.L_x_3417:
[----:B------:R0:W-:Y:S01]  /*29b0*/  STG.E.U8 [R16.64], R8 ;  /* 0x0000000810007986 */ /* 0x0001e2000c101124 */
[----:B------:R-:W-:Y:S05]  /*29c0*/  BRA `(.L_x_3397) ;  /* 0x0000049000007947 */ /* 0x000fea0003800000 */
.L_x_3415:
        /* <DEDUP_REMOVED lines=17> */
.L_x_3422:
[----:B------:R-:W-:-:S04]  /*2ae0*/  LOP3.LUT R2, R3, 0x80000000, RZ, 0xc0, !PT ;  /* 0x8000000003027812 */ /* 0x000fc800078ec0ff */
[----:B------:R-:W-:-:S04]  /*2af0*/  SHF.R.U32.HI R3, RZ, 0x18, R2 ;  /* 0x00000018ff037819 */ /* 0x000fc80000011602 */
[----:B------:R-:W-:-:S04]  /*2b00*/  LOP3.LUT R0, R0, R3, RZ, 0xfc, !PT ;  /* 0x0000000300007212 */ /* 0x000fc800078efcff */
[----:B------:R-:W-:Y:S02]  /*2b10*/  PRMT R8, R0, 0x7610, R8 ;  /* 0x0000761000087816 */ /* 0x000fe40000000008 */
.L_x_3421:
[----:B------:R-:W-:Y:S05]  /*2b20*/  BSYNC B0 ;  /* 0x0000000000007941 */ /* 0x000fea0003800000 */
.L_x_3420:
[----:B------:R0:W-:Y:S01]  /*2b30*/  STG.E.U8 [R16.64], R8 ;  /* 0x0000000810007986 */ /* 0x0001e2000c101124 */
[----:B------:R-:W-:Y:S05]  /*2b40*/  BRA `(.L_x_3397) ;  /* 0x0000031000007947 */ /* 0x000fea0003800000 */
.L_x_3414:
        /* <DEDUP_REMOVED lines=22> */
.L_x_3396:
        /* <DEDUP_REMOVED lines=20> */
.L_x_3424:
[----:B------:R-:W-:-:S06]  /*2df0*/  PRMT R2, RZ, 0x5410, R0 ;  /* 0x00005410ff027816 */ /* 0x000fcc0000000000 */
[----:B------:R-:W0:Y:S02]  /*2e00*/  F2I.U64.TRUNC R2, R2 ;  /* 0x0000000200027311 */ /* 0x000e24000020d800 */
[----:B0-----:R0:W-:Y:S01]  /*2e10*/  STG.E.64 [R16.64], R2 ;  /* 0x0000000210007986 */ /* 0x0011e2000c101b24 */
[----:B------:R-:W-:Y:S05]  /*2e20*/  BRA `(.L_x_3397) ;  /* 0x0000003000007947 */ /* 0x000fea0003800000 */
.L_x_3423:
[----:B------:R-:W-:-:S04]  /*2e30*/  PRMT R0, RZ, 0x5410, R0 ;  /* 0x00005410ff007816 */ /* 0x000fc80000000000 */
[----:B------:R-:W0:Y:S02]  /*2e40*/  F2I.FTZ.U32.TRUNC.NTZ R3, R0 ;  /* 0x0000000000037305 */ /* 0x000e24000021f000 */
[----:B0-----:R0:W-:Y:S02]  /*2e50*/  STG.E [R16.64], R3 ;  /* 0x0000000310007986 */ /* 0x0011e4000c101924 */
.L_x_3397:
[----:B------:R-:W-:-:S05]  /*2e60*/  IMAD R18, R18, 0x200, R23 ;  /* 0x0000020012127824 */ /* 0x000fca00078e0217 */
[----:B------:R-:W-:Y:S02]  /*2e70*/  IADD3 R19, R18, 0x80, RZ ;  /* 0x0000008012137810 */ /* 0x000fe40007ffe0ff */
.L_x_3358:
[----:B------:R-:W-:Y:S05]  /*2e80*/  BSYNC B6 ;  /* 0x0000000000067941 */ /* 0x000fea0003800000 */
.L_x_3357:
        /* <DEDUP_REMOVED lines=231> */
.L_x_3427:
        /* <DEDUP_REMOVED lines=20> */
.L_x_3431:
[----:B------:R-:W2:Y:S02]  /*3e40*/  LDG.E.U8 R2, [R2.64] ;  /* 0x0000002402027981 */ /* 0x000ea4000c1e1100 */
[----:B--2---:R-:W0:Y:S02]  /*3e50*/  I2F.U16 R0, R2 ;  /* 0x0000000200007306 */ /* 0x004e240000101000 */
[----:B0-----:R-:W-:Y:S01]  /*3e60*/  F2FP.BF16.PACK_AB R0, RZ, R0 ;  /* 0x00000000ff00723e */ /* 0x001fe200000010ff */
[----:B------:R-:W-:Y:S05]  /*3e70*/  BRA `(.L_x_3433) ;  /* 0x00000e3000007947 */ /* 0x000fea0003800000 */
.L_x_3430:
        /* <DEDUP_REMOVED lines=10> */
.L_x_3435:
[----:B------:R-:W2:Y:S02]  /*3f20*/  LDG.E R2, [R2.64] ;  /* 0x0000002402027981 */ /* 0x000ea4000c1e1900 */
[----:B--2---:R-:W0:Y:S02]  /*3f30*/  I2F R0, R2 ;  /* 0x0000000200007306 */ /* 0x004e240000201400 */
[----:B0-----:R-:W-:Y:S01]  /*3f40*/  F2FP.BF16.PACK_AB R0, RZ, R0 ;  /* 0x00000000ff00723e */ /* 0x001fe200000010ff */
[----:B------:R-:W-:Y:S05]  /*3f50*/  BRA `(.L_x_3433) ;  /* 0x00000d5000007947 */ /* 0x000fea0003800000 */
.L_x_3434:
[----:B------:R-:W2:Y:S02]  /*3f60*/  LDG.E.U16 R2, [R2.64] ;  /* 0x0000002402027981 */ /* 0x000ea4000c1e1500 */
[----:B--2---:R-:W0:Y:S02]  /*3f70*/  I2F.S16 R0, R2 ;  /* 0x0000000200007306 */ /* 0x004e240000101400 */
[----:B0-----:R-:W-:Y:S01]  /*3f80*/  F2FP.BF16.PACK_AB R0, RZ, R0 ;  /* 0x00000000ff00723e */ /* 0x001fe200000010ff */
[----:B------:R-:W-:Y:S05]  /*3f90*/  BRA `(.L_x_3433) ;  /* 0x00000d1000007947 */ /* 0x000fea0003800000 */
.L_x_3429:
        /* <DEDUP_REMOVED lines=9> */
.L_x_3437:
[----:B------:R-:W2:Y:S02]  /*4030*/  LDG.E.U16 R0, [R2.64] ;  /* 0x0000002402007981 */ /* 0x000ea4000c1e1500 */
[----:B--2---:R-:W-:-:S05]  /*4040*/  HADD2.F32 R0, -RZ, R0.H0_H0 ;  /* 0x20000000ff007230 */ /* 0x004fca0000004100 */
[----:B------:R-:W-:Y:S01]  /*4050*/  F2FP.BF16.PACK_AB R0, RZ, R0 ;  /* 0x00000000ff00723e */ /* 0x000fe200000010ff */
[----:B------:R-:W-:Y:S05]  /*4060*/  BRA `(.L_x_3433) ;  /* 0x00000c4000007947 */ /* 0x000fea0003800000 */
.L_x_3436:
        /* <DEDUP_REMOVED lines=9> */
.L_x_3439:
[----:B------:R-:W2:Y:S02]  /*4100*/  LDG.E.U16 R2, [R2.64] ;  /* 0x0000002402027981 */ /* 0x000ea4000c1e1500 */
[----:B--2---:R-:W-:-:S05]  /*4110*/  HADD2.F32 R0, -RZ, R2.H0_H0 ;  /* 0x20000002ff007230 */ /* 0x004fca0000004100 */
[----:B------:R-:W-:Y:S01]  /*4120*/  F2FP.BF16.PACK_AB R0, RZ, R0 ;  /* 0x00000000ff00723e */ /* 0x000fe200000010ff */
[----:B------:R-:W-:Y:S05]  /*4130*/  BRA `(.L_x_3433) ;  /* 0x00000b7000007947 */ /* 0x000fea0003800000 */
.L_x_3438:
[----:B------:R-:W2:Y:S02]  /*4140*/  LDG.E.64 R2, [R2.64] ;  /* 0x0000002402027981 */ /* 0x000ea4000c1e1b00 */
[----:B--2---:R-:W0:Y:S01]  /*4150*/  F2F.F32.F64 R0, R2 ;  /* 0x0000000200007310 */ /* 0x004e220000301000 */
[----:B------:R-:W0:-:S14]  /*4160*/  DSETP.GEU.AND P0, PT, |R2|, c[0x2][0x0], PT ;  /* 0x008000000200762a */ /* 0x000e1c0003f0e200 */
[----:B0-----:R-:W-:-:S05]  /*4170*/  @!P0 FMUL R0, R0, 1.175494350822287508e-38 ;  /* 0x0080000000008820 */ /* 0x001fca0000400000 */
[----:B------:R-:W-:Y:S01]  /*4180*/  F2FP.BF16.PACK_AB R0, RZ, R0 ;  /* 0x00000000ff00723e */ /* 0x000fe200000010ff */
[----:B------:R-:W-:Y:S05]  /*4190*/  BRA `(.L_x_3433) ;  /* 0x00000b1000007947 */ /* 0x000fea0003800000 */
.L_x_3428:
        /* <DEDUP_REMOVED lines=13> */
.L_x_3442:
[----:B------:R-:W2:Y:S02]  /*4270*/  LDG.E.64 R2, [R2.64] ;  /* 0x0000002402027981 */ /* 0x000ea4000c1e1b00 */
[----:B--2---:R-:W0:Y:S01]  /*4280*/  F2F.F32.F64 R0, R2 ;  /* 0x0000000200007310 */ /* 0x004e220000301000 */
[----:B------:R-:W0:-:S14]  /*4290*/  DSETP.GEU.AND P0, PT, |R2|, c[0x2][0x0], PT ;  /* 0x008000000200762a */ /* 0x000e1c0003f0e200 */
[----:B0-----:R-:W-:-:S05]  /*42a0*/  @!P0 FMUL R0, R0, 1.175494350822287508e-38 ;  /* 0x0080000000008820 */ /* 0x001fca0000400000 */
[----:B------:R-:W-:Y:S01]  /*42b0*/  F2FP.BF16.PACK_AB R0, RZ, R0 ;  /* 0x00000000ff00723e */ /* 0x000fe200000010ff */
[----:B------:R-:W-:Y:S05]  /*42c0*/  BRA `(.L_x_3433) ;  /* 0x000009e000007947 */ /* 0x000fea0003800000 */
.L_x_3441:
        /* <DEDUP_REMOVED lines=28> */
.L_x_3444:
        /* <DEDUP_REMOVED lines=15> */
.L_x_3443:
[----:B------:R0:W5:Y:S01]  /*4580*/  LDG.E.U16 R0, [R2.64] ;  /* 0x0000002402007981 */ /* 0x000162000c1e1500 */
[----:B------:R-:W-:Y:S05]  /*4590*/  BRA `(.L_x_3433) ;  /* 0x0000071000007947 */ /* 0x000fea0003800000 */
.L_x_3440:
        /* <DEDUP_REMOVED lines=12> */
.L_x_3447:
        /* <DEDUP_REMOVED lines=21> */
.L_x_3451:
[----:B------:R-:W-:Y:S05]  /*47b0*/  BSYNC B1 ;  /* 0x0000000000017941 */ /* 0x000fea0003800000 */
.L_x_3450:
[----:B------:R-:W-:Y:S01]  /*47c0*/  LEA R3, R0, 0x3b800000, 0x17 ;  /* 0x3b80000000037811 */ /* 0x000fe200078eb8ff */
[----:B------:R-:W-:-:S05]  /*47d0*/  IMAD.SHL.U32 R0, R2, 0x100000, RZ ;  /* 0x0010000002007824 */ /* 0x000fca00078e00ff */
[----:B------:R-:W-:Y:S02]  /*47e0*/  LOP3.LUT R0, R3, R0, R4, 0xfe, !PT ;  /* 0x0000000003007212 */ /* 0x000fe400078efe04 */
.L_x_3449:
[----:B------:R-:W-:Y:S05]  /*47f0*/  BSYNC B0 ;  /* 0x0000000000007941 */ /* 0x000fea0003800000 */
.L_x_3448:
[----:B------:R-:W-:Y:S01]  /*4800*/  F2FP.BF16.PACK_AB R0, RZ, R0 ;  /* 0x00000000ff00723e */ /* 0x000fe200000010ff */
[----:B------:R-:W-:Y:S05]  /*4810*/  BRA `(.L_x_3433) ;  /* 0x0000049000007947 */ /* 0x000fea0003800000 */
.L_x_3446:
        /* <DEDUP_REMOVED lines=21> */
.L_x_3455:
[----:B------:R-:W-:Y:S05]  /*4970*/  BSYNC B1 ;  /* 0x0000000000017941 */ /* 0x000fea0003800000 */
.L_x_3454:
[----:B------:R-:W-:Y:S01]  /*4980*/  LEA R3, R0, 0x37800000, 0x17 ;  /* 0x3780000000037811 */ /* 0x000fe200078eb8ff */
[----:B------:R-:W-:-:S05]  /*4990*/  IMAD.SHL.U32 R0, R2, 0x200000, RZ ;  /* 0x0020000002007824 */ /* 0x000fca00078e00ff */
[----:B------:R-:W-:Y:S02]  /*49a0*/  LOP3.LUT R0, R3, R0, R4, 0xfe, !PT ;  /* 0x0000000003007212 */ /* 0x000fe400078efe04 */
.L_x_3453:
[----:B------:R-:W-:Y:S05]  /*49b0*/  BSYNC B0 ;  /* 0x0000000000007941 */ /* 0x000fea0003800000 */
.L_x_3452:
[----:B------:R-:W-:Y:S01]  /*49c0*/  F2FP.BF16.PACK_AB R0, RZ, R0 ;  /* 0x00000000ff00723e */ /* 0x000fe200000010ff */
[----:B------:R-:W-:Y:S05]  /*49d0*/  BRA `(.L_x_3433) ;  /* 0x000002d000007947 */ /* 0x000fea0003800000 */
.L_x_3445:
        /* <DEDUP_REMOVED lines=14> */
.L_x_3459:
[----:B------:R-:W-:Y:S05]  /*4ac0*/  BSYNC B0 ;  /* 0x0000000000007941 */ /* 0x000fea0003800000 */
.L_x_3458:
[----:B------:R-:W-:Y:S01]  /*4ad0*/  F2FP.BF16.PACK_AB R0, RZ, R0 ;  /* 0x00000000ff00723e */ /* 0x000fe200000010ff */
[----:B------:R-:W-:Y:S05]  /*4ae0*/  BRA `(.L_x_3433) ;  /* 0x000001c000007947 */ /* 0x000fea0003800000 */
.L_x_3432:
        /* <DEDUP_REMOVED lines=21> */
.L_x_3457:
[----:B------:R-:W2:Y:S02]  /*4c40*/  LDG.E.64 R2, [R2.64] ;  /* 0x0000002402027981 */ /* 0x000ea4000c1e1b00 */
[----:B--2---:R-:W0:Y:S02]  /*4c50*/  I2F.U64 R0, R2 ;  /* 0x0000000200007312 */ /* 0x004e240000301000 */
[----:B0-----:R-:W-:Y:S01]  /*4c60*/  F2FP.BF16.PACK_AB R0, RZ, R0 ;  /* 0x00000000ff00723e */ /* 0x001fe200000010ff */
[----:B------:R-:W-:Y:S05]  /*4c70*/  BRA `(.L_x_3433) ;  /* 0x0000003000007947 */ /* 0x000fea0003800000 */
.L_x_3456:
[----:B------:R-:W2:Y:S02]  /*4c80*/  LDG.E R2, [R2.64] ;  /* 0x0000002402027981 */ /* 0x000ea4000c1e1900 */
[----:B--2---:R-:W0:Y:S02]  /*4c90*/  I2F.U32 R0, R2 ;  /* 0x0000000200007306 */ /* 0x004e240000201000 */
[----:B0-----:R-:W-:-:S06]  /*4ca0*/  F2FP.BF16.PACK_AB R0, RZ, R0 ;  /* 0x00000000ff00723e */ /* 0x001fcc00000010ff */
.L_x_3433:
        /* <DEDUP_REMOVED lines=22> */
.L_x_3463:
[----:B------:R-:W-:-:S06]  /*4e10*/  PRMT R3, RZ, 0x5410, R0 ;  /* 0x00005410ff037816 */ /* 0x000fcc0000000000 */
[----:B------:R-:W0:Y:S02]  /*4e20*/  F2I.S64.TRUNC R2, R3 ;  /* 0x0000000300027311 */ /* 0x000e24000020d900 */
[----:B0-----:R0:W-:Y:S01]  /*4e30*/  STG.E.U8 [R16.64], R2 ;  /* 0x0000000210007986 */ /* 0x0011e2000c101124 */
[----:B------:R-:W-:Y:S05]  /*4e40*/  BRA `(.L_x_3465) ;  /* 0x00000e4000007947 */ /* 0x000fea0003800000 */
.L_x_3462:
        /* <DEDUP_REMOVED lines=10> */
.L_x_3467:
[----:B------:R-:W-:-:S04]  /*4ef0*/  PRMT R0, RZ, 0x5410, R0 ;  /* 0x00005410ff007816 */ /* 0x000fc80000000000 */
[----:B------:R-:W0:Y:S02]  /*4f00*/  F2I.FTZ.TRUNC.NTZ R3, R0 ;  /* 0x0000000000037305 */ /* 0x000e24000021f100 */
[----:B0-----:R0:W-:Y:S01]  /*4f10*/  STG.E [R16.64], R3 ;  /* 0x0000000310007986 */ /* 0x0011e2000c101924 */
[----:B------:R-:W-:Y:S05]  /*4f20*/  BRA `(.L_x_3465) ;  /* 0x00000d6000007947 */ /* 0x000fea0003800000 */
.L_x_3466:
[----:B------:R-:W-:-:S04]  /*4f30*/  PRMT R0, RZ, 0x5410, R0 ;  /* 0x00005410ff007816 */ /* 0x000fc80000000000 */
[----:B------:R-:W0:Y:S02]  /*4f40*/  F2I.FTZ.TRUNC.NTZ R3, R0 ;  /* 0x0000000000037305 */ /* 0x000e24000021f100 */
[----:B0-----:R0:W-:Y:S01]  /*4f50*/  STG.E.U16 [R16.64], R3 ;  /* 0x0000000310007986 */ /* 0x0011e2000c101524 */
[----:B------:R-:W-:Y:S05]  /*4f60*/  BRA `(.L_x_3465) ;  /* 0x00000d2000007947 */ /* 0x000fea0003800000 */
.L_x_3461:
        /* <DEDUP_REMOVED lines=9> */
.L_x_3469:
[----:B------:R-:W-:-:S04]  /*5000*/  PRMT R0, RZ, 0x5410, R0 ;  /* 0x00005410ff007816 */ /* 0x000fc80000000000 */
[----:B------:R-:W-:-:S05]  /*5010*/  F2FP.PACK_AB R0, RZ, R0 ;  /* 0x00000000ff00723e */ /* 0x000fca00000000ff */
[----:B------:R0:W-:Y:S01]  /*5020*/  STG.E.U16 [R16.64], R0 ;  /* 0x0000000010007986 */ /* 0x0001e2000c101524 */
[----:B------:R-:W-:Y:S05]  /*5030*/  BRA `(.L_x_3465) ;  /* 0x00000c5000007947 */ /* 0x000fea0003800000 */
.L_x_3468:
        /* <DEDUP_REMOVED lines=10> */
.L_x_3471:
[----:B------:R-:W-:-:S04]  /*50e0*/  PRMT R0, RZ, 0x5410, R0 ;  /* 0x00005410ff007816 */ /* 0x000fc80000000000 */
[----:B------:R-:W-:-:S04]  /*50f0*/  F2FP.PACK_AB R3, RZ, R0 ;  /* 0x00000000ff03723e */ /* 0x000fc800000000ff */
[----:B------:R-:W-:-:S05]  /*5100*/  PRMT R3, R3, 0x5410, RZ ;  /* 0x0000541003037816 */ /* 0x000fca00000000ff */
[----:B------:R0:W-:Y:S01]  /*5110*/  STG.E [R16.64], R3 ;  /* 0x0000000310007986 */ /* 0x0001e2000c101924 */
[----:B------:R-:W-:Y:S05]  /*5120*/  BRA `(.L_x_3465) ;  /* 0x00000b6000007947 */ /* 0x000fea0003800000 */
.L_x_3470:
[----:B------:R-:W-:-:S05]  /*5130*/  PRMT R2, RZ, 0x5410, R0 ;  /* 0x00005410ff027816 */ /* 0x000fca0000000000 */
[----:B------:R-:W-:-:S06]  /*5140*/  FMUL.FTZ R2, R2, 1 ;  /* 0x3f80000002027820 */ /* 0x000fcc0000410000 */
[----:B------:R-:W0:Y:S02]  /*5150*/  F2F.F64.F32 R2, R2 ;  /* 0x0000000200027310 */ /* 0x000e240000201800 */
[----:B0-----:R0:W-:Y:S01]  /*5160*/  STG.E.64 [R16.64], R2 ;  /* 0x0000000210007986 */ /* 0x0011e2000c101b24 */
[----:B------:R-:W-:Y:S05]  /*5170*/  BRA `(.L_x_3465) ;  /* 0x00000b1000007947 */ /* 0x000fea0003800000 */
.L_x_3460:
        /* <DEDUP_REMOVED lines=13> */
.L_x_3474:
[----:B------:R-:W-:Y:S01]  /*5250*/  PRMT R0, RZ, 0x5410, R0 ;  /* 0x00005410ff007816 */ /* 0x000fe20000000000 */
[----:B------:R-:W-:-:S04]  /*5260*/  CS2R R6, SRZ ;  /* 0x0000000000067805 */ /* 0x000fc8000001ff00 */
[----:B------:R-:W-:-:S04]  /*5270*/  FMUL.FTZ R0, R0, 1 ;  /* 0x3f80000000007820 */ /* 0x000fc80000410000 */
[----:B------:R-:W0:Y:S02]  /*5280*/  F2F.F64.F32 R4, R0 ;  /* 0x0000000000047310 */ /* 0x000e240000201800 */
[----:B0-----:R0:W-:Y:S01]  /*5290*/  STG.E.128 [R16.64], R4 ;  /* 0x0000000410007986 */ /* 0x0011e2000c101d24 */
[----:B------:R-:W-:Y:S05]  /*52a0*/  BRA `(.L_x_3465) ;  /* 0x000009e000007947 */ /* 0x000fea0003800000 */
.L_x_3473:
        /* <DEDUP_REMOVED lines=21> */
.L_x_3478:
[----:B------:R-:W-:Y:S05]  /*5400*/  BSYNC B0 ;  /* 0x0000000000007941 */ /* 0x000fea0003800000 */
.L_x_3477:
[----:B------:R-:W-:-:S05]  /*5410*/  LOP3.LUT R3, R0, R3, RZ, 0xfc, !PT ;  /* 0x0000000300037212 */ /* 0x000fca00078efcff */
[----:B------:R0:W-:Y:S01]  /*5420*/  STG.E.U8 [R16.64], R3 ;  /* 0x0000000310007986 */ /* 0x0001e2000c101124 */
[----:B------:R-:W-:Y:S05]  /*5430*/  BRA `(.L_x_3465) ;  /* 0x0000085000007947 */ /* 0x000fea0003800000 */
.L_x_3476:
        /* <DEDUP_REMOVED lines=13> */
.L_x_3480:
[----:B------:R-:W-:Y:S01]  /*5510*/  IMAD.MOV.U32 R0, RZ, RZ, 0x7f ;  /* 0x0000007fff007424 */ /* 0x000fe200078e00ff */
[----:B------:R-:W-:-:S04]  /*5520*/  ISETP.GT.U32.AND P0, PT, R2, 0x7f800000, PT ;  /* 0x7f8000000200780c */ /* 0x000fc80003f04070 */
[----:B------:R-:W-:-:S04]  /*5530*/  SEL R0, R0, 0x7c, P0 ;  /* 0x0000007c00007807 */ /* 0x000fc80000000000 */
.L_x_3481:
[----:B------:R-:W-:Y:S05]  /*5540*/  BSYNC B0 ;  /* 0x0000000000007941 */ /* 0x000fea0003800000 */
.L_x_3479:
[----:B------:R-:W-:-:S04]  /*5550*/  LOP3.LUT R2, R3, 0x80000000, RZ, 0xc0, !PT ;  /* 0x8000000003027812 */ /* 0x000fc800078ec0ff */
[----:B------:R-:W-:-:S04]  /*5560*/  SHF.R.U32.HI R3, RZ, 0x18, R2 ;  /* 0x00000018ff037819 */ /* 0x000fc80000011602 */
[----:B------:R-:W-:-:S05]  /*5570*/  LOP3.LUT R3, R0, R3, RZ, 0xfc, !PT ;  /* 0x0000000300037212 */ /* 0x000fca00078efcff */
[----:B------:R0:W-:Y:S01]  /*5580*/  STG.E.U8 [R16.64], R3 ;  /* 0x0000000310007986 */ /* 0x0001e2000c101124 */
[----:B------:R-:W-:Y:S05]  /*5590*/  BRA `(.L_x_3465) ;  /* 0x000006f000007947 */ /* 0x000fea0003800000 */
.L_x_3475:
[----:B------:R0:W-:Y:S01]  /*55a0*/  STG.E.U16 [R16.64], R0 ;  /* 0x0000000010007986 */ /* 0x0001e2000c101524 */
[----:B------:R-:W-:Y:S05]  /*55b0*/  BRA `(.L_x_3465) ;  /* 0x000006d000007947 */ /* 0x000fea0003800000 */
.L_x_3472:
        /* <DEDUP_REMOVED lines=12> */
.L_x_3484:
        /* <DEDUP_REMOVED lines=17> */
.L_x_3487:
[----:B------:R-:W-:-:S04]  /*5790*/  LOP3.LUT R2, R3, 0x80000000, RZ, 0xc0, !PT ;  /* 0x8000000003027812 */ /* 0x000fc800078ec0ff */
[----:B------:R-:W-:-:S04]  /*57a0*/  SHF.R.U32.HI R3, RZ, 0x18, R2 ;  /* 0x00000018ff037819 */ /* 0x000fc80000011602 */
[----:B------:R-:W-:-:S04]  /*57b0*/  LOP3.LUT R0, R0, R3, RZ, 0xfc, !PT ;  /* 0x0000000300007212 */ /* 0x000fc800078efcff */
[----:B------:R-:W-:Y:S02]  /*57c0*/  PRMT R8, R0, 0x7610, R8 ;  /* 0x0000761000087816 */ /* 0x000fe40000000008 */
.L_x_3486:
[----:B------:R-:W-:Y:S05]  /*57d0*/  BSYNC B0 ;  /* 0x0000000000007941 */ /* 0x000fea0003800000 */
.L_x_3485:
[----:B------:R0:W-:Y:S01]  /*57e0*/  STG.E.U8 [R16.64], R8 ;  /* 0x0000000810007986 */ /* 0x0001e2000c101124 */
[----:B------:R-:W-:Y:S05]  /*57f0*/  BRA `(.L_x_3465) ;  /* 0x0000049000007947 */ /* 0x000fea0003800000 */
.L_x_3483:
        /* <DEDUP_REMOVED lines=17> */
.L_x_3490:
[----:B------:R-:W-:-:S04]  /*5910*/  LOP3.LUT R2, R3, 0x80000000, RZ, 0xc0, !PT ;  /* 0x8000000003027812 */ /* 0x000fc800078ec0ff */
[----:B------:R-:W-:-:S04]  /*5920*/  SHF.R.U32.HI R3, RZ, 0x18, R2 ;  /* 0x00000018ff037819 */ /* 0x000fc80000011602 */
[----:B------:R-:W-:-:S04]  /*5930*/  LOP3.LUT R0, R0, R3, RZ, 0xfc, !PT ;  /* 0x0000000300007212 */ /* 0x000fc800078efcff */
[----:B------:R-:W-:Y:S02]  /*5940*/  PRMT R8, R0, 0x7610, R8 ;  /* 0x0000761000087816 */ /* 0x000fe40000000008 */
.L_x_3489:
[----:B------:R-:W-:Y:S05]  /*5950*/  BSYNC B0 ;  /* 0x0000000000007941 */ /* 0x000fea0003800000 */
.L_x_3488:
[----:B------:R0:W-:Y:S01]  /*5960*/  STG.E.U8 [R16.64], R8 ;  /* 0x0000000810007986 */ /* 0x0001e2000c101124 */
[----:B------:R-:W-:Y:S05]  /*5970*/  BRA `(.L_x_3465) ;  /* 0x0000031000007947 */ /* 0x000fea0003800000 */
.L_x_3482:
        /* <DEDUP_REMOVED lines=22> */
.L_x_3464:
        /* <DEDUP_REMOVED lines=20> */
.L_x_3492:
[----:B------:R-:W-:-:S06]  /*5c20*/  PRMT R2, RZ, 0x5410, R0 ;  /* 0x00005410ff027816 */ /* 0x000fcc0000000000 */
[----:B------:R-:W0:Y:S02]  /*5c30*/  F2I.U64.TRUNC R2, R2 ;  /* 0x0000000200027311 */ /* 0x000e24000020d800 */
[----:B0-----:R0:W-:Y:S01]  /*5c40*/  STG.E.64 [R16.64], R2 ;  /* 0x0000000210007986 */ /* 0x0011e2000c101b24 */
[----:B------:R-:W-:Y:S05]  /*5c50*/  BRA `(.L_x_3465) ;  /* 0x0000003000007947 */ /* 0x000fea0003800000 */
.L_x_3491:
[----:B------:R-:W-:-:S04]  /*5c60*/  PRMT R0, RZ, 0x5410, R0 ;  /* 0x00005410ff007816 */ /* 0x000fc80000000000 */
[----:B------:R-:W0:Y:S02]  /*5c70*/  F2I.FTZ.U32.TRUNC.NTZ R3, R0 ;  /* 0x0000000000037305 */ /* 0x000e24000021f000 */
[----:B0-----:R0:W-:Y:S02]  /*5c80*/  STG.E [R16.64], R3 ;  /* 0x0000000310007986 */ /* 0x0011e4000c101924 */
.L_x_3465:
        /* <DEDUP_REMOVED lines=231> */
.L_x_3493:
        /* <DEDUP_REMOVED lines=20> */
.L_x_3497:
[----:B------:R-:W2:Y:S02]  /*6c40*/  LDG.E.U8 R2, [R2.64] ;  /* 0x0000002402027981 */ /* 0x000ea4000c1e1100 */
[----:B--2---:R-:W0:Y:S02]  /*6c50*/  I2F.U16 R0, R2 ;  /* 0x0000000200007306 */ /* 0x004e240000101000 */
[----:B0-----:R-:W-:Y:S01]  /*6c60*/  F2FP.BF16.PACK_AB R0, RZ, R0 ;  /* 0x00000000ff00723e */ /* 0x001fe200000010ff */
[----:B------:R-:W-:Y:S05]  /*6c70*/  BRA `(.L_x_3499) ;  /* 0x00000e3000007947 */ /* 0x000fea0003800000 */
.L_x_3496:
        /* <DEDUP_REMOVED lines=10> */
.L_x_3501:
[----:B------:R-:W2:Y:S02]  /*6d20*/  LDG.E R2, [R2.64] ;  /* 0x0000002402027981 */ /* 0x000ea4000c1e1900 */
[----:B--2---:R-:W0:Y:S02]  /*6d30*/  I2F R0, R2 ;  /* 0x0000000200007306 */ /* 0x004e240000201400 */
[----:B0-----:R-:W-:Y:S01]  /*6d40*/  F2FP.BF16.PACK_AB R0, RZ, R0 ;  /* 0x00000000ff00723e */ /* 0x001fe200000010ff */
[----:B------:R-:W-:Y:S05]  /*6d50*/  BRA `(.L_x_3499) ;  /* 0x00000d5000007947 */ /* 0x000fea0003800000 */
.L_x_3500:
[----:B------:R-:W2:Y:S02]  /*6d60*/  LDG.E.U16 R2, [R2.64] ;  /* 0x0000002402027981 */ /* 0x000ea4000c1e1500 */
[----:B--2---:R-:W0:Y:S02]  /*6d70*/  I2F.S16 R0, R2 ;  /* 0x0000000200007306 */ /* 0x004e240000101400 */
[----:B0-----:R-:W-:Y:S01]  /*6d80*/  F2FP.BF16.PACK_AB R0, RZ, R0 ;  /* 0x00000000ff00723e */ /* 0x001fe200000010ff */
[----:B------:R-:W-:Y:S05]  /*6d90*/  BRA `(.L_x_3499) ;  /* 0x00000d1000007947 */ /* 0x000fea0003800000 */
.L_x_3495:
        /* <DEDUP_REMOVED lines=9> */
.L_x_3503:
[----:B------:R-:W2:Y:S02]  /*6e30*/  LDG.E.U16 R0, [R2.64] ;  /* 0x0000002402007981 */ /* 0x000ea4000c1e1500 */
[----:B--2---:R-:W-:-:S05]  /*6e40*/  HADD2.F32 R0, -RZ, R0.H0_H0 ;  /* 0x20000000ff007230 */ /* 0x004fca0000004100 */
[----:B------:R-:W-:Y:S01]  /*6e50*/  F2FP.BF16.PACK_AB R0, RZ, R0 ;  /* 0x00000000ff00723e */ /* 0x000fe200000010ff */
[----:B------:R-:W-:Y:S05]  /*6e60*/  BRA `(.L_x_3499) ;  /* 0x00000c4000007947 */ /* 0x000fea0003800000 */
.L_x_3502:
        /* <DEDUP_REMOVED lines=9> */
.L_x_3505:
[----:B------:R-:W2:Y:S02]  /*6f00*/  LDG.E.U16 R2, [R2.64] ;  /* 0x0000002402027981 */ /* 0x000ea4000c1e1500 */
[----:B--2---:R-:W-:-:S05]  /*6f10*/  HADD2.F32 R0, -RZ, R2.H0_H0 ;  /* 0x20000002ff007230 */ /* 0x004fca0000004100 */
[----:B------:R-:W-:Y:S01]  /*6f20*/  F2FP.BF16.PACK_AB R0, RZ, R0 ;  /* 0x00000000ff00723e */ /* 0x000fe200000010ff */
[----:B------:R-:W-:Y:S05]  /*6f30*/  BRA `(.L_x_3499) ;  /* 0x00000b7000007947 */ /* 0x000fea0003800000 */
.L_x_3504:
[----:B------:R-:W2:Y:S02]  /*6f40*/  LDG.E.64 R2, [R2.64] ;  /* 0x0000002402027981 */ /* 0x000ea4000c1e1b00 */
[----:B--2---:R-:W0:Y:S01]  /*6f50*/  F2F.F32.F64 R0, R2 ;  /* 0x0000000200007310 */ /* 0x004e220000301000 */
[----:B------:R-:W0:-:S14]  /*6f60*/  DSETP.GEU.AND P0, PT, |R2|, c[0x2][0x0], PT ;  /* 0x008000000200762a */ /* 0x000e1c0003f0e200 */
[----:B0-----:R-:W-:-:S05]  /*6f70*/  @!P0 FMUL R0, R0, 1.175494350822287508e-38 ;  /* 0x0080000000008820 */ /* 0x001fca0000400000 */
[----:B------:R-:W-:Y:S01]  /*6f80*/  F2FP.BF16.PACK_AB R0, RZ, R0 ;  /* 0x00000000ff00723e */ /* 0x000fe200000010ff */
[----:B------:R-:W-:Y:S05]  /*6f90*/  BRA `(.L_x_3499) ;  /* 0x00000b1000007947 */ /* 0x000fea0003800000 */
.L_x_3494:
        /* <DEDUP_REMOVED lines=13> */
.L_x_3508:
[----:B------:R-:W2:Y:S02]  /*7070*/  LDG.E.64 R2, [R2.64] ;  /* 0x0000002402027981 */ /* 0x000ea4000c1e1b00 */
[----:B--2---:R-:W0:Y:S01]  /*7080*/  F2F.F32.F64 R0, R2 ;  /* 0x0000000200007310 */ /* 0x004e220000301000 */
[----:B------:R-:W0:-:S14]  /*7090*/  DSETP.GEU.AND P0, PT, |R2|, c[0x2][0x0], PT ;  /* 0x008000000200762a */ /* 0x000e1c0003f0e200 */
[----:B0-----:R-:W-:-:S05]  /*70a0*/  @!P0 FMUL R0, R0, 1.175494350822287508e-38 ;  /* 0x0080000000008820 */ /* 0x001fca0000400000 */
[----:B------:R-:W-:Y:S01]  /*70b0*/  F2FP.BF16.PACK_AB R0, RZ, R0 ;  /* 0x00000000ff00723e */ /* 0x000fe200000010ff */
[----:B------:R-:W-:Y:S05]  /*70c0*/  BRA `(.L_x_3499) ;  /* 0x000009e000007947 */ /* 0x000fea0003800000 */
.L_x_3507:
        /* <DEDUP_REMOVED lines=28> */
.L_x_3510:
        /* <DEDUP_REMOVED lines=15> */
.L_x_3509:
[----:B------:R0:W5:Y:S01]  /*7380*/  LDG.E.U16 R0, [R2.64] ;  /* 0x0000002402007981 */ /* 0x000162000c1e1500 */
[----:B------:R-:W-:Y:S05]  /*7390*/  BRA `(.L_x_3499) ;  /* 0x0000071000007947 */ /* 0x000fea0003800000 */
.L_x_3506:
        /* <DEDUP_REMOVED lines=12> */
.L_x_3513:
        /* <DEDUP_REMOVED lines=21> */
.L_x_3517:
[----:B------:R-:W-:Y:S05]  /*75b0*/  BSYNC B1 ;  /* 0x0000000000017941 */ /* 0x000fea0003800000 */
.L_x_3516:
[----:B------:R-:W-:Y:S01]  /*75c0*/  LEA R3, R0, 0x3b800000, 0x17 ;  /* 0x3b80000000037811 */ /* 0x000fe200078eb8ff */
[----:B------:R-:W-:-:S05]  /*75d0*/  IMAD.SHL.U32 R0, R2, 0x100000, RZ ;  /* 0x0010000002007824 */ /* 0x000fca00078e00ff */
[----:B------:R-:W-:Y:S02]  /*75e0*/  LOP3.LUT R0, R3, R0, R4, 0xfe, !PT ;  /* 0x0000000003007212 */ /* 0x000fe400078efe04 */
.L_x_3515:
[----:B------:R-:W-:Y:S05]  /*75f0*/  BSYNC B0 ;  /* 0x0000000000007941 */ /* 0x000fea0003800000 */
.L_x_3514:
[----:B------:R-:W-:Y:S01]  /*7600*/  F2FP.BF16.PACK_AB R0, RZ, R0 ;  /* 0x00000000ff00723e */ /* 0x000fe200000010ff */
[----:B------:R-:W-:Y:S05]  /*7610*/  BRA `(.L_x_3499) ;  /* 0x0000049000007947 */ /* 0x000fea0003800000 */
.L_x_3512:
        /* <DEDUP_REMOVED lines=21> */
.L_x_3521:
[----:B------:R-:W-:Y:S05]  /*7770*/  BSYNC B1 ;  /* 0x0000000000017941 */ /* 0x000fea0003800000 */
.L_x_3520:
[----:B------:R-:W-:Y:S01]  /*7780*/  LEA R3, R0, 0x37800000, 0x17 ;  /* 0x3780000000037811 */ /* 0x000fe200078eb8ff */
[----:B------:R-:W-:-:S05]  /*7790*/  IMAD.SHL.U32 R0, R2, 0x200000, RZ ;  /* 0x0020000002007824 */ /* 0x000fca00078e00ff */
[----:B------:R-:W-:Y:S02]  /*77a0*/  LOP3.LUT R0, R3, R0, R4, 0xfe, !PT ;  /* 0x0000000003007212 */ /* 0x000fe400078efe04 */
.L_x_3519:
[----:B------:R-:W-:Y:S05]  /*77b0*/  BSYNC B0 ;  /* 0x0000000000007941 */ /* 0x000fea0003800000 */
.L_x_3518:
[----:B------:R-:W-:Y:S01]  /*77c0*/  F2FP.BF16.PACK_AB R0, RZ, R0 ;  /* 0x00000000ff00723e */ /* 0x000fe200000010ff */
[----:B------:R-:W-:Y:S05]  /*77d0*/  BRA `(.L_x_3499) ;  /* 0x000002d000007947 */ /* 0x000fea0003800000 */
.L_x_3511:
        /* <DEDUP_REMOVED lines=14> */
.L_x_3525:
[----:B------:R-:W-:Y:S05]  /*78c0*/  BSYNC B0 ;  /* 0x0000000000007941 */ /* 0x000fea0003800000 */
.L_x_3524:
[----:B------:R-:W-:Y:S01]  /*78d0*/  F2FP.BF16.PACK_AB R0, RZ, R0 ;  /* 0x00000000ff00723e */ /* 0x000fe200000010ff */
[----:B------:R-:W-:Y:S05]  /*78e0*/  BRA `(.L_x_3499) ;  /* 0x000001c000007947 */ /* 0x000fea0003800000 */
.L_x_3498:
        /* <DEDUP_REMOVED lines=21> */
.L_x_3523:
[----:B------:R-:W2:Y:S02]  /*7a40*/  LDG.E.64 R2, [R2.64] ;  /* 0x0000002402027981 */ /* 0x000ea4000c1e1b00 */
[----:B--2---:R-:W0:Y:S02]  /*7a50*/  I2F.U64 R0, R2 ;  /* 0x0000000200007312 */ /* 0x004e240000301000 */
[----:B0-----:R-:W-:Y:S01]  /*7a60*/  F2FP.BF16.PACK_AB R0, RZ, R0 ;  /* 0x00000000ff00723e */ /* 0x001fe200000010ff */
[----:B------:R-:W-:Y:S05]  /*7a70*/  BRA `(.L_x_3499) ;  /* 0x0000003000007947 */ /* 0x000fea0003800000 */
.L_x_3522:
[----:B------:R-:W2:Y:S02]  /*7a80*/  LDG.E R2, [R2.64] ;  /* 0x0000002402027981 */ /* 0x000ea4000c1e1900 */
[----:B--2---:R-:W0:Y:S02]  /*7a90*/  I2F.U32 R0, R2 ;  /* 0x0000000200007306 */ /* 0x004e240000201000 */
[----:B0-----:R-:W-:-:S06]  /*7aa0*/  F2FP.BF16.PACK_AB R0, RZ, R0 ;  /* 0x00000000ff00723e */ /* 0x001fcc00000010ff */
.L_x_3499:
        /* <DEDUP_REMOVED lines=22> */
.L_x_3529:
[----:B------:R-:W-:-:S06]  /*7c10*/  PRMT R3, RZ, 0x5410, R0 ;  /* 0x00005410ff037816 */ /* 0x000fcc0000000000 */
[----:B------:R-:W0:Y:S02]  /*7c20*/  F2I.S64.TRUNC R2, R3 ;  /* 0x0000000300027311 */ /* 0x000e24000020d900 */
[----:B0-----:R0:W-:Y:S01]  /*7c30*/  STG.E.U8 [R16.64], R2 ;  /* 0x0000000210007986 */ /* 0x0011e2000c101124 */
[----:B------:R-:W-:Y:S05]  /*7c40*/  BRA `(.L_x_3531) ;  /* 0x00000e4000007947 */ /* 0x000fea0003800000 */
.L_x_3528:
        /* <DEDUP_REMOVED lines=10> */
.L_x_3533:
[----:B------:R-:W-:-:S04]  /*7cf0*/  PRMT R0, RZ, 0x5410, R0 ;  /* 0x00005410ff007816 */ /* 0x000fc80000000000 */
[----:B------:R-:W0:Y:S02]  /*7d00*/  F2I.FTZ.TRUNC.NTZ R3, R0 ;  /* 0x0000000000037305 */ /* 0x000e24000021f100 */
[----:B0-----:R0:W-:Y:S01]  /*7d10*/  STG.E [R16.64], R3 ;  /* 0x0000000310007986 */ /* 0x0011e2000c101924 */
[----:B------:R-:W-:Y:S05]  /*7d20*/  BRA `(.L_x_3531) ;  /* 0x00000d6000007947 */ /* 0x000fea0003800000 */
.L_x_3532:
[----:B------:R-:W-:-:S04]  /*7d30*/  PRMT R0, RZ, 0x5410, R0 ;  /* 0x00005410ff007816 */ /* 0x000fc80000000000 */
[----:B------:R-:W0:Y:S02]  /*7d40*/  F2I.FTZ.TRUNC.NTZ R3, R0 ;  /* 0x0000000000037305 */ /* 0x000e24000021f100 */
[----:B0-----:R0:W-:Y:S01]  /*7d50*/  STG.E.U16 [R16.64], R3 ;  /* 0x0000000310007986 */ /* 0x0011e2000c101524 */
[----:B------:R-:W-:Y:S05]  /*7d60*/  BRA `(.L_x_3531) ;  /* 0x00000d2000007947 */ /* 0x000fea0003800000 */
.L_x_3527:
        /* <DEDUP_REMOVED lines=9> */
.L_x_3535:
[----:B------:R-:W-:-:S04]  /*7e00*/  PRMT R0, RZ, 0x5410, R0 ;  /* 0x00005410ff007816 */ /* 0x000fc80000000000 */
[----:B------:R-:W-:-:S05]  /*7e10*/  F2FP.PACK_AB R0, RZ, R0 ;  /* 0x00000000ff00723e */ /* 0x000fca00000000ff */
[----:B------:R0:W-:Y:S01]  /*7e20*/  STG.E.U16 [R16.64], R0 ;  /* 0x0000000010007986 */ /* 0x0001e2000c101524 */
[----:B------:R-:W-:Y:S05]  /*7e30*/  BRA `(.L_x_3531) ;  /* 0x00000c5000007947 */ /* 0x000fea0003800000 */
.L_x_3534:
        /* <DEDUP_REMOVED lines=10> */
.L_x_3537:
[----:B------:R-:W-:-:S04]  /*7ee0*/  PRMT R0, RZ, 0x5410, R0 ;  /* 0x00005410ff007816 */ /* 0x000fc80000000000 */
[----:B------:R-:W-:-:S04]  /*7ef0*/  F2FP.PACK_AB R3, RZ, R0 ;  /* 0x00000000ff03723e */ /* 0x000fc800000000ff */
[----:B------:R-:W-:-:S05]  /*7f00*/  PRMT R3, R3, 0x5410, RZ ;  /* 0x0000541003037816 */ /* 0x000fca00000000ff */
[----:B------:R0:W-:Y:S01]  /*7f10*/  STG.E [R16.64], R3 ;  /* 0x0000000310007986 */ /* 0x0001e2000c101924 */
[----:B------:R-:W-:Y:S05]  /*7f20*/  BRA `(.L_x_3531) ;  /* 0x00000b6000007947 */ /* 0x000fea0003800000 */
.L_x_3536:
[----:B------:R-:W-:-:S05]  /*7f30*/  PRMT R2, RZ, 0x5410, R0 ;  /* 0x00005410ff027816 */ /* 0x000fca0000000000 */
[----:B------:R-:W-:-:S06]  /*7f40*/  FMUL.FTZ R2, R2, 1 ;  /* 0x3f80000002027820 */ /* 0x000fcc0000410000 */
[----:B------:R-:W0:Y:S02]  /*7f50*/  F2F.F64.F32 R2, R2 ;  /* 0x0000000200027310 */ /* 0x000e240000201800 */
[----:B0-----:R0:W-:Y:S01]  /*7f60*/  STG.E.64 [R16.64], R2 ;  /* 0x0000000210007986 */ /* 0x0011e2000c101b24 */
[----:B------:R-:W-:Y:S05]  /*7f70*/  BRA `(.L_x_3531) ;  /* 0x00000b1000007947 */ /* 0x000fea0003800000 */
.L_x_3526:
        /* <DEDUP_REMOVED lines=13> */
.L_x_3540:
[----:B------:R-:W-:Y:S01]  /*8050*/  PRMT R0, RZ, 0x5410, R0 ;  /* 0x00005410ff007816 */ /* 0x000fe20000000000 */
[----:B------:R-:W-:-:S04]  /*8060*/  CS2R R6, SRZ ;  /* 0x0000000000067805 */ /* 0x000fc8000001ff00 */
[----:B------:R-:W-:-:S04]  /*8070*/  FMUL.FTZ R0, R0, 1 ;  /* 0x3f80000000007820 */ /* 0x000fc80000410000 */
[----:B------:R-:W0:Y:S02]  /*8080*/  F2F.F64.F32 R4, R0 ;  /* 0x0000000000047310 */ /* 0x000e240000201800 */
[----:B0-----:R0:W-:Y:S01]  /*8090*/  STG.E.128 [R16.64], R4 ;  /* 0x0000000410007986 */ /* 0x0011e2000c101d24 */
[----:B------:R-:W-:Y:S05]  /*80a0*/  BRA `(.L_x_3531) ;  /* 0x000009e000007947 */ /* 0x000fea0003800000 */
.L_x_3539:
        /* <DEDUP_REMOVED lines=21> */
.L_x_3544:
[----:B------:R-:W-:Y:S05]  /*8200*/  BSYNC B0 ;  /* 0x0000000000007941 */ /* 0x000fea0003800000 */
.L_x_3543:
[----:B------:R-:W-:-:S05]  /*8210*/  LOP3.LUT R3, R0, R3, RZ, 0xfc, !PT ;  /* 0x0000000300037212 */ /* 0x000fca00078efcff */
[----:B------:R0:W-:Y:S01]  /*8220*/  STG.E.U8 [R16.64], R3 ;  /* 0x0000000310007986 */ /* 0x0001e2000c101124 */
[----:B------:R-:W-:Y:S05]  /*8230*/  BRA `(.L_x_3531) ;  /* 0x0000085000007947 */ /* 0x000fea0003800000 */
.L_x_3542:
        /* <DEDUP_REMOVED lines=13> */
.L_x_3546:
[----:B------:R-:W-:Y:S01]  /*8310*/  IMAD.MOV.U32 R0, RZ, RZ, 0x7f ;  /* 0x0000007fff007424 */ /* 0x000fe200078e00ff */
[----:B------:R-:W-:-:S04]  /*8320*/  ISETP.GT.U32.AND P0, PT, R2, 0x7f800000, PT ;  /* 0x7f8000000200780c */ /* 0x000fc80003f04070 */
[----:B------:R-:W-:-:S04]  /*8330*/  SEL R0, R0, 0x7c, P0 ;  /* 0x0000007c00007807 */ /* 0x000fc80000000000 */
.L_x_3547:
[----:B------:R-:W-:Y:S05]  /*8340*/  BSYNC B0 ;  /* 0x0000000000007941 */ /* 0x000fea0003800000 */
.L_x_3545:
[----:B------:R-:W-:-:S04]  /*8350*/  LOP3.LUT R2, R3, 0x80000000, RZ, 0xc0, !PT ;  /* 0x8000000003027812 */ /* 0x000fc800078ec0ff */
[----:B------:R-:W-:-:S04]  /*8360*/  SHF.R.U32.HI R3, RZ, 0x18, R2 ;  /* 0x00000018ff037819 */ /* 0x000fc80000011602 */
[----:B------:R-:W-:-:S05]  /*8370*/  LOP3.LUT R3, R0, R3, RZ, 0xfc, !PT ;  /* 0x0000000300037212 */ /* 0x000fca00078efcff */
[----:B------:R0:W-:Y:S01]  /*8380*/  STG.E.U8 [R16.64], R3 ;  /* 0x0000000310007986 */ /* 0x0001e2000c101124 */
[----:B------:R-:W-:Y:S05]  /*8390*/  BRA `(.L_x_3531) ;  /* 0x000006f000007947 */ /* 0x000fea0003800000 */
.L_x_3541:
[----:B------:R0:W-:Y:S01]  /*83a0*/  STG.E.U16 [R16.64], R0 ;  /* 0x0000000010007986 */ /* 0x0001e2000c101524 */
[----:B------:R-:W-:Y:S05]  /*83b0*/  BRA `(.L_x_3531) ;  /* 0x000006d000007947 */ /* 0x000fea0003800000 */
.L_x_3538:
        /* <DEDUP_REMOVED lines=12> */
.L_x_3550:
        /* <DEDUP_REMOVED lines=17> */
.L_x_3553:
[----:B------:R-:W-:-:S04]  /*8590*/  LOP3.LUT R2, R3, 0x80000000, RZ, 0xc0, !PT ;  /* 0x8000000003027812 */ /* 0x000fc800078ec0ff */
[----:B------:R-:W-:-:S04]  /*85a0*/  SHF.R.U32.HI R3, RZ, 0x18, R2 ;  /* 0x00000018ff037819 */ /* 0x000fc80000011602 */
[----:B------:R-:W-:-:S04]  /*85b0*/  LOP3.LUT R0, R0, R3, RZ, 0xfc, !PT ;  /* 0x0000000300007212 */ /* 0x000fc800078efcff */
[----:B------:R-:W-:Y:S02]  /*85c0*/  PRMT R8, R0, 0x7610, R8 ;  /* 0x0000761000087816 */ /* 0x000fe40000000008 */
.L_x_3552:
[----:B------:R-:W-:Y:S05]  /*85d0*/  BSYNC B0 ;  /* 0x0000000000007941 */ /* 0x000fea0003800000 */
.L_x_3551:
[----:B------:R0:W-:Y:S01]  /*85e0*/  STG.E.U8 [R16.64], R8 ;  /* 0x0000000810007986 */ /* 0x0001e2000c101124 */
[----:B------:R-:W-:Y:S05]  /*85f0*/  BRA `(.L_x_3531) ;  /* 0x0000049000007947 */ /* 0x000fea0003800000 */
.L_x_3549:
        /* <DEDUP_REMOVED lines=17> */
.L_x_3556:
[----:B------:R-:W-:-:S04]  /*8710*/  LOP3.LUT R2, R3, 0x80000000, RZ, 0xc0, !PT ;  /* 0x8000000003027812 */ /* 0x000fc800078ec0ff */
[----:B------:R-:W-:-:S04]  /*8720*/  SHF.R.U32.HI R3, RZ, 0x18, R2 ;  /* 0x00000018ff037819 */ /* 0x000fc80000011602 */
[----:B------:R-:W-:-:S04]  /*8730*/  LOP3.LUT R0, R0, R3, RZ, 0xfc, !PT ;  /* 0x0000000300007212 */ /* 0x000fc800078efcff */
[----:B------:R-:W-:Y:S02]  /*8740*/  PRMT R8, R0, 0x7610, R8 ;  /* 0x0000761000087816 */ /* 0x000fe40000000008 */
.L_x_3555:
[----:B------:R-:W-:Y:S05]  /*8750*/  BSYNC B0 ;  /* 0x0000000000007941 */ /* 0x000fea0003800000 */
.L_x_3554:
[----:B------:R0:W-:Y:S01]  /*8760*/  STG.E.U8 [R16.64], R8 ;  /* 0x0000000810007986 */ /* 0x0001e2000c101124 */
[----:B------:R-:W-:Y:S05]  /*8770*/  BRA `(.L_x_3531) ;  /* 0x0000031000007947 */ /* 0x000fea0003800000 */
.L_x_3548:
        /* <DEDUP_REMOVED lines=22> */
.L_x_3530:
        /* <DEDUP_REMOVED lines=20> */
.L_x_3558:
[----:B------:R-:W-:-:S06]  /*8a20*/  PRMT R2, RZ, 0x5410, R0 ;  /* 0x00005410ff027816 */ /* 0x000fcc0000000000 */
[----:B------:R-:W0:Y:S02]  /*8a30*/  F2I.U64.TRUNC R2, R2 ;  /* 0x0000000200027311 */ /* 0x000e24000020d800 */
[----:B0-----:R0:W-:Y:S01]  /*8a40*/  STG.E.64 [R16.64], R2 ;  /* 0x0000000210007986 */ /* 0x0011e2000c101b24 */
[----:B------:R-:W-:Y:S05]  /*8a50*/  BRA `(.L_x_3531) ;  /* 0x0000003000007947 */ /* 0x000fea0003800000 */
.L_x_3557:
[----:B------:R-:W-:-:S04]  /*8a60*/  PRMT R0, RZ, 0x5410, R0 ;  /* 0x00005410ff007816 */ /* 0x000fc80000000000 */
[----:B------:R-:W0:Y:S02]  /*8a70*/  F2I.FTZ.U32.TRUNC.NTZ R3, R0 ;  /* 0x0000000000037305 */ /* 0x000e24000021f000 */
[----:B0-----:R0:W-:Y:S02]  /*8a80*/  STG.E [R16.64], R3 ;  /* 0x0000000310007986 */ /* 0x0011e4000c101924 */
.L_x_3531:
[----:B------:R-:W-:Y:S02]  /*8a90*/  IADD3 R19, R19, 0x80, RZ ;  /* 0x0000008013137810 */ /* 0x000fe40007ffe0ff */
.L_x_3426:
[----:B------:R-:W-:Y:S05]  /*8aa0*/  BSYNC B6 ;  /* 0x0000000000067941 */ /* 0x000fea0003800000 */
.L_x_3425:
        /* <DEDUP_REMOVED lines=230> */
.L_x_3559:
        /* <DEDUP_REMOVED lines=20> */
.L_x_3563:
[----:B------:R-:W2:Y:S02]  /*9a50*/  LDG.E.U8 R2, [R2.64] ;  /* 0x0000002402027981 */ /* 0x000ea4000c1e1100 */
[----:B--2---:R-:W0:Y:S02]  /*9a60*/  I2F.U16 R0, R2 ;  /* 0x0000000200007306 */ /* 0x004e240000101000 */
[----:B0-----:R-:W-:Y:S01]  /*9a70*/  F2FP.BF16.PACK_AB R0, RZ, R0 ;  /* 0x00000000ff00723e */ /* 0x001fe200000010ff */
[----:B------:R-:W-:Y:S05]  /*9a80*/  BRA `(.L_x_3565) ;  /* 0x00000e3000007947 */ /* 0x000fea0003800000 */
.L_x_3562:
        /* <DEDUP_REMOVED lines=10> */
.L_x_3567:
[----:B------:R-:W2:Y:S02]  /*9b30*/  LDG.E R2, [R2.64] ;  /* 0x0000002402027981 */ /* 0x000ea4000c1e1900 */
[----:B--2---:R-:W0:Y:S02]  /*9b40*/  I2F R0, R2 ;  /* 0x0000000200007306 */ /* 0x004e240000201400 */
[----:B0-----:R-:W-:Y:S01]  /*9b50*/  F2FP.BF16.PACK_AB R0, RZ, R0 ;  /* 0x00000000ff00723e */ /* 0x001fe200000010ff */
[----:B------:R-:W-:Y:S05]  /*9b60*/  BRA `(.L_x_3565) ;  /* 0x00000d5000007947 */ /* 0x000fea0003800000 */
.L_x_3566:
[----:B------:R-:W2:Y:S02]  /*9b70*/  LDG.E.U16 R2, [R2.64] ;  /* 0x0000002402027981 */ /* 0x000ea4000c1e1500 */
[----:B--2---:R-:W0:Y:S02]  /*9b80*/  I2F.S16 R0, R2 ;  /* 0x0000000200007306 */ /* 0x004e240000101400 */
[----:B0-----:R-:W-:Y:S01]  /*9b90*/  F2FP.BF16.PACK_AB R0, RZ, R0 ;  /* 0x00000000ff00723e */ /* 0x001fe200000010ff */
[----:B------:R-:W-:Y:S05]  /*9ba0*/  BRA `(.L_x_3565) ;  /* 0x00000d1000007947 */ /* 0x000fea0003800000 */
.L_x_3561:
        /* <DEDUP_REMOVED lines=9> */
.L_x_3569:
[----:B------:R-:W2:Y:S02]  /*9c40*/  LDG.E.U16 R0, [R2.64] ;  /* 0x0000002402007981 */ /* 0x000ea4000c1e1500 */
[----:B--2---:R-:W-:-:S05]  /*9c50*/  HADD2.F32 R0, -RZ, R0.H0_H0 ;  /* 0x20000000ff007230 */ /* 0x004fca0000004100 */
[----:B------:R-:W-:Y:S01]  /*9c60*/  F2FP.BF16.PACK_AB R0, RZ, R0 ;  /* 0x00000000ff00723e */ /* 0x000fe200000010ff */
[----:B------:R-:W-:Y:S05]  /*9c70*/  BRA `(.L_x_3565) ;  /* 0x00000c4000007947 */ /* 0x000fea0003800000 */
.L_x_3568:
        /* <DEDUP_REMOVED lines=9> */
.L_x_3571:
[----:B------:R-:W2:Y:S02]  /*9d10*/  LDG.E.U16 R2, [R2.64] ;  /* 0x0000002402027981 */ /* 0x000ea4000c1e1500 */
[----:B--2---:R-:W-:-:S05]  /*9d20*/  HADD2.F32 R0, -RZ, R2.H0_H0 ;  /* 0x20000002ff007230 */ /* 0x004fca0000004100 */
[----:B------:R-:W-:Y:S01]  /*9d30*/  F2FP.BF16.PACK_AB R0, RZ, R0 ;  /* 0x00000000ff00723e */ /* 0x000fe200000010ff */
[----:B------:R-:W-:Y:S05]  /*9d40*/  BRA `(.L_x_3565) ;  /* 0x00000b7000007947 */ /* 0x000fea0003800000 */
.L_x_3570:
[----:B------:R-:W2:Y:S02]  /*9d50*/  LDG.E.64 R2, [R2.64] ;  /* 0x0000002402027981 */ /* 0x000ea4000c1e1b00 */
[----:B--2---:R-:W0:Y:S01]  /*9d60*/  F2F.F32.F64 R0, R2 ;  /* 0x0000000200007310 */ /* 0x004e220000301000 */
[----:B------:R-:W0:-:S14]  /*9d70*/  DSETP.GEU.AND P0, PT, |R2|, c[0x2][0x0], PT ;  /* 0x008000000200762a */ /* 0x000e1c0003f0e200 */
[----:B0-----:R-:W-:-:S05]  /*9d80*/  @!P0 FMUL R0, R0, 1.175494350822287508e-38 ;  /* 0x0080000000008820 */ /* 0x001fca0000400000 */
[----:B------:R-:W-:Y:S01]  /*9d90*/  F2FP.BF16.PACK_AB R0, RZ, R0 ;  /* 0x00000000ff00723e */ /* 0x000fe200000010ff */
[----:B------:R-:W-:Y:S05]  /*9da0*/  BRA `(.L_x_3565) ;  /* 0x00000b1000007947 */ /* 0x000fea0003800000 */
.L_x_3560:
        /* <DEDUP_REMOVED lines=13> */
.L_x_3574:
[----:B------:R-:W2:Y:S02]  /*9e80*/  LDG.E.64 R2, [R2.64] ;  /* 0x0000002402027981 */ /* 0x000ea4000c1e1b00 */
[----:B--2---:R-:W0:Y:S01]  /*9e90*/  F2F.F32.F64 R0, R2 ;  /* 0x0000000200007310 */ /* 0x004e220000301000 */
[----:B------:R-:W0:-:S14]  /*9ea0*/  DSETP.GEU.AND P0, PT, |R2|, c[0x2][0x0], PT ;  /* 0x008000000200762a */ /* 0x000e1c0003f0e200 */
[----:B0-----:R-:W-:-:S05]  /*9eb0*/  @!P0 FMUL R0, R0, 1.175494350822287508e-38 ;  /* 0x0080000000008820 */ /* 0x001fca0000400000 */
[----:B------:R-:W-:Y:S01]  /*9ec0*/  F2FP.BF16.PACK_AB R0, RZ, R0 ;  /* 0x00000000ff00723e */ /* 0x000fe200000010ff */
[----:B------:R-:W-:Y:S05]  /*9ed0*/  BRA `(.L_x_3565) ;  /* 0x000009e000007947 */ /* 0x000fea0003800000 */
.L_x_3573:
        /* <DEDUP_REMOVED lines=28> */
.L_x_3576:
        /* <DEDUP_REMOVED lines=15> */
.L_x_3575:
[----:B------:R0:W5:Y:S01]  /*a190*/  LDG.E.U16 R0, [R2.64] ;  /* 0x0000002402007981 */ /* 0x000162000c1e1500 */
[----:B------:R-:W-:Y:S05]  /*a1a0*/  BRA `(.L_x_3565) ;  /* 0x0000071000007947 */ /* 0x000fea0003800000 */
.L_x_3572:
        /* <DEDUP_REMOVED lines=12> */
.L_x_3579:
        /* <DEDUP_REMOVED lines=21> */
.L_x_3583:
[----:B------:R-:W-:Y:S05]  /*a3c0*/  BSYNC B1 ;  /* 0x0000000000017941 */ /* 0x000fea0003800000 */
.L_x_3582:
[----:B------:R-:W-:Y:S01]  /*a3d0*/  LEA R3, R0, 0x3b800000, 0x17 ;  /* 0x3b80000000037811 */ /* 0x000fe200078eb8ff */
[----:B------:R-:W-:-:S05]  /*a3e0*/  IMAD.SHL.U32 R0, R2, 0x100000, RZ ;  /* 0x0010000002007824 */ /* 0x000fca00078e00ff */
[----:B------:R-:W-:Y:S02]  /*a3f0*/  LOP3.LUT R0, R3, R0, R4, 0xfe, !PT ;  /* 0x0000000003007212 */ /* 0x000fe400078efe04 */
.L_x_3581:
[----:B------:R-:W-:Y:S05]  /*a400*/  BSYNC B0 ;  /* 0x0000000000007941 */ /* 0x000fea0003800000 */
.L_x_3580:
[----:B------:R-:W-:Y:S01]  /*a410*/  F2FP.BF16.PACK_AB R0, RZ, R0 ;  /* 0x00000000ff00723e */ /* 0x000fe200000010ff */
[----:B------:R-:W-:Y:S05]  /*a420*/  BRA `(.L_x_3565) ;  /* 0x0000049000007947 */ /* 0x000fea0003800000 */
.L_x_3578:
        /* <DEDUP_REMOVED lines=21> */
.L_x_3587:
[----:B------:R-:W-:Y:S05]  /*a580*/  BSYNC B1 ;  /* 0x0000000000017941 */ /* 0x000fea0003800000 */
.L_x_3586:
[----:B------:R-:W-:Y:S01]  /*a590*/  LEA R3, R0, 0x37800000, 0x17 ;  /* 0x3780000000037811 */ /* 0x000fe200078eb8ff */
[----:B------:R-:W-:-:S05]  /*a5a0*/  IMAD.SHL.U32 R0, R2, 0x200000, RZ ;  /* 0x0020000002007824 */ /* 0x000fca00078e00ff */
[----:B------:R-:W-:Y:S02]  /*a5b0*/  LOP3.LUT R0, R3, R0, R4, 0xfe, !PT ;  /* 0x0000000003007212 */ /* 0x000fe400078efe04 */
.L_x_3585:
[----:B------:R-:W-:Y:S05]  /*a5c0*/  BSYNC B0 ;  /* 0x0000000000007941 */ /* 0x000fea0003800000 */
.L_x_3584:
[----:B------:R-:W-:Y:S01]  /*a5d0*/  F2FP.BF16.PACK_AB R0, RZ, R0 ;  /* 0x00000000ff00723e */ /* 0x000fe200000010ff */
[----:B------:R-:W-:Y:S05]  /*a5e0*/  BRA `(.L_x_3565) ;  /* 0x000002d000007947 */ /* 0x000fea0003800000 */
.L_x_3577:
        /* <DEDUP_REMOVED lines=14> */
.L_x_3591:
[----:B------:R-:W-:Y:S05]  /*a6d0*/  BSYNC B0 ;  /* 0x0000000000007941 */ /* 0x000fea0003800000 */
.L_x_3590:
[----:B------:R-:W-:Y:S01]  /*a6e0*/  F2FP.BF16.PACK_AB R0, RZ, R0 ;  /* 0x00000000ff00723e */ /* 0x000fe200000010ff */
[----:B------:R-:W-:Y:S05]  /*a6f0*/  BRA `(.L_x_3565) ;  /* 0x000001c000007947 */ /* 0x000fea0003800000 */
.L_x_3564:
        /* <DEDUP_REMOVED lines=21> */
.L_x_3589:
[----:B------:R-:W2:Y:S02]  /*a850*/  LDG.E.64 R2, [R2.64] ;  /* 0x0000002402027981 */ /* 0x000ea4000c1e1b00 */
[----:B--2---:R-:W0:Y:S02]  /*a860*/  I2F.U64 R0, R2 ;  /* 0x0000000200007312 */ /* 0x004e240000301000 */
[----:B0-----:R-:W-:Y:S01]  /*a870*/  F2FP.BF16.PACK_AB R0, RZ, R0 ;  /* 0x00000000ff00723e */ /* 0x001fe200000010ff */
[----:B------:R-:W-:Y:S05]  /*a880*/  BRA `(.L_x_3565) ;  /* 0x0000003000007947 */ /* 0x000fea0003800000 */
.L_x_3588:
[----:B------:R-:W2:Y:S02]  /*a890*/  LDG.E R2, [R2.64] ;  /* 0x0000002402027981 */ /* 0x000ea4000c1e1900 */
[----:B--2---:R-:W0:Y:S02]  /*a8a0*/  I2F.U32 R0, R2 ;  /* 0x0000000200007306 */ /* 0x004e240000201000 */
[----:B0-----:R-:W-:-:S06]  /*a8b0*/  F2FP.BF16.PACK_AB R0, RZ, R0 ;  /* 0x00000000ff00723e */ /* 0x001fcc00000010ff */
.L_x_3565:
        /* <DEDUP_REMOVED lines=22> */
.L_x_3595:
[----:B------:R-:W-:-:S06]  /*aa20*/  PRMT R3, RZ, 0x5410, R0 ;  /* 0x00005410ff037816 */ /* 0x000fcc0000000000 */
[----:B------:R-:W0:Y:S02]  /*aa30*/  F2I.S64.TRUNC R2, R3 ;  /* 0x0000000300027311 */ /* 0x000e24000020d900 */
[----:B0-----:R-:W-:Y:S01]  /*aa40*/  STG.E.U8 [R16.64], R2 ;  /* 0x0000000210007986 */ /* 0x001fe2000c101124 */
[----:B------:R-:W-:Y:S05]  /*aa50*/  EXIT ;  /* 0x000000000000794d */ /* 0x000fea0003800000 */
.L_x_3594:
        /* <DEDUP_REMOVED lines=10> */
.L_x_3598:
[----:B------:R-:W-:-:S04]  /*ab00*/  PRMT R0, RZ, 0x5410, R0 ;  /* 0x00005410ff007816 */ /* 0x000fc80000000000 */
[----:B------:R-:W0:Y:S02]  /*ab10*/  F2I.FTZ.TRUNC.NTZ R3, R0 ;  /* 0x0000000000037305 */ /* 0x000e24000021f100 */
[----:B0-----:R-:W-:Y:S01]  /*ab20*/  STG.E [R16.64], R3 ;  /* 0x0000000310007986 */ /* 0x001fe2000c101924 */
[----:B------:R-:W-:Y:S05]  /*ab30*/  EXIT ;  /* 0x000000000000794d */ /* 0x000fea0003800000 */
.L_x_3597:
[----:B------:R-:W-:-:S04]  /*ab40*/  PRMT R0, RZ, 0x5410, R0 ;  /* 0x00005410ff007816 */ /* 0x000fc80000000000 */
[----:B------:R-:W0:Y:S02]  /*ab50*/  F2I.FTZ.TRUNC.NTZ R3, R0 ;  /* 0x0000000000037305 */ /* 0x000e24000021f100 */
[----:B0-----:R-:W-:Y:S01]  /*ab60*/  STG.E.U16 [R16.64], R3 ;  /* 0x0000000310007986 */ /* 0x001fe2000c101524 */
[----:B------:R-:W-:Y:S05]  /*ab70*/  EXIT ;  /* 0x000000000000794d */ /* 0x000fea0003800000 */
.L_x_3593:
        /* <DEDUP_REMOVED lines=9> */
.L_x_3600:
[----:B------:R-:W-:-:S04]  /*ac10*/  PRMT R0, RZ, 0x5410, R0 ;  /* 0x00005410ff007816 */ /* 0x000fc80000000000 */
[----:B------:R-:W-:-:S05]  /*ac20*/  F2FP.PACK_AB R0, RZ, R0 ;  /* 0x00000000ff00723e */ /* 0x000fca00000000ff */
[----:B------:R-:W-:Y:S01]  /*ac30*/  STG.E.U16 [R16.64], R0 ;  /* 0x0000000010007986 */ /* 0x000fe2000c101524 */
[----:B------:R-:W-:Y:S05]  /*ac40*/  EXIT ;  /* 0x000000000000794d */ /* 0x000fea0003800000 */
.L_x_3599:
        /* <DEDUP_REMOVED lines=10> */
.L_x_3602:
[----:B------:R-:W-:-:S04]  /*acf0*/  PRMT R0, RZ, 0x5410, R0 ;  /* 0x00005410ff007816 */ /* 0x000fc80000000000 */
[----:B------:R-:W-:-:S04]  /*ad00*/  F2FP.PACK_AB R3, RZ, R0 ;  /* 0x00000000ff03723e */ /* 0x000fc800000000ff */
[----:B------:R-:W-:-:S05]  /*ad10*/  PRMT R3, R3, 0x5410, RZ ;  /* 0x0000541003037816 */ /* 0x000fca00000000ff */
[----:B------:R-:W-:Y:S01]  /*ad20*/  STG.E [R16.64], R3 ;  /* 0x0000000310007986 */ /* 0x000fe2000c101924 */
[----:B------:R-:W-:Y:S05]  /*ad30*/  EXIT ;  /* 0x000000000000794d */ /* 0x000fea0003800000 */
.L_x_3601:
[----:B------:R-:W-:-:S05]  /*ad40*/  PRMT R2, RZ, 0x5410, R0 ;  /* 0x00005410ff027816 */ /* 0x000fca0000000000 */
[----:B------:R-:W-:-:S06]  /*ad50*/  FMUL.FTZ R2, R2, 1 ;  /* 0x3f80000002027820 */ /* 0x000fcc0000410000 */
[----:B------:R-:W0:Y:S02]  /*ad60*/  F2F.F64.F32 R2, R2 ;  /* 0x0000000200027310 */ /* 0x000e240000201800 */
[----:B0-----:R-:W-:Y:S01]  /*ad70*/  STG.E.64 [R16.64], R2 ;  /* 0x0000000210007986 */ /* 0x001fe2000c101b24 */
[----:B------:R-:W-:Y:S05]  /*ad80*/  EXIT ;  /* 0x000000000000794d */ /* 0x000fea0003800000 */
.L_x_3592:
        /* <DEDUP_REMOVED lines=13> */
.L_x_3605:
[----:B------:R-:W-:Y:S01]  /*ae60*/  PRMT R0, RZ, 0x5410, R0 ;  /* 0x00005410ff007816 */ /* 0x000fe20000000000 */
[----:B------:R-:W-:-:S04]  /*ae70*/  CS2R R6, SRZ ;  /* 0x0000000000067805 */ /* 0x000fc8000001ff00 */
[----:B------:R-:W-:-:S04]  /*ae80*/  FMUL.FTZ R0, R0, 1 ;  /* 0x3f80000000007820 */ /* 0x000fc80000410000 */
[----:B------:R-:W0:Y:S02]  /*ae90*/  F2F.F64.F32 R4, R0 ;  /* 0x0000000000047310 */ /* 0x000e240000201800 */
[----:B0-----:R-:W-:Y:S01]  /*aea0*/  STG.E.128 [R16.64], R4 ;  /* 0x0000000410007986 */ /* 0x001fe2000c101d24 */
[----:B------:R-:W-:Y:S05]  /*aeb0*/  EXIT ;  /* 0x000000000000794d */ /* 0x000fea0003800000 */
.L_x_3604:
        /* <DEDUP_REMOVED lines=21> */
.L_x_3609:
[----:B------:R-:W-:Y:S05]  /*b010*/  BSYNC B0 ;  /* 0x0000000000007941 */ /* 0x000fea0003800000 */
.L_x_3608:
[----:B------:R-:W-:-:S05]  /*b020*/  LOP3.LUT R3, R0, R3, RZ, 0xfc, !PT ;  /* 0x0000000300037212 */ /* 0x000fca00078efcff */
[----:B------:R-:W-:Y:S01]  /*b030*/  STG.E.U8 [R16.64], R3 ;  /* 0x0000000310007986 */ /* 0x000fe2000c101124 */
[----:B------:R-:W-:Y:S05]  /*b040*/  EXIT ;  /* 0x000000000000794d */ /* 0x000fea0003800000 */
.L_x_3607:
        /* <DEDUP_REMOVED lines=13> */
.L_x_3611:
[----:B------:R-:W-:Y:S01]  /*b120*/  IMAD.MOV.U32 R0, RZ, RZ, 0x7f ;  /* 0x0000007fff007424 */ /* 0x000fe200078e00ff */
[----:B------:R-:W-:-:S04]  /*b130*/  ISETP.GT.U32.AND P0, PT, R2, 0x7f800000, PT ;  /* 0x7f8000000200780c */ /* 0x000fc80003f04070 */
[----:B------:R-:W-:-:S04]  /*b140*/  SEL R0, R0, 0x7c, P0 ;  /* 0x0000007c00007807 */ /* 0x000fc80000000000 */
.L_x_3612:
[----:B------:R-:W-:Y:S05]  /*b150*/  BSYNC B0 ;  /* 0x0000000000007941 */ /* 0x000fea0003800000 */
.L_x_3610:
[----:B------:R-:W-:-:S04]  /*b160*/  LOP3.LUT R2, R3, 0x80000000, RZ, 0xc0, !PT ;  /* 0x8000000003027812 */ /* 0x000fc800078ec0ff */
[----:B------:R-:W-:-:S04]  /*b170*/  SHF.R.U32.HI R3, RZ, 0x18, R2 ;  /* 0x00000018ff037819 */ /* 0x000fc80000011602 */
[----:B------:R-:W-:-:S05]  /*b180*/  LOP3.LUT R3, R0, R3, RZ, 0xfc, !PT ;  /* 0x0000000300037212 */ /* 0x000fca00078efcff */
[----:B------:R-:W-:Y:S01]  /*b190*/  STG.E.U8 [R16.64], R3 ;  /* 0x0000000310007986 */ /* 0x000fe2000c101124 */
[----:B------:R-:W-:Y:S05]  /*b1a0*/  EXIT ;  /* 0x000000000000794d */ /* 0x000fea0003800000 */
.L_x_3606:
[----:B------:R-:W-:Y:S01]  /*b1b0*/  STG.E.U16 [R16.64], R0 ;  /* 0x0000000010007986 */ /* 0x000fe2000c101524 */
[----:B------:R-:W-:Y:S05]  /*b1c0*/  EXIT ;  /* 0x000000000000794d */ /* 0x000fea0003800000 */
.L_x_3603:
        /* <DEDUP_REMOVED lines=12> */
.L_x_3615:
        /* <DEDUP_REMOVED lines=17> */
.L_x_3618:
[----:B------:R-:W-:-:S04]  /*b3a0*/  LOP3.LUT R2, R3, 0x80000000, RZ, 0xc0, !PT ;  /* 0x8000000003027812 */ /* 0x000fc800078ec0ff */
[----:B------:R-:W-:-:S04]  /*b3b0*/  SHF.R.U32.HI R3, RZ, 0x18, R2 ;  /* 0x00000018ff037819 */ /* 0x000fc80000011602 */
[----:B------:R-:W-:-:S04]  /*b3c0*/  LOP3.LUT R0, R0, R3, RZ, 0xfc, !PT ;  /* 0x0000000300007212 */ /* 0x000fc800078efcff */
[----:B------:R-:W-:Y:S02]  /*b3d0*/  PRMT R8, R0, 0x7610, R8 ;  /* 0x0000761000087816 */ /* 0x000fe40000000008 */
.L_x_3617:
[----:B------:R-:W-:Y:S05]  /*b3e0*/  BSYNC B0 ;  /* 0x0000000000007941 */ /* 0x000fea0003800000 */
.L_x_3616:
[----:B------:R-:W-:Y:S01]  /*b3f0*/  STG.E.U8 [R16.64], R8 ;  /* 0x0000000810007986 */ /* 0x000fe2000c101124 */
[----:B------:R-:W-:Y:S05]  /*b400*/  EXIT ;  /* 0x000000000000794d */ /* 0x000fea0003800000 */
.L_x_3614:
        /* <DEDUP_REMOVED lines=17> */
.L_x_3621:
[----:B------:R-:W-:-:S04]  /*b520*/  LOP3.LUT R2, R3, 0x80000000, RZ, 0xc0, !PT ;  /* 0x8000000003027812 */ /* 0x000fc800078ec0ff */
[----:B------:R-:W-:-:S04]  /*b530*/  SHF.R.U32.HI R3, RZ, 0x18, R2 ;  /* 0x00000018ff037819 */ /* 0x000fc80000011602 */
[----:B------:R-:W-:-:S04]  /*b540*/  LOP3.LUT R0, R0, R3, RZ, 0xfc, !PT ;  /* 0x0000000300007212 */ /* 0x000fc800078efcff */
[----:B------:R-:W-:Y:S02]  /*b550*/  PRMT R8, R0, 0x7610, R8 ;  /* 0x0000761000087816 */ /* 0x000fe40000000008 */
.L_x_3620:
[----:B------:R-:W-:Y:S05]  /*b560*/  BSYNC B0 ;  /* 0x0000000000007941 */ /* 0x000fea0003800000 */
.L_x_3619:
[----:B------:R-:W-:Y:S01]  /*b570*/  STG.E.U8 [R16.64], R8 ;  /* 0x0000000810007986 */ /* 0x000fe2000c101124 */
[----:B------:R-:W-:Y:S05]  /*b580*/  EXIT ;  /* 0x000000000000794d */ /* 0x000fea0003800000 */
.L_x_3613:
        /* <DEDUP_REMOVED lines=22> */
.L_x_3596:
        /* <DEDUP_REMOVED lines=20> */
.L_x_3623:
[----:B------:R-:W-:-:S06]  /*b830*/  PRMT R2, RZ, 0x5410, R0 ;  /* 0x00005410ff027816 */ /* 0x000fcc0000000000 */
[----:B------:R-:W0:Y:S02]  /*b840*/  F2I.U64.TRUNC R2, R2 ;  /* 0x0000000200027311 */ /* 0x000e24000020d800 */
[----:B0-----:R-:W-:Y:S01]  /*b850*/  STG.E.64 [R16.64], R2 ;  /* 0x0000000210007986 */ /* 0x001fe2000c101b24 */
[----:B------:R-:W-:Y:S05]  /*b860*/  EXIT ;  /* 0x000000000000794d */ /* 0x000fea0003800000 */
.L_x_3622:
[----:B------:R-:W-:-:S04]  /*b870*/  PRMT R0, RZ, 0x5410, R0 ;  /* 0x00005410ff007816 */ /* 0x000fc80000000000 */
[----:B------:R-:W0:Y:S02]  /*b880*/  F2I.FTZ.U32.TRUNC.NTZ R3, R0 ;  /* 0x0000000000037305 */ /* 0x000e24000021f000 */
[----:B0-----:R-:W-:Y:S01]  /*b890*/  STG.E [R16.64], R3 ;  /* 0x0000000310007986 */ /* 0x001fe2000c101924 */
[----:B------:R-:W-:Y:S05]  /*b8a0*/  EXIT ;  /* 0x000000000000794d */ /* 0x000fea0003800000 */
.L_x_3624:
        /* <DEDUP_REMOVED lines=13> */
.L_x_7700:


//--------------------- .text._ZN2at6native27unrolled_elementwise_kernelINS0_13AUnaryFunctorIN3c108BFloat16ES4_S4_ZZZNS0_20copysign_kernel_cudaERNS_18TensorIteratorBaseEENKUlvE_clEvENKUlvE1_clEvEUlS4_S4_E_EESt5arrayIPcLm2EELi4E23TrivialOffsetCalculatorILi1EjESF_NS0_6memory12LoadWithCastILi1EEENSG_13StoreWithCastILi1EEEEEviT_T0_T2_T3_T4_T5_ --------------------------
	.section	.text._ZN2at6native27unrolled_elementwise_kernelINS0_13AUnaryFunctorIN3c108BFloat16ES4_S4_ZZZNS0_20copysign_kernel_cudaERNS_18TensorIteratorBaseEENKUlvE_clEvENKUlvE1_clEvEUlS4_S4_E_EESt5arrayIPcLm2EELi4E23TrivialOffsetCalculatorILi1EjESF_NS0_6memory12LoadWithCastILi1EEENSG_13StoreWithCastILi1EEEEEviT_T0_T2_T3_T4_T5_,"ax",@progbits
	.sectioninfo	@"SHI_REGISTERS=29"
	.align	128
        .global         _ZN2at6native27unrolled_elementwise_kernelINS0_13AUnaryFunctorIN3c108BFloat16ES4_S4_ZZZNS0_20copysign_kernel_cudaERNS_18TensorIteratorBaseEENKUlvE_clEvENKUlvE1_clEvEUlS4_S4_E_EESt5arrayIPcLm2EELi4E23TrivialOffsetCalculatorILi1EjESF_NS0_6memory12LoadWithCastILi1EEENSG_13StoreWithCastILi1EEEEEviT_T0_T2_T3_T4_T5_
        .type           _ZN2at6native27unrolled_elementwise_kernelINS0_13AUnaryFunctorIN3c108BFloat16ES4_S4_ZZZNS0_20copysign_kernel_cudaERNS_18TensorIteratorBaseEENKUlvE_clEvENKUlvE1_clEvEUlS4_S4_E_EESt5arrayIPcLm2EELi4E23TrivialOffsetCalculatorILi1EjESF_NS0_6memory12LoadWithCastILi1EEENSG_13StoreWithCastILi1EEEEEviT_T0_T2_T3_T4_T5_,@function
        .size           _ZN2at6native27unrolled_elementwise_kernelINS0_13AUnaryFunctorIN3c108BFloat16ES4_S4_ZZZNS0_20copysign_kernel_cudaERNS_18TensorIteratorBaseEENKUlvE_clEvENKUlvE1_clEvEUlS4_S4_E_EESt5arrayIPcLm2EELi4E23TrivialOffsetCalculatorILi1EjESF_NS0_6memory12LoadWithCastILi1EEENSG_13StoreWithCastILi1EEEEEviT_T0_T2_T3_T4_T5_,(.L_x_7701 - _ZN2at6native27unrolled_elementwise_kernelINS0_13AUnaryFunctorIN3c108BFloat16ES4_S4_ZZZNS0_20copysign_kernel_cudaERNS_18TensorIteratorBaseEENKUlvE_clEvENKUlvE1_clEvEUlS4_S4_E_EESt5arrayIPcLm2EELi4E23TrivialOffsetCalculatorILi1EjESF_NS0_6memory12LoadWithCastILi1EEENSG_13StoreWithCastILi1EEEEEviT_T0_T2_T3_T4_T5_)
        .other          _ZN2at6native27unrolled_elementwise_kernelINS0_13AUnaryFunctorIN3c108BFloat16ES4_S4_ZZZNS0_20copysign_kernel_cudaERNS_18TensorIteratorBaseEENKUlvE_clEvENKUlvE1_clEvEUlS4_S4_E_EESt5arrayIPcLm2EELi4E23TrivialOffsetCalculatorILi1EjESF_NS0_6memory12LoadWithCastILi1EEENSG_13StoreWithCastILi1EEEEEviT_T0_T2_T3_T4_T5_,@"STO_CUDA_ENTRY STV_DEFAULT"
_ZN2at6native27unrolled_elementwise_kernelINS0_13AUnaryFunctorIN3c108BFloat16ES4_S4_ZZZNS0_20copysign_kernel_cudaERNS_18TensorIteratorBaseEENKUlvE_clEvENKUlvE1_clEvEUlS4_S4_E_EESt5arrayIPcLm2EELi4E23TrivialOffsetCalculatorILi1EjESF_NS0_6memory12LoadWithCastILi1EEENSG_13StoreWithCastILi1EEEEEviT_T0_T2_T3_T4_T5_:
.text._ZN2at6native27unrolled_elementwise_kernelINS0_13AUnaryFunctorIN3c108BFloat16ES4_S4_ZZZNS0_20copysign_kernel_cudaERNS_18TensorIteratorBaseEENKUlvE_clEvENKUlvE1_clEvEUlS4_S4_E_EESt5arrayIPcLm2EELi4E23TrivialOffsetCalculatorILi1EjESF_NS0_6memory12LoadWithCastILi1EEENSG_13StoreWithCastILi1EEEEEviT_T0_T2_T3_T4_T5_:
        /* <DEDUP_REMOVED lines=32> */
.L_x_3630:
[----:B------:R-:W2:Y:S02]  /*0200*/  LDG.E.U8 R2, [R2.64] ;  /* 0x0000002402027981 */ /* 0x000ea4000c1e1100 */
[----:B--2---:R-:W0:Y:S02]  /*0210*/  I2F.U16 R0, R2 ;  /* 0x0000000200007306 */ /* 0x004e240000101000 */
[----:B0-----:R-:W-:-:S04]  /*0220*/  F2FP.BF16.PACK_AB R0, RZ, R0 ;  /* 0x00000000ff00723e */ /* 0x001fc800000010ff */
[----:B------:R-:W-:Y:S01]  /*0230*/  PRMT R23, R0, 0x7610, R23 ;  /* 0x0000761000177816 */ /* 0x000fe20000000017 */
[----:B------:R-:W-:Y:S05]  /*0240*/  BRA `(.L_x_3632) ;  /* 0x00000f1000007947 */ /* 0x000fea0003800000 */
.L_x_3629:
        /* <DEDUP_REMOVED lines=11> */
.L_x_3634:
[----:B------:R-:W2:Y:S02]  /*0300*/  LDG.E R2, [R2.64] ;  /* 0x0000002402027981 */ /* 0x000ea4000c1e1900 */
[----:B--2---:R-:W0:Y:S02]  /*0310*/  I2F R0, R2 ;  /* 0x0000000200007306 */ /* 0x004e240000201400 */
[----:B0-----:R-:W-:-:S04]  /*0320*/  F2FP.BF16.PACK_AB R0, RZ, R0 ;  /* 0x00000000ff00723e */ /* 0x001fc800000010ff */
[----:B------:R-:W-:Y:S01]  /*0330*/  PRMT R23, R0, 0x7610, R23 ;  /* 0x0000761000177816 */ /* 0x000fe20000000017 */
[----:B------:R-:W-:Y:S05]  /*0340*/  BRA `(.L_x_3632) ;  /* 0x00000e1000007947 */ /* 0x000fea0003800000 */
.L_x_3633:
[----:B------:R-:W2:Y:S02]  /*0350*/  LDG.E.U16 R2, [R2.64] ;  /* 0x0000002402027981 */ /* 0x000ea4000c1e1500 */
[----:B--2---:R-:W0:Y:S02]  /*0360*/  I2F.S16 R0, R2 ;  /* 0x0000000200007306 */ /* 0x004e240000101400 */
[----:B0-----:R-:W-:-:S04]  /*0370*/  F2FP.BF16.PACK_AB R0, RZ, R0 ;  /* 0x00000000ff00723e */ /* 0x001fc800000010ff */
[----:B------:R-:W-:Y:S01]  /*0380*/  PRMT R23, R0, 0x7610, R23 ;  /* 0x0000761000177816 */ /* 0x000fe20000000017 */
[----:B------:R-:W-:Y:S05]  /*0390*/  BRA `(.L_x_3632) ;  /* 0x00000dc000007947 */ /* 0x000fea0003800000 */
.L_x_3628:
        /* <DEDUP_REMOVED lines=9> */
.L_x_3636:
[----:B------:R-:W2:Y:S02]  /*0430*/  LDG.E.U16 R0, [R2.64] ;  /* 0x0000002402007981 */ /* 0x000ea4000c1e1500 */
[----:B--2---:R-:W-:-:S05]  /*0440*/  HADD2.F32 R0, -RZ, R0.H0_H0 ;  /* 0x20000000ff007230 */ /* 0x004fca0000004100 */
[----:B------:R-:W-:-:S04]  /*0450*/  F2FP.BF16.PACK_AB R0, RZ, R0 ;  /* 0x00000000ff00723e */ /* 0x000fc800000010ff */
[----:B------:R-:W-:Y:S01]  /*0460*/  PRMT R23, R0, 0x7610, R23 ;  /* 0x0000761000177816 */ /* 0x000fe20000000017 */
[----:B------:R-:W-:Y:S05]  /*0470*/  BRA `(.L_x_3632) ;  /* 0x00000ce000007947 */ /* 0x000fea0003800000 */
.L_x_3635:
        /* <DEDUP_REMOVED lines=9> */
.L_x_3638:
[----:B------:R-:W2:Y:S02]  /*0510*/  LDG.E.U16 R2, [R2.64] ;  /* 0x0000002402027981 */ /* 0x000ea4000c1e1500 */
[----:B--2---:R-:W-:-:S05]  /*0520*/  HADD2.F32 R0, -RZ, R2.H0_H0 ;  /* 0x20000002ff007230 */ /* 0x004fca0000004100 */
[----:B------:R-:W-:-:S04]  /*0530*/  F2FP.BF16.PACK_AB R0, RZ, R0 ;  /* 0x00000000ff00723e */ /* 0x000fc800000010ff */
[----:B------:R-:W-:Y:S01]  /*0540*/  PRMT R23, R0, 0x7610, R23 ;  /* 0x0000761000177816 */ /* 0x000fe20000000017 */
[----:B------:R-:W-:Y:S05]  /*0550*/  BRA `(.L_x_3632) ;  /* 0x00000c0000007947 */ /* 0x000fea0003800000 */
.L_x_3637:
[----:B------:R-:W2:Y:S02]  /*0560*/  LDG.E.64 R2, [R2.64] ;  /* 0x0000002402027981 */ /* 0x000ea4000c1e1b00 */
[----:B--2---:R-:W0:Y:S01]  /*0570*/  F2F.F32.F64 R0, R2 ;  /* 0x0000000200007310 */ /* 0x004e220000301000 */
[----:B------:R-:W0:-:S14]  /*0580*/  DSETP.GEU.AND P0, PT, |R2|, c[0x2][0x0], PT ;  /* 0x008000000200762a */ /* 0x000e1c0003f0e200 */
[----:B0-----:R-:W-:-:S05]  /*0590*/  @!P0 FMUL R0, R0, 1.175494350822287508e-38 ;  /* 0x0080000000008820 */ /* 0x001fca0000400000 */
[----:B------:R-:W-:-:S04]  /*05a0*/  F2FP.BF16.PACK_AB R0, RZ, R0 ;  /* 0x00000000ff00723e */ /* 0x000fc800000010ff */
[----:B------:R-:W-:Y:S01]  /*05b0*/  PRMT R23, R0, 0x7610, R23 ;  /* 0x0000761000177816 */ /* 0x000fe20000000017 */
[----:B------:R-:W-:Y:S05]  /*05c0*/  BRA `(.L_x_3632) ;  /* 0x00000b9000007947 */ /* 0x000fea0003800000 */
.L_x_3627:
        /* <DEDUP_REMOVED lines=14> */
.L_x_3641:
[----:B------:R-:W2:Y:S02]  /*06b0*/  LDG.E.64 R2, [R2.64] ;  /* 0x0000002402027981 */ /* 0x000ea4000c1e1b00 */
[----:B--2---:R-:W0:Y:S01]  /*06c0*/  F2F.F32.F64 R0, R2 ;  /* 0x0000000200007310 */ /* 0x004e220000301000 */
[----:B------:R-:W0:-:S14]  /*06d0*/  DSETP.GEU.AND P0, PT, |R2|, c[0x2][0x0], PT ;  /* 0x008000000200762a */ /* 0x000e1c0003f0e200 */
[----:B0-----:R-:W-:-:S05]  /*06e0*/  @!P0 FMUL R0, R0, 1.175494350822287508e-38 ;  /* 0x0080000000008820 */ /* 0x001fca0000400000 */
[----:B------:R-:W-:-:S04]  /*06f0*/  F2FP.BF16.PACK_AB R0, RZ, R0 ;  /* 0x00000000ff00723e */ /* 0x000fc800000010ff */
[----:B------:R-:W-:Y:S01]  /*0700*/  PRMT R23, R0, 0x7610, R23 ;  /* 0x0000761000177816 */ /* 0x000fe20000000017 */
[----:B------:R-:W-:Y:S05]  /*0710*/  BRA `(.L_x_3632) ;  /* 0x00000a4000007947 */ /* 0x000fea0003800000 */
.L_x_3640:
        /* <DEDUP_REMOVED lines=28> */
.L_x_3643:
        /* <DEDUP_REMOVED lines=16> */
.L_x_3642:
[----:B------:R0:W5:Y:S01]  /*09e0*/  LDG.E.U16 R23, [R2.64] ;  /* 0x0000002402177981 */ /* 0x000162000c1e1500 */
[----:B------:R-:W-:Y:S05]  /*09f0*/  BRA `(.L_x_3632) ;  /* 0x0000076000007947 */ /* 0x000fea0003800000 */
.L_x_3639:
        /* <DEDUP_REMOVED lines=12> */
.L_x_3646:
        /* <DEDUP_REMOVED lines=21> */
.L_x_3650:
[----:B------:R-:W-:Y:S05]  /*0c10*/  BSYNC B1 ;  /* 0x0000000000017941 */ /* 0x000fea0003800000 */
.L_x_3649:
[----:B------:R-:W-:Y:S01]  /*0c20*/  LEA R3, R0, 0x3b800000, 0x17 ;  /* 0x3b80000000037811 */ /* 0x000fe200078eb8ff */
[----:B------:R-:W-:-:S05]  /*0c30*/  IMAD.SHL.U32 R0, R2, 0x100000, RZ ;  /* 0x0010000002007824 */ /* 0x000fca00078e00ff */
[----:B------:R-:W-:Y:S02]  /*0c40*/  LOP3.LUT R0, R3, R0, R4, 0xfe, !PT ;  /* 0x0000000003007212 */ /* 0x000fe400078efe04 */
.L_x_3648:
[----:B------:R-:W-:Y:S05]  /*0c50*/  BSYNC B0 ;  /* 0x0000000000007941 */ /* 0x000fea0003800000 */
.L_x_3647:
[----:B------:R-:W-:-:S04]  /*0c60*/  F2FP.BF16.PACK_AB R0, RZ, R0 ;  /* 0x00000000ff00723e */ /* 0x000fc800000010ff */
[----:B------:R-:W-:Y:S01]  /*0c70*/  PRMT R23, R0, 0x7610, R23 ;  /* 0x0000761000177816 */ /* 0x000fe20000000017 */
[----:B------:R-:W-:Y:S05]  /*0c80*/  BRA `(.L_x_3632) ;  /* 0x000004d000007947 */ /* 0x000fea0003800000 */
.L_x_3645:
        /* <DEDUP_REMOVED lines=21> */
.L_x_3654:
[----:B------:R-:W-:Y:S05]  /*0de0*/  BSYNC B1 ;  /* 0x0000000000017941 */ /* 0x000fea0003800000 */
.L_x_3653:
[----:B------:R-:W-:Y:S01]  /*0df0*/  LEA R3, R0, 0x37800000, 0x17 ;  /* 0x3780000000037811 */ /* 0x000fe200078eb8ff */
[----:B------:R-:W-:-:S05]  /*0e00*/  IMAD.SHL.U32 R0, R2, 0x200000, RZ ;  /* 0x0020000002007824 */ /* 0x000fca00078e00ff */
[----:B------:R-:W-:Y:S02]  /*0e10*/  LOP3.LUT R0, R3, R0, R4, 0xfe, !PT ;  /* 0x0000000003007212 */ /* 0x000fe400078efe04 */
.L_x_3652:
[----:B------:R-:W-:Y:S05]  /*0e20*/  BSYNC B0 ;  /* 0x0000000000007941 */ /* 0x000fea0003800000 */
.L_x_3651:
[----:B------:R-:W-:-:S04]  /*0e30*/  F2FP.BF16.PACK_AB R0, RZ, R0 ;  /* 0x00000000ff00723e */ /* 0x000fc800000010ff */
[----:B------:R-:W-:Y:S01]  /*0e40*/  PRMT R23, R0, 0x7610, R23 ;  /* 0x0000761000177816 */ /* 0x000fe20000000017 */
[----:B------:R-:W-:Y:S05]  /*0e50*/  BRA `(.L_x_3632) ;  /* 0x0000030000007947 */ /* 0x000fea0003800000 */
.L_x_3644:
        /* <DEDUP_REMOVED lines=14> */
.L_x_3658:
[----:B------:R-:W-:Y:S05]  /*0f40*/  BSYNC B0 ;  /* 0x0000000000007941 */ /* 0x000fea0003800000 */
.L_x_3657:
[----:B------:R-:W-:-:S04]  /*0f50*/  F2FP.BF16.PACK_AB R0, RZ, R0 ;  /* 0x00000000ff00723e */ /* 0x000fc800000010ff */
[----:B------:R-:W-:Y:S01]  /*0f60*/  PRMT R23, R0, 0x7610, R23 ;  /* 0x0000761000177816 */ /* 0x000fe20000000017 */
[----:B------:R-:W-:Y:S05]  /*0f70*/  BRA `(.L_x_3632) ;  /* 0x000001e000007947 */ /* 0x000fea0003800000 */
.L_x_3631:
        /* <DEDUP_REMOVED lines=21> */
.L_x_3656:
[----:B------:R-:W2:Y:S02]  /*10d0*/  LDG.E.64 R2, [R2.64] ;  /* 0x0000002402027981 */ /* 0x000ea4000c1e1b00 */
[----:B--2---:R-:W0:Y:S02]  /*10e0*/  I2F.U64 R0, R2 ;  /* 0x0000000200007312 */ /* 0x004e240000301000 */
[----:B0-----:R-:W-:-:S04]  /*10f0*/  F2FP.BF16.PACK_AB R0, RZ, R0 ;  /* 0x00000000ff00723e */ /* 0x001fc800000010ff */
[----:B------:R-:W-:Y:S01]  /*1100*/  PRMT R23, R0, 0x7610, R23 ;  /* 0x0000761000177816 */ /* 0x000fe20000000017 */
[----:B------:R-:W-:Y:S05]  /*1110*/  BRA `(.L_x_3632) ;  /* 0x0000004000007947 */ /* 0x000fea0003800000 */
.L_x_3655:
[----:B------:R-:W2:Y:S02]  /*1120*/  LDG.E R2, [R2.64] ;  /* 0x0000002402027981 */ /* 0x000ea4000c1e1900 */
[----:B--2---:R-:W0:Y:S02]  /*1130*/  I2F.U32 R0, R2 ;  /* 0x0000000200007306 */ /* 0x004e240000201000 */
[----:B0-----:R-:W-:-:S04]  /*1140*/  F2FP.BF16.PACK_AB R0, RZ, R0 ;  /* 0x00000000ff00723e */ /* 0x001fc800000010ff */
[----:B------:R-:W-:Y:S02]  /*1150*/  PRMT R23, R0, 0x7610, R23 ;  /* 0x0000761000177816 */ /* 0x000fe40000000017 */
.L_x_3632:
[----:B------:R-:W1:Y:S02]  /*1160*/  S2R R19, SR_TID.X ;  /* 0x0000000000137919 */ /* 0x000e640000002100 */
[----:B-1----:R-:W-:-:S03]  /*1170*/  IADD3 R19, R19, 0x80, RZ ;  /* 0x0000008013137810 */ /* 0x002fc60007ffe0ff */
.L_x_3626:
[----:B-1----:R-:W-:Y:S05]  /*1180*/  BSYNC B6 ;  /* 0x0000000000067941 */ /* 0x002fea0003800000 */
.L_x_3625:
        /* <DEDUP_REMOVED lines=24> */
.L_x_3664:
[----:B------:R-:W2:Y:S02]  /*1310*/  LDG.E.U8 R2, [R2.64] ;  /* 0x0000002402027981 */ /* 0x000ea4000c1e1100 */
[----:B--2---:R-:W0:Y:S02]  /*1320*/  I2F.U16 R0, R2 ;  /* 0x0000000200007306 */ /* 0x004e240000101000 */
[----:B0-----:R-:W-:-:S04]  /*1330*/  F2FP.BF16.PACK_AB R0, RZ, R0 ;  /* 0x00000000ff00723e */ /* 0x001fc800000010ff */
[----:B------:R-:W-:Y:S01]  /*1340*/  PRMT R22, R0, 0x7610, R22 ;  /* 0x0000761000167816 */ /* 0x000fe20000000016 */
[----:B------:R-:W-:Y:S05]  /*1350*/  BRA `(.L_x_3666) ;  /* 0x00000f0000007947 */ /* 0x000fea0003800000 */
.L_x_3663:
        /* <DEDUP_REMOVED lines=11> */
.L_x_3668:
[----:B------:R-:W2:Y:S02]  /*1410*/  LDG.E R2, [R2.64] ;  /* 0x0000002402027981 */ /* 0x000ea4000c1e1900 */
[----:B--2---:R-:W0:Y:S02]  /*1420*/  I2F R0, R2 ;  /* 0x0000000200007306 */ /* 0x004e240000201400 */
[----:B0-----:R-:W-:-:S04]  /*1430*/  F2FP.BF16.PACK_AB R0, RZ, R0 ;  /* 0x00000000ff00723e */ /* 0x001fc800000010ff */
[----:B------:R-:W-:Y:S01]  /*1440*/  PRMT R22, R0, 0x7610, R22 ;  /* 0x0000761000167816 */ /* 0x000fe20000000016 */
[----:B------:R-:W-:Y:S05]  /*1450*/  BRA `(.L_x_3666) ;  /* 0x00000e0000007947 */ /* 0x000fea0003800000 */
.L_x_3667:
[----:B------:R-:W2:Y:S02]  /*1460*/  LDG.E.U16 R2, [R2.64] ;  /* 0x0000002402027981 */ /* 0x000ea4000c1e1500 */
[----:B--2---:R-:W0:Y:S02]  /*1470*/  I2F.S16 R0, R2 ;  /* 0x0000000200007306 */ /* 0x004e240000101400 */
[----:B0-----:R-:W-:-:S04]  /*1480*/  F2FP.BF16.PACK_AB R0, RZ, R0 ;  /* 0x00000000ff00723e */ /* 0x001fc800000010ff */
[----:B------:R-:W-:Y:S01]  /*1490*/  PRMT R22, R0, 0x7610, R22 ;  /* 0x0000761000167816 */ /* 0x000fe20000000016 */
[----:B------:R-:W-:Y:S05]  /*14a0*/  BRA `(.L_x_3666) ;  /* 0x00000db000007947 */ /* 0x000fea0003800000 */
.L_x_3662:
        /* <DEDUP_REMOVED lines=9> */
.L_x_3670:
[----:B------:R-:W2:Y:S02]  /*1540*/  LDG.E.U16 R0, [R2.64] ;  /* 0x0000002402007981 */ /* 0x000ea4000c1e1500 */
[----:B--2---:R-:W-:-:S05]  /*1550*/  HADD2.F32 R0, -RZ, R0.H0_H0 ;  /* 0x20000000ff007230 */ /* 0x004fca0000004100 */
[----:B------:R-:W-:-:S04]  /*1560*/  F2FP.BF16.PACK_AB R0, RZ, R0 ;  /* 0x00000000ff00723e */ /* 0x000fc800000010ff */
[----:B------:R-:W-:Y:S01]  /*1570*/  PRMT R22, R0, 0x7610, R22 ;  /* 0x0000761000167816 */ /* 0x000fe20000000016 */
[----:B------:R-:W-:Y:S05]  /*1580*/  BRA `(.L_x_3666) ;  /* 0x00000cd000007947 */ /* 0x000fea0003800000 */
.L_x_3669:
        /* <DEDUP_REMOVED lines=9> */
.L_x_3672:
[----:B------:R-:W2:Y:S02]  /*1620*/  LDG.E.U16 R2, [R2.64] ;  /* 0x0000002402027981 */ /* 0x000ea4000c1e1500 */
[----:B--2---:R-:W-:-:S05]  /*1630*/  HADD2.F32 R0, -RZ, R2.H0_H0 ;  /* 0x20000002ff007230 */ /* 0x004fca0000004100 */
[----:B------:R-:W-:-:S04]  /*1640*/  F2FP.BF16.PACK_AB R0, RZ, R0 ;  /* 0x00000000ff00723e */ /* 0x000fc800000010ff */
[----:B------:R-:W-:Y:S01]  /*1650*/  PRMT R22, R0, 0x7610, R22 ;  /* 0x0000761000167816 */ /* 0x000fe20000000016 */
[----:B------:R-:W-:Y:S05]  /*1660*/  BRA `(.L_x_3666) ;  /* 0x00000bf000007947 */ /* 0x000fea0003800000 */
.L_x_3671:
[----:B------:R-:W2:Y:S02]  /*1670*/  LDG.E.64 R2, [R2.64] ;  /* 0x0000002402027981 */ /* 0x000ea4000c1e1b00 */
[----:B--2---:R-:W0:Y:S01]  /*1680*/  F2F.F32.F64 R0, R2 ;  /* 0x0000000200007310 */ /* 0x004e220000301000 */
[----:B------:R-:W0:-:S14]  /*1690*/  DSETP.GEU.AND P0, PT, |R2|, c[0x2][0x0], PT ;  /* 0x008000000200762a */ /* 0x000e1c0003f0e200 */
[----:B0-----:R-:W-:-:S05]  /*16a0*/  @!P0 FMUL R0, R0, 1.175494350822287508e-38 ;  /* 0x0080000000008820 */ /* 0x001fca0000400000 */
[----:B------:R-:W-:-:S04]  /*16b0*/  F2FP.BF16.PACK_AB R0, RZ, R0 ;  /* 0x00000000ff00723e */ /* 0x000fc800000010ff */
[----:B------:R-:W-:Y:S01]  /*16c0*/  PRMT R22, R0, 0x7610, R22 ;  /* 0x0000761000167816 */ /* 0x000fe20000000016 */
[----:B------:R-:W-:Y:S05]  /*16d0*/  BRA `(.L_x_3666) ;  /* 0x00000b8000007947 */ /* 0x000fea0003800000 */
.L_x_3661:
        /* <DEDUP_REMOVED lines=14> */
.L_x_3675:
[----:B------:R-:W2:Y:S02]  /*17c0*/  LDG.E.64 R2, [R2.64] ;  /* 0x0000002402027981 */ /* 0x000ea4000c1e1b00 */
[----:B--2---:R-:W0:Y:S01]  /*17d0*/  F2F.F32.F64 R0, R2 ;  /* 0x0000000200007310 */ /* 0x004e220000301000 */
[----:B------:R-:W0:-:S14]  /*17e0*/  DSETP.GEU.AND P0, PT, |R2|, c[0x2][0x0], PT ;  /* 0x008000000200762a */ /* 0x000e1c0003f0e200 */
[----:B0-----:R-:W-:-:S05]  /*17f0*/  @!P0 FMUL R0, R0, 1.175494350822287508e-38 ;  /* 0x0080000000008820 */ /* 0x001fca0000400000 */
[----:B------:R-:W-:-:S04]  /*1800*/  F2FP.BF16.PACK_AB R0, RZ, R0 ;  /* 0x00000000ff00723e */ /* 0x000fc800000010ff */
[----:B------:R-:W-:Y:S01]  /*1810*/  PRMT R22, R0, 0x7610, R22 ;  /* 0x0000761000167816 */ /* 0x000fe20000000016 */
[----:B------:R-:W-:Y:S05]  /*1820*/  BRA `(.L_x_3666) ;  /* 0x00000a3000007947 */ /* 0x000fea0003800000 */
.L_x_3674:
        /* <DEDUP_REMOVED lines=28> */
.L_x_3677:
        /* <DEDUP_REMOVED lines=15> */
.L_x_3676:
[----:B------:R0:W5:Y:S01]  /*1ae0*/  LDG.E.U16 R22, [R2.64] ;  /* 0x0000002402167981 */ /* 0x000162000c1e1500 */
[----:B------:R-:W-:Y:S05]  /*1af0*/  BRA `(.L_x_3666) ;  /* 0x0000076000007947 */ /* 0x000fea0003800000 */
.L_x_3673:
        /* <DEDUP_REMOVED lines=12> */
.L_x_3680:
        /* <DEDUP_REMOVED lines=21> */
.L_x_3684:
[----:B------:R-:W-:Y:S05]  /*1d10*/  BSYNC B1 ;  /* 0x0000000000017941 */ /* 0x000fea0003800000 */
.L_x_3683:
[----:B------:R-:W-:Y:S01]  /*1d20*/  LEA R3, R0, 0x3b800000, 0x17 ;  /* 0x3b80000000037811 */ /* 0x000fe200078eb8ff */
[----:B------:R-:W-:-:S05]  /*1d30*/  IMAD.SHL.U32 R0, R2, 0x100000, RZ ;  /* 0x0010000002007824 */ /* 0x000fca00078e00ff */
[----:B------:R-:W-:Y:S02]  /*1d40*/  LOP3.LUT R0, R3, R0, R4, 0xfe, !PT ;  /* 0x0000000003007212 */ /* 0x000fe400078efe04 */
.L_x_3682:
[----:B------:R-:W-:Y:S05]  /*1d50*/  BSYNC B0 ;  /* 0x0000000000007941 */ /* 0x000fea0003800000 */
.L_x_3681:
[----:B------:R-:W-:-:S04]  /*1d60*/  F2FP.BF16.PACK_AB R0, RZ, R0 ;  /* 0x00000000ff00723e */ /* 0x000fc800000010ff */
[----:B------:R-:W-:Y:S01]  /*1d70*/  PRMT R22, R0, 0x7610, R22 ;  /* 0x0000761000167816 */ /* 0x000fe20000000016 */
[----:B------:R-:W-:Y:S05]  /*1d80*/  BRA `(.L_x_3666) ;  /* 0x000004d000007947 */ /* 0x000fea0003800000 */
.L_x_3679:
        /* <DEDUP_REMOVED lines=21> */
.L_x_3688:
[----:B------:R-:W-:Y:S05]  /*1ee0*/  BSYNC B1 ;  /* 0x0000000000017941 */ /* 0x000fea0003800000 */
.L_x_3687:
[----:B------:R-:W-:Y:S01]  /*1ef0*/  LEA R3, R0, 0x37800000, 0x17 ;  /* 0x3780000000037811 */ /* 0x000fe200078eb8ff */
[----:B------:R-:W-:-:S05]  /*1f00*/  IMAD.SHL.U32 R0, R2, 0x200000, RZ ;  /* 0x0020000002007824 */ /* 0x000fca00078e00ff */
[----:B------:R-:W-:Y:S02]  /*1f10*/  LOP3.LUT R0, R3, R0, R4, 0xfe, !PT ;  /* 0x0000000003007212 */ /* 0x000fe400078efe04 */
.L_x_3686:
[----:B------:R-:W-:Y:S05]  /*1f20*/  BSYNC B0 ;  /* 0x0000000000007941 */ /* 0x000fea0003800000 */
.L_x_3685:
[----:B------:R-:W-:-:S04]  /*1f30*/  F2FP.BF16.PACK_AB R0, RZ, R0 ;  /* 0x00000000ff00723e */ /* 0x000fc800000010ff */
[----:B------:R-:W-:Y:S01]  /*1f40*/  PRMT R22, R0, 0x7610, R22 ;  /* 0x0000761000167816 */ /* 0x000fe20000000016 */
[----:B------:R-:W-:Y:S05]  /*1f50*/  BRA `(.L_x_3666) ;  /* 0x0000030000007947 */ /* 0x000fea0003800000 */
.L_x_3678:
        /* <DEDUP_REMOVED lines=14> */
.L_x_3692:
[----:B------:R-:W-:Y:S05]  /*2040*/  BSYNC B0 ;  /* 0x0000000000007941 */ /* 0x000fea0003800000 */
.L_x_3691:
[----:B------:R-:W-:-:S04]  /*2050*/  F2FP.BF16.PACK_AB R0, RZ, R0 ;  /* 0x00000000ff00723e */ /* 0x000fc800000010ff */
[----:B------:R-:W-:Y:S01]  /*2060*/  PRMT R22, R0, 0x7610, R22 ;  /* 0x0000761000167816 */ /* 0x000fe20000000016 */
[----:B------:R-:W-:Y:S05]  /*2070*/  BRA `(.L_x_3666) ;  /* 0x000001e000007947 */ /* 0x000fea0003800000 */
.L_x_3665:
        /* <DEDUP_REMOVED lines=21> */
.L_x_3690:
[----:B------:R-:W2:Y:S02]  /*21d0*/  LDG.E.64 R2, [R2.64] ;  /* 0x0000002402027981 */ /* 0x000ea4000c1e1b00 */
[----:B--2---:R-:W0:Y:S02]  /*21e0*/  I2F.U64 R0, R2 ;  /* 0x0000000200007312 */ /* 0x004e240000301000 */
[----:B0-----:R-:W-:-:S04]  /*21f0*/  F2FP.BF16.PACK_AB R0, RZ, R0 ;  /* 0x00000000ff00723e */ /* 0x001fc800000010ff */
[----:B------:R-:W-:Y:S01]  /*2200*/  PRMT R22, R0, 0x7610, R22 ;  /* 0x0000761000167816 */ /* 0x000fe20000000016 */
[----:B------:R-:W-:Y:S05]  /*2210*/  BRA `(.L_x_3666) ;  /* 0x0000004000007947 */ /* 0x000fea0003800000 */
.L_x_3689:
[----:B------:R-:W2:Y:S02]  /*2220*/  LDG.E R2, [R2.64] ;  /* 0x0000002402027981 */ /* 0x000ea4000c1e1900 */
[----:B--2---:R-:W0:Y:S02]  /*2230*/  I2F.U32 R0, R2 ;  /* 0x0000000200007306 */ /* 0x004e240000201000 */
[----:B0-----:R-:W-:-:S04]  /*2240*/  F2FP.BF16.PACK_AB R0, RZ, R0 ;  /* 0x00000000ff00723e */ /* 0x001fc800000010ff */
[----:B------:R-:W-:Y:S02]  /*2250*/  PRMT R22, R0, 0x7610, R22 ;  /* 0x0000761000167816 */ /* 0x000fe40000000016 */
.L_x_3666:
[----:B------:R-:W-:-:S05]  /*2260*/  IADD3 R19, R19, 0x80, RZ ;  /* 0x0000008013137810 */ /* 0x000fca0007ffe0ff */
.L_x_3660:
[----:B------:R-:W-:Y:S05]  /*2270*/  BSYNC B6 ;  /* 0x0000000000067941 */ /* 0x000fea0003800000 */
.L_x_3659:
        /* <DEDUP_REMOVED lines=26> */
.L_x_3698:
[----:B------:R-:W2:Y:S02]  /*2420*/  LDG.E.U8 R2, [R2.64] ;  /* 0x0000002402027981 */ /* 0x000ea4000c1e1100 */
[----:B--2---:R-:W0:Y:S02]  /*2430*/  I2F.U16 R0, R2 ;  /* 0x0000000200007306 */ /* 0x004e240000101000 */
[----:B0-----:R-:W-:-:S04]  /*2440*/  F2FP.BF16.PACK_AB R0, RZ, R0 ;  /* 0x00000000ff00723e */ /* 0x001fc800000010ff */
[----:B------:R-:W-:Y:S01]  /*2450*/  PRMT R26, R0, 0x7610, R26 ;  /* 0x00007610001a7816 */ /* 0x000fe2000000001a */
[----:B------:R-:W-:Y:S05]  /*2460*/  BRA `(.L_x_3700) ;  /* 0x00000f0000007947 */ /* 0x000fea0003800000 */
.L_x_3697:
        /* <DEDUP_REMOVED lines=11> */
.L_x_3702:
[----:B------:R-:W2:Y:S02]  /*2520*/  LDG.E R2, [R2.64] ;  /* 0x0000002402027981 */ /* 0x000ea4000c1e1900 */
[----:B--2---:R-:W0:Y:S02]  /*2530*/  I2F R0, R2 ;  /* 0x0000000200007306 */ /* 0x004e240000201400 */
[----:B0-----:R-:W-:-:S04]  /*2540*/  F2FP.BF16.PACK_AB R0, RZ, R0 ;  /* 0x00000000ff00723e */ /* 0x001fc800000010ff */
[----:B------:R-:W-:Y:S01]  /*2550*/  PRMT R26, R0, 0x7610, R26 ;  /* 0x00007610001a7816 */ /* 0x000fe2000000001a */
[----:B------:R-:W-:Y:S05]  /*2560*/  BRA `(.L_x_3700) ;  /* 0x00000e0000007947 */ /* 0x000fea0003800000 */
.L_x_3701:
[----:B------:R-:W2:Y:S02]  /*2570*/  LDG.E.U16 R2, [R2.64] ;  /* 0x0000002402027981 */ /* 0x000ea4000c1e1500 */
[----:B--2---:R-:W0:Y:S02]  /*2580*/  I2F.S16 R0, R2 ;  /* 0x0000000200007306 */ /* 0x004e240000101400 */
[----:B0-----:R-:W-:-:S04]  /*2590*/  F2FP.BF16.PACK_AB R0, RZ, R0 ;  /* 0x00000000ff00723e */ /* 0x001fc800000010ff */
[----:B------:R-:W-:Y:S01]  /*25a0*/  PRMT R26, R0, 0x7610, R26 ;  /* 0x00007610001a7816 */ /* 0x000fe2000000001a */
[----:B------:R-:W-:Y:S05]  /*25b0*/  BRA `(.L_x_3700) ;  /* 0x00000db000007947 */ /* 0x000fea0003800000 */
.L_x_3696:
        /* <DEDUP_REMOVED lines=9> */
.L_x_3704:
[----:B------:R-:W2:Y:S02]  /*2650*/  LDG.E.U16 R0, [R2.64] ;  /* 0x0000002402007981 */ /* 0x000ea4000c1e1500 */
[----:B--2---:R-:W-:-:S05]  /*2660*/  HADD2.F32 R0, -RZ, R0.H0_H0 ;  /* 0x20000000ff007230 */ /* 0x004fca0000004100 */
[----:B------:R-:W-:-:S04]  /*2670*/  F2FP.BF16.PACK_AB R0, RZ, R0 ;  /* 0x00000000ff00723e */ /* 0x000fc800000010ff */
[----:B------:R-:W-:Y:S01]  /*2680*/  PRMT R26, R0, 0x7610, R26 ;  /* 0x00007610001a7816 */ /* 0x000fe2000000001a */
[----:B------:R-:W-:Y:S05]  /*2690*/  BRA `(.L_x_3700) ;  /* 0x00000cd000007947 */ /* 0x000fea0003800000 */
.L_x_3703:
        /* <DEDUP_REMOVED lines=9> */
.L_x_3706:
[----:B------:R-:W2:Y:S02]  /*2730*/  LDG.E.U16 R2, [R2.64] ;  /* 0x0000002402027981 */ /* 0x000ea4000c1e1500 */
[----:B--2---:R-:W-:-:S05]  /*2740*/  HADD2.F32 R0, -RZ, R2.H0_H0 ;  /* 0x20000002ff007230 */ /* 0x004fca0000004100 */
[----:B------:R-:W-:-:S04]  /*2750*/  F2FP.BF16.PACK_AB R0, RZ, R0 ;  /* 0x00000000ff00723e */ /* 0x000fc800000010ff */
[----:B------:R-:W-:Y:S01]  /*2760*/  PRMT R26, R0, 0x7610, R26 ;  /* 0x00007610001a7816 */ /* 0x000fe2000000001a */
[----:B------:R-:W-:Y:S05]  /*2770*/  BRA `(.L_x_3700) ;  /* 0x00000bf000007947 */ /* 0x000fea0003800000 */
.L_x_3705:
[----:B------:R-:W2:Y:S02]  /*2780*/  LDG.E.64 R2, [R2.64] ;  /* 0x0000002402027981 */ /* 0x000ea4000c1e1b00 */
[----:B--2---:R-:W0:Y:S01]  /*2790*/  F2F.F32.F64 R0, R2 ;  /* 0x0000000200007310 */ /* 0x004e220000301000 */
[----:B------:R-:W0:-:S14]  /*27a0*/  DSETP.GEU.AND P0, PT, |R2|, c[0x2][0x0], PT ;  /* 0x008000000200762a */ /* 0x000e1c0003f0e200 */
[----:B0-----:R-:W-:-:S05]  /*27b0*/  @!P0 FMUL R0, R0, 1.175494350822287508e-38 ;  /* 0x0080000000008820 */ /* 0x001fca0000400000 */
[----:B------:R-:W-:-:S04]  /*27c0*/  F2FP.BF16.PACK_AB R0, RZ, R0 ;  /* 0x00000000ff00723e */ /* 0x000fc800000010ff */
[----:B------:R-:W-:Y:S01]  /*27d0*/  PRMT R26, R0, 0x7610, R26 ;  /* 0x00007610001a7816 */ /* 0x000fe2000000001a */
[----:B------:R-:W-:Y:S05]  /*27e0*/  BRA `(.L_x_3700) ;  /* 0x00000b8000007947 */ /* 0x000fea0003800000 */
.L_x_3695:
        /* <DEDUP_REMOVED lines=14> */
.L_x_3709:
[----:B------:R-:W2:Y:S02]  /*28d0*/  LDG.E.64 R2, [R2.64] ;  /* 0x0000002402027981 */ /* 0x000ea4000c1e1b00 */
[----:B--2---:R-:W0:Y:S01]  /*28e0*/  F2F.F32.F64 R0, R2 ;  /* 0x0000000200007310 */ /* 0x004e220000301000 */
[----:B------:R-:W0:-:S14]  /*28f0*/  DSETP.GEU.AND P0, PT, |R2|, c[0x2][0x0], PT ;  /* 0x008000000200762a */ /* 0x000e1c0003f0e200 */
[----:B0-----:R-:W-:-:S05]  /*2900*/  @!P0 FMUL R0, R0, 1.175494350822287508e-38 ;  /* 0x0080000000008820 */ /* 0x001fca0000400000 */
[----:B------:R-:W-:-:S04]  /*2910*/  F2FP.BF16.PACK_AB R0, RZ, R0 ;  /* 0x00000000ff00723e */ /* 0x000fc800000010ff */
[----:B------:R-:W-:Y:S01]  /*2920*/  PRMT R26, R0, 0x7610, R26 ;  /* 0x00007610001a7816 */ /* 0x000fe2000000001a */
[----:B------:R-:W-:Y:S05]  /*2930*/  BRA `(.L_x_3700) ;  /* 0x00000a3000007947 */ /* 0x000fea0003800000 */
.L_x_3708:
        /* <DEDUP_REMOVED lines=28> */
.L_x_3711:
        /* <DEDUP_REMOVED lines=15> */
.L_x_3710:
[----:B------:R0:W5:Y:S01]  /*2bf0*/  LDG.E.U16 R26, [R2.64] ;  /* 0x00000024021a7981 */ /* 0x000162000c1e1500 */
[----:B------:R-:W-:Y:S05]  /*2c00*/  BRA `(.L_x_3700) ;  /* 0x0000076000007947 */ /* 0x000fea0003800000 */
.L_x_3707:
        /* <DEDUP_REMOVED lines=12> */
.L_x_3714:
        /* <DEDUP_REMOVED lines=21> */
.L_x_3718:
[----:B------:R-:W-:Y:S05]  /*2e20*/  BSYNC B1 ;  /* 0x0000000000017941 */ /* 0x000fea0003800000 */
.L_x_3717:
[----:B------:R-:W-:Y:S01]  /*2e30*/  LEA R3, R0, 0x3b800000, 0x17 ;  /* 0x3b80000000037811 */ /* 0x000fe200078eb8ff */
[----:B------:R-:W-:-:S05]  /*2e40*/  IMAD.SHL.U32 R0, R2, 0x100000, RZ ;  /* 0x0010000002007824 */ /* 0x000fca00078e00ff */
[----:B------:R-:W-:Y:S02]  /*2e50*/  LOP3.LUT R0, R3, R0, R4, 0xfe, !PT ;  /* 0x0000000003007212 */ /* 0x000fe400078efe04 */
.L_x_3716:
[----:B------:R-:W-:Y:S05]  /*2e60*/  BSYNC B0 ;  /* 0x0000000000007941 */ /* 0x000fea0003800000 */
.L_x_3715:
[----:B------:R-:W-:-:S04]  /*2e70*/  F2FP.BF16.PACK_AB R0, RZ, R0 ;  /* 0x00000000ff00723e */ /* 0x000fc800000010ff */
[----:B------:R-:W-:Y:S01]  /*2e80*/  PRMT R26, R0, 0x7610, R26 ;  /* 0x00007610001a7816 */ /* 0x000fe2000000001a */
[----:B------:R-:W-:Y:S05]  /*2e90*/  BRA `(.L_x_3700) ;  /* 0x000004d000007947 */ /* 0x000fea0003800000 */
.L_x_3713:
        /* <DEDUP_REMOVED lines=21> */
.L_x_3722:
[----:B------:R-:W-:Y:S05]  /*2ff0*/  BSYNC B1 ;  /* 0x0000000000017941 */ /* 0x000fea0003800000 */
.L_x_3721:
[----:B------:R-:W-:Y:S01]  /*3000*/  LEA R3, R0, 0x37800000, 0x17 ;  /* 0x3780000000037811 */ /* 0x000fe200078eb8ff */
[----:B------:R-:W-:-:S05]  /*3010*/  IMAD.SHL.U32 R0, R2, 0x200000, RZ ;  /* 0x0020000002007824 */ /* 0x000fca00078e00ff */
[----:B------:R-:W-:Y:S02]  /*3020*/  LOP3.LUT R0, R3, R0, R4, 0xfe, !PT ;  /* 0x0000000003007212 */ /* 0x000fe400078efe04 */
.L_x_3720:
[----:B------:R-:W-:Y:S05]  /*3030*/  BSYNC B0 ;  /* 0x0000000000007941 */ /* 0x000fea0003800000 */
.L_x_3719:
[----:B------:R-:W-:-:S04]  /*3040*/  F2FP.BF16.PACK_AB R0, RZ, R0 ;  /* 0x00000000ff00723e */ /* 0x000fc800000010ff */
[----:B------:R-:W-:Y:S01]  /*3050*/  PRMT R26, R0, 0x7610, R26 ;  /* 0x00007610001a7816 */ /* 0x000fe2000000001a */
[----:B------:R-:W-:Y:S05]  /*3060*/  BRA `(.L_x_3700) ;  /* 0x0000030000007947 */ /* 0x000fea0003800000 */
.L_x_3712:
        /* <DEDUP_REMOVED lines=14> */
.L_x_3726:
[----:B------:R-:W-:Y:S05]  /*3150*/  BSYNC B0 ;  /* 0x0000000000007941 */ /* 0x000fea0003800000 */
.L_x_3725:
[----:B------:R-:W-:-:S04]  /*3160*/  F2FP.BF16.PACK_AB R0, RZ, R0 ;  /* 0x00000000ff00723e */ /* 0x000fc800000010ff */
[----:B------:R-:W-:Y:S01]  /*3170*/  PRMT R26, R0, 0x7610, R26 ;  /* 0x00007610001a7816 */ /* 0x000fe2000000001a */
[----:B------:R-:W-:Y:S05]  /*3180*/  BRA `(.L_x_3700) ;  /* 0x000001e000007947 */ /* 0x000fea0003800000 */
.L_x_3699:
        /* <DEDUP_REMOVED lines=21> */
.L_x_3724:
[----:B------:R-:W2:Y:S02]  /*32e0*/  LDG.E.64 R2, [R2.64] ;  /* 0x0000002402027981 */ /* 0x000ea4000c1e1b00 */
[----:B--2---:R-:W0:Y:S02]  /*32f0*/  I2F.U64 R0, R2 ;  /* 0x0000000200007312 */ /* 0x004e240000301000 */
[----:B0-----:R-:W-:-:S04]  /*3300*/  F2FP.BF16.PACK_AB R0, RZ, R0 ;  /* 0x00000000ff00723e */ /* 0x001fc800000010ff */
[----:B------:R-:W-:Y:S01]  /*3310*/  PRMT R26, R0, 0x7610, R26 ;  /* 0x00007610001a7816 */ /* 0x000fe2000000001a */
[----:B------:R-:W-:Y:S05]  /*3320*/  BRA `(.L_x_3700) ;  /* 0x0000004000007947 */ /* 0x000fea0003800000 */
.L_x_3723:
[----:B------:R-:W2:Y:S02]  /*3330*/  LDG.E R2, [R2.64] ;  /* 0x0000002402027981 */ /* 0x000ea4000c1e1900 */
[----:B--2---:R-:W0:Y:S02]  /*3340*/  I2F.U32 R0, R2 ;  /* 0x0000000200007306 */ /* 0x004e240000201000 */
[----:B0-----:R-:W-:-:S04]  /*3350*/  F2FP.BF16.PACK_AB R0, RZ, R0 ;  /* 0x00000000ff00723e */ /* 0x001fc800000010ff */
[----:B------:R-:W-:Y:S02]  /*3360*/  PRMT R26, R0, 0x7610, R26 ;  /* 0x00007610001a7816 */ /* 0x000fe4000000001a */
.L_x_3700:
[----:B------:R-:W-:-:S05]  /*3370*/  IADD3 R19, R19, 0x80, RZ ;  /* 0x0000008013137810 */ /* 0x000fca0007ffe0ff */
.L_x_3694:
[----:B------:R-:W-:Y:S05]  /*3380*/  BSYNC B6 ;  /* 0x0000000000067941 */ /* 0x000fea0003800000 */
.L_x_3693:
        /* <DEDUP_REMOVED lines=23> */
.L_x_3732:
[----:B------:R-:W2:Y:S02]  /*3500*/  LDG.E.U8 R2, [R2.64] ;  /* 0x0000002402027981 */ /* 0x000ea4000c1e1100 */
[----:B--2---:R-:W0:Y:S02]  /*3510*/  I2F.U16 R0, R2 ;  /* 0x0000000200007306 */ /* 0x004e240000101000 */
[----:B0-----:R-:W-:-:S04]  /*3520*/  F2FP.BF16.PACK_AB R0, RZ, R0 ;  /* 0x00000000ff00723e */ /* 0x001fc800000010ff */
[----:B------:R-:W-:Y:S01]  /*3530*/  PRMT R25, R0, 0x7610, R25 ;  /* 0x0000761000197816 */ /* 0x000fe20000000019 */
[----:B------:R-:W-:Y:S05]  /*3540*/  BRA `(.L_x_3728) ;  /* 0x00000f0000007947 */ /* 0x000fea0003800000 */
.L_x_3731:
        /* <DEDUP_REMOVED lines=11> */
.L_x_3735:
[----:B------:R-:W2:Y:S02]  /*3600*/  LDG.E R2, [R2.64] ;  /* 0x0000002402027981 */ /* 0x000ea4000c1e1900 */
[----:B--2---:R-:W0:Y:S02]  /*3610*/  I2F R0, R2 ;  /* 0x0000000200007306 */ /* 0x004e240000201400 */
[----:B0-----:R-:W-:-:S04]  /*3620*/  F2FP.BF16.PACK_AB R0, RZ, R0 ;  /* 0x00000000ff00723e */ /* 0x001fc800000010ff */
[----:B------:R-:W-:Y:S01]  /*3630*/  PRMT R25, R0, 0x7610, R25 ;  /* 0x0000761000197816 */ /* 0x000fe20000000019 */
[----:B------:R-:W-:Y:S05]  /*3640*/  BRA `(.L_x_3728) ;  /* 0x00000e0000007947 */ /* 0x000fea0003800000 */
.L_x_3734:
[----:B------:R-:W2:Y:S02]  /*3650*/  LDG.E.U16 R2, [R2.64] ;  /* 0x0000002402027981 */ /* 0x000ea4000c1e1500 */
[----:B--2---:R-:W0:Y:S02]  /*3660*/  I2F.S16 R0, R2 ;  /* 0x0000000200007306 */ /* 0x004e240000101400 */
[----:B0-----:R-:W-:-:S04]  /*3670*/  F2FP.BF16.PACK_AB R0, RZ, R0 ;  /* 0x00000000ff00723e */ /* 0x001fc800000010ff */
[----:B------:R-:W-:Y:S01]  /*3680*/  PRMT R25, R0, 0x7610, R25 ;  /* 0x0000761000197816 */ /* 0x000fe20000000019 */
[----:B------:R-:W-:Y:S05]  /*3690*/  BRA `(.L_x_3728) ;  /* 0x00000db000007947 */ /* 0x000fea0003800000 */
.L_x_3730:
        /* <DEDUP_REMOVED lines=9> */
.L_x_3737:
[----:B------:R-:W2:Y:S02]  /*3730*/  LDG.E.U16 R0, [R2.64] ;  /* 0x0000002402007981 */ /* 0x000ea4000c1e1500 */
[----:B--2---:R-:W-:-:S05]  /*3740*/  HADD2.F32 R0, -RZ, R0.H0_H0 ;  /* 0x20000000ff007230 */ /* 0x004fca0000004100 */
[----:B------:R-:W-:-:S04]  /*3750*/  F2FP.BF16.PACK_AB R0, RZ, R0 ;  /* 0x00000000ff00723e */ /* 0x000fc800000010ff */
[----:B------:R-:W-:Y:S01]  /*3760*/  PRMT R25, R0, 0x7610, R25 ;  /* 0x0000761000197816 */ /* 0x000fe20000000019 */
[----:B------:R-:W-:Y:S05]  /*3770*/  BRA `(.L_x_3728) ;  /* 0x00000cd000007947 */ /* 0x000fea0003800000 */
.L_x_3736:
        /* <DEDUP_REMOVED lines=9> */
.L_x_3739:
[----:B------:R-:W2:Y:S02]  /*3810*/  LDG.E.U16 R2, [R2.64] ;  /* 0x0000002402027981 */ /* 0x000ea4000c1e1500 */
[----:B--2---:R-:W-:-:S05]  /*3820*/  HADD2.F32 R0, -RZ, R2.H0_H0 ;  /* 0x20000002ff007230 */ /* 0x004fca0000004100 */
[----:B------:R-:W-:-:S04]  /*3830*/  F2FP.BF16.PACK_AB R0, RZ, R0 ;  /* 0x00000000ff00723e */ /* 0x000fc800000010ff */
[----:B------:R-:W-:Y:S01]  /*3840*/  PRMT R25, R0, 0x7610, R25 ;  /* 0x0000761000197816 */ /* 0x000fe20000000019 */
[----:B------:R-:W-:Y:S05]  /*3850*/  BRA `(.L_x_3728) ;  /* 0x00000bf000007947 */ /* 0x000fea0003800000 */
.L_x_3738:
[----:B------:R-:W2:Y:S02]  /*3860*/  LDG.E.64 R2, [R2.64] ;  /* 0x0000002402027981 */ /* 0x000ea4000c1e1b00 */
[----:B--2---:R-:W0:Y:S01]  /*3870*/  F2F.F32.F64 R0, R2 ;  /* 0x0000000200007310 */ /* 0x004e220000301000 */
[----:B------:R-:W0:-:S14]  /*3880*/  DSETP.GEU.AND P0, PT, |R2|, c[0x2][0x0], PT ;  /* 0x008000000200762a */ /* 0x000e1c0003f0e200 */
[----:B0-----:R-:W-:-:S05]  /*3890*/  @!P0 FMUL R0, R0, 1.175494350822287508e-38 ;  /* 0x0080000000008820 */ /* 0x001fca0000400000 */
[----:B------:R-:W-:-:S04]  /*38a0*/  F2FP.BF16.PACK_AB R0, RZ, R0 ;  /* 0x00000000ff00723e */ /* 0x000fc800000010ff */
[----:B------:R-:W-:Y:S01]  /*38b0*/  PRMT R25, R0, 0x7610, R25 ;  /* 0x0000761000197816 */ /* 0x000fe20000000019 */
[----:B------:R-:W-:Y:S05]  /*38c0*/  BRA `(.L_x_3728) ;  /* 0x00000b8000007947 */ /* 0x000fea0003800000 */
.L_x_3729:
        /* <DEDUP_REMOVED lines=14> */
.L_x_3742:
[----:B------:R-:W2:Y:S02]  /*39b0*/  LDG.E.64 R2, [R2.64] ;  /* 0x0000002402027981 */ /* 0x000ea4000c1e1b00 */
[----:B--2---:R-:W0:Y:S01]  /*39c0*/  F2F.F32.F64 R0, R2 ;  /* 0x0000000200007310 */ /* 0x004e220000301000 */
[----:B------:R-:W0:-:S14]  /*39d0*/  DSETP.GEU.AND P0, PT, |R2|, c[0x2][0x0], PT ;  /* 0x008000000200762a */ /* 0x000e1c0003f0e200 */
[----:B0-----:R-:W-:-:S05]  /*39e0*/  @!P0 FMUL R0, R0, 1.175494350822287508e-38 ;  /* 0x0080000000008820 */ /* 0x001fca0000400000 */
[----:B------:R-:W-:-:S04]  /*39f0*/  F2FP.BF16.PACK_AB R0, RZ, R0 ;  /* 0x00000000ff00723e */ /* 0x000fc800000010ff */
[----:B------:R-:W-:Y:S01]  /*3a00*/  PRMT R25, R0, 0x7610, R25 ;  /* 0x0000761000197816 */ /* 0x000fe20000000019 */
[----:B------:R-:W-:Y:S05]  /*3a10*/  BRA `(.L_x_3728) ;  /* 0x00000a3000007947 */ /* 0x000fea0003800000 */
.L_x_3741:
        /* <DEDUP_REMOVED lines=28> */
.L_x_3744:
        /* <DEDUP_REMOVED lines=15> */
.L_x_3743:
[----:B------:R0:W5:Y:S01]  /*3cd0*/  LDG.E.U16 R25, [R2.64] ;  /* 0x0000002402197981 */ /* 0x000162000c1e1500 */
[----:B------:R-:W-:Y:S05]  /*3ce0*/  BRA `(.L_x_3728) ;  /* 0x0000076000007947 */ /* 0x000fea0003800000 */
.L_x_3740:
        /* <DEDUP_REMOVED lines=12> */
.L_x_3747:
        /* <DEDUP_REMOVED lines=21> */
.L_x_3751:
[----:B------:R-:W-:Y:S05]  /*3f00*/  BSYNC B1 ;  /* 0x0000000000017941 */ /* 0x000fea0003800000 */
.L_x_3750:
[----:B------:R-:W-:Y:S01]  /*3f10*/  LEA R3, R0, 0x3b800000, 0x17 ;  /* 0x3b80000000037811 */ /* 0x000fe200078eb8ff */
[----:B------:R-:W-:-:S05]  /*3f20*/  IMAD.SHL.U32 R0, R2, 0x100000, RZ ;  /* 0x0010000002007824 */ /* 0x000fca00078e00ff */
[----:B------:R-:W-:Y:S02]  /*3f30*/  LOP3.LUT R0, R3, R0, R4, 0xfe, !PT ;  /* 0x0000000003007212 */ /* 0x000fe400078efe04 */
.L_x_3749:
[----:B------:R-:W-:Y:S05]  /*3f40*/  BSYNC B0 ;  /* 0x0000000000007941 */ /* 0x000fea0003800000 */
.L_x_3748:
[----:B------:R-:W-:-:S04]  /*3f50*/  F2FP.BF16.PACK_AB R0, RZ, R0 ;  /* 0x00000000ff00723e */ /* 0x000fc800000010ff */
[----:B------:R-:W-:Y:S01]  /*3f60*/  PRMT R25, R0, 0x7610, R25 ;  /* 0x0000761000197816 */ /* 0x000fe20000000019 */
[----:B------:R-:W-:Y:S05]  /*3f70*/  BRA `(.L_x_3728) ;  /* 0x000004d000007947 */ /* 0x000fea0003800000 */
.L_x_3746:
        /* <DEDUP_REMOVED lines=21> */
.L_x_3755:
[----:B------:R-:W-:Y:S05]  /*40d0*/  BSYNC B1 ;  /* 0x0000000000017941 */ /* 0x000fea0003800000 */
.L_x_3754:
[----:B------:R-:W-:Y:S01]  /*40e0*/  LEA R3, R0, 0x37800000, 0x17 ;  /* 0x3780000000037811 */ /* 0x000fe200078eb8ff */
[----:B------:R-:W-:-:S05]  /*40f0*/  IMAD.SHL.U32 R0, R2, 0x200000, RZ ;  /* 0x0020000002007824 */ /* 0x000fca00078e00ff */
[----:B------:R-:W-:Y:S02]  /*4100*/  LOP3.LUT R0, R3, R0, R4, 0xfe, !PT ;  /* 0x0000000003007212 */ /* 0x000fe400078efe04 */
.L_x_3753:
[----:B------:R-:W-:Y:S05]  /*4110*/  BSYNC B0 ;  /* 0x0000000000007941 */ /* 0x000fea0003800000 */
.L_x_3752:
[----:B------:R-:W-:-:S04]  /*4120*/  F2FP.BF16.PACK_AB R0, RZ, R0 ;  /* 0x00000000ff00723e */ /* 0x000fc800000010ff */
[----:B------:R-:W-:Y:S01]  /*4130*/  PRMT R25, R0, 0x7610, R25 ;  /* 0x0000761000197816 */ /* 0x000fe20000000019 */
[----:B------:R-:W-:Y:S05]  /*4140*/  BRA `(.L_x_3728) ;  /* 0x0000030000007947 */ /* 0x000fea0003800000 */
.L_x_3745:
        /* <DEDUP_REMOVED lines=14> */
.L_x_3759:
[----:B------:R-:W-:Y:S05]  /*4230*/  BSYNC B0 ;  /* 0x0000000000007941 */ /* 0x000fea0003800000 */
.L_x_3758:
[----:B------:R-:W-:-:S04]  /*4240*/  F2FP.BF16.PACK_AB R0, RZ, R0 ;  /* 0x00000000ff00723e */ /* 0x000fc800000010ff */
[----:B------:R-:W-:Y:S01]  /*4250*/  PRMT R25, R0, 0x7610, R25 ;  /* 0x0000761000197816 */ /* 0x000fe20000000019 */
[----:B------:R-:W-:Y:S05]  /*4260*/  BRA `(.L_x_3728) ;  /* 0x000001e000007947 */ /* 0x000fea0003800000 */
.L_x_3733:
        /* <DEDUP_REMOVED lines=21> */
.L_x_3757:
[----:B------:R-:W2:Y:S02]  /*43c0*/  LDG.E.64 R2, [R2.64] ;  /* 0x0000002402027981 */ /* 0x000ea4000c1e1b00 */
[----:B--2---:R-:W0:Y:S02]  /*43d0*/  I2F.U64 R0, R2 ;  /* 0x0000000200007312 */ /* 0x004e240000301000 */
[----:B0-----:R-:W-:-:S04]  /*43e0*/  F2FP.BF16.PACK_AB R0, RZ, R0 ;  /* 0x00000000ff00723e */ /* 0x001fc800000010ff */
[----:B------:R-:W-:Y:S01]  /*43f0*/  PRMT R25, R0, 0x7610, R25 ;  /* 0x0000761000197816 */ /* 0x000fe20000000019 */
[----:B------:R-:W-:Y:S05]  /*4400*/  BRA `(.L_x_3728) ;  /* 0x0000004000007947 */ /* 0x000fea0003800000 */
.L_x_3756:
[----:B------:R-:W2:Y:S02]  /*4410*/  LDG.E R2, [R2.64] ;  /* 0x0000002402027981 */ /* 0x000ea4000c1e1900 */
[----:B--2---:R-:W0:Y:S02]  /*4420*/  I2F.U32 R0, R2 ;  /* 0x0000000200007306 */ /* 0x004e240000201000 */
[----:B0-----:R-:W-:-:S04]  /*4430*/  F2FP.BF16.PACK_AB R0, RZ, R0 ;  /* 0x00000000ff00723e */ /* 0x001fc800000010ff */
[----:B------:R-:W-:Y:S02]  /*4440*/  PRMT R25, R0, 0x7610, R25 ;  /* 0x0000761000197816 */ /* 0x000fe40000000019 */
.L_x_3728:
[----:B------:R-:W-:Y:S05]  /*4450*/  BSYNC B6 ;  /* 0x0000000000067941 */ /* 0x000fea0003800000 */
.L_x_3727:
        /* <DEDUP_REMOVED lines=51> */
.L_x_3765:
[----:B------:R-:W-:Y:S01]  /*4790*/  PRMT R5, RZ, 0x5410, R4 ;  /* 0x00005410ff057816 */ /* 0x000fe20000000004 */
[----:B------:R-:W-:-:S05]  /*47a0*/  IMAD.MOV.U32 R19, RZ, RZ, R24 ;  /* 0x000000ffff137224 */ /* 0x000fca00078e0018 */
[----:B------:R-:W0:Y:S02]  /*47b0*/  F2I.S64.TRUNC R4, R5 ;  /* 0x0000000500047311 */ /* 0x000e24000020d900 */
[----:B0-----:R0:W-:Y:S01]  /*47c0*/  STG.E.U8 [R2.64], R4 ;  /* 0x0000000402007986 */ /* 0x0011e2000c101124 */
[----:B------:R-:W-:Y:S05]  /*47d0*/  BRA `(.L_x_3761) ;  /* 0x00000f8000007947 */ /* 0x000fea0003800000 */
.L_x_3764:
        /* <DEDUP_REMOVED lines=11> */
.L_x_3768:
[----:B------:R-:W-:Y:S01]  /*4890*/  PRMT R4, RZ, 0x5410, R4 ;  /* 0x00005410ff047816 */ /* 0x000fe20000000004 */
[----:B------:R-:W-:-:S03]  /*48a0*/  IMAD.MOV.U32 R19, RZ, RZ, R24 ;  /* 0x000000ffff137224 */ /* 0x000fc600078e0018 */
[----:B------:R-:W0:Y:S02]  /*48b0*/  F2I.FTZ.TRUNC.NTZ R5, R4 ;  /* 0x0000000400057305 */ /* 0x000e24000021f100 */
[----:B0-----:R0:W-:Y:S01]  /*48c0*/  STG.E [R2.64], R5 ;  /* 0x0000000502007986 */ /* 0x0011e2000c101924 */
[----:B------:R-:W-:Y:S05]  /*48d0*/  BRA `(.L_x_3761) ;  /* 0x00000e8000007947 */ /* 0x000fea0003800000 */
.L_x_3767:
[----:B------:R-:W-:Y:S01]  /*48e0*/  PRMT R4, RZ, 0x5410, R4 ;  /* 0x00005410ff047816 */ /* 0x000fe20000000004 */
[----:B------:R-:W-:-:S03]  /*48f0*/  IMAD.MOV.U32 R19, RZ, RZ, R24 ;  /* 0x000000ffff137224 */ /* 0x000fc600078e0018 */
[----:B------:R-:W0:Y:S02]  /*4900*/  F2I.FTZ.TRUNC.NTZ R5, R4 ;  /* 0x0000000400057305 */ /* 0x000e24000021f100 */
[----:B0-----:R0:W-:Y:S01]  /*4910*/  STG.E.U16 [R2.64], R5 ;  /* 0x0000000502007986 */ /* 0x0011e2000c101524 */
[----:B------:R-:W-:Y:S05]  /*4920*/  BRA `(.L_x_3761) ;  /* 0x00000e3000007947 */ /* 0x000fea0003800000 */
.L_x_3763:
        /* <DEDUP_REMOVED lines=10> */
.L_x_3770:
[----:B------:R-:W-:Y:S01]  /*49d0*/  PRMT R0, RZ, 0x5410, R4 ;  /* 0x00005410ff007816 */ /* 0x000fe20000000004 */
[----:B------:R-:W-:-:S03]  /*49e0*/  IMAD.MOV.U32 R19, RZ, RZ, R24 ;  /* 0x000000ffff137224 */ /* 0x000fc600078e0018 */
[----:B------:R-:W-:-:S05]  /*49f0*/  F2FP.PACK_AB R0, RZ, R0 ;  /* 0x00000000ff00723e */ /* 0x000fca00000000ff */
[----:B------:R0:W-:Y:S01]  /*4a00*/  STG.E.U16 [R2.64], R0 ;  /* 0x0000000002007986 */ /* 0x0001e2000c101524 */
[----:B------:R-:W-:Y:S05]  /*4a10*/  BRA `(.L_x_3761) ;  /* 0x00000d4000007947 */ /* 0x000fea0003800000 */
.L_x_3769:
        /* <DEDUP_REMOVED lines=11> */
.L_x_3772:
[----:B------:R-:W-:Y:S01]  /*4ad0*/  PRMT R4, RZ, 0x5410, R4 ;  /* 0x00005410ff047816 */ /* 0x000fe20000000004 */
[----:B------:R-:W-:-:S03]  /*4ae0*/  IMAD.MOV.U32 R19, RZ, RZ, R24 ;  /* 0x000000ffff137224 */ /* 0x000fc600078e0018 */
[----:B------:R-:W-:-:S04]  /*4af0*/  F2FP.PACK_AB R5, RZ, R4 ;  /* 0x00000004ff05723e */ /* 0x000fc800000000ff */
[----:B------:R-:W-:-:S05]  /*4b00*/  PRMT R5, R5, 0x5410, RZ ;  /* 0x0000541005057816 */ /* 0x000fca00000000ff */
[----:B------:R0:W-:Y:S01]  /*4b10*/  STG.E [R2.64], R5 ;  /* 0x0000000502007986 */ /* 0x0001e2000c101924 */
[----:B------:R-:W-:Y:S05]  /*4b20*/  BRA `(.L_x_3761) ;  /* 0x00000c3000007947 */ /* 0x000fea0003800000 */
.L_x_3771:
[----:B------:R-:W-:Y:S01]  /*4b30*/  PRMT R4, RZ, 0x5410, R4 ;  /* 0x00005410ff047816 */ /* 0x000fe20000000004 */
[----:B------:R-:W-:-:S04]  /*4b40*/  IMAD.MOV.U32 R19, RZ, RZ, R24 ;  /* 0x000000ffff137224 */ /* 0x000fc800078e0018 */
[----:B------:R-:W-:-:S06]  /*4b50*/  FMUL.FTZ R4, R4, 1 ;  /* 0x3f80000004047820 */ /* 0x000fcc0000410000 */
[----:B------:R-:W0:Y:S02]  /*4b60*/  F2F.F64.F32 R4, R4 ;  /* 0x0000000400047310 */ /* 0x000e240000201800 */
[----:B0-----:R0:W-:Y:S01]  /*4b70*/  STG.E.64 [R2.64], R4 ;  /* 0x0000000402007986 */ /* 0x0011e2000c101b24 */
[----:B------:R-:W-:Y:S05]  /*4b80*/  BRA `(.L_x_3761) ;  /* 0x00000bd000007947 */ /* 0x000fea0003800000 */
.L_x_3762:
        /* <DEDUP_REMOVED lines=14> */
.L_x_3775:
[----:B------:R-:W-:Y:S01]  /*4c70*/  PRMT R4, RZ, 0x5410, R4 ;  /* 0x00005410ff047816 */ /* 0x000fe20000000004 */
[----:B------:R-:W-:Y:S01]  /*4c80*/  CS2R R6, SRZ ;  /* 0x0000000000067805 */ /* 0x000fe2000001ff00 */
[----:B------:R-:W-:-:S03]  /*4c90*/  IMAD.MOV.U32 R19, RZ, RZ, R24 ;  /* 0x000000ffff137224 */ /* 0x000fc600078e0018 */
[----:B------:R-:W-:-:S06]  /*4ca0*/  FMUL.FTZ R4, R4, 1 ;  /* 0x3f80000004047820 */ /* 0x000fcc0000410000 */
[----:B------:R-:W0:Y:S02]  /*4cb0*/  F2F.F64.F32 R4, R4 ;  /* 0x0000000400047310 */ /* 0x000e240000201800 */
[----:B0-----:R0:W-:Y:S01]  /*4cc0*/  STG.E.128 [R2.64], R4 ;  /* 0x0000000402007986 */ /* 0x0011e2000c101d24 */
[----:B------:R-:W-:Y:S05]  /*4cd0*/  BRA `(.L_x_3761) ;  /* 0x00000a8000007947 */ /* 0x000fea0003800000 */
.L_x_3774:
        /* <DEDUP_REMOVED lines=21> */
.L_x_3779:
[----:B------:R-:W-:Y:S05]  /*4e30*/  BSYNC B0 ;  /* 0x0000000000007941 */ /* 0x000fea0003800000 */
.L_x_3778:
[----:B------:R-:W-:Y:S01]  /*4e40*/  LOP3.LUT R5, R0, R5, RZ, 0xfc, !PT ;  /* 0x0000000500057212 */ /* 0x000fe200078efcff */
[----:B------:R-:W-:-:S04]  /*4e50*/  IMAD.MOV.U32 R19, RZ, RZ, R24 ;  /* 0x000000ffff137224 */ /* 0x000fc800078e0018 */
[----:B------:R0:W-:Y:S01]  /*4e60*/  STG.E.U8 [R2.64], R5 ;  /* 0x0000000502007986 */ /* 0x0001e2000c101124 */
[----:B------:R-:W-:Y:S05]  /*4e70*/  BRA `(.L_x_3761) ;  /* 0x000008e000007947 */ /* 0x000fea0003800000 */
.L_x_3777:
        /* <DEDUP_REMOVED lines=13> */
.L_x_3781:
[----:B------:R-:W-:Y:S01]  /*4f50*/  IMAD.MOV.U32 R0, RZ, RZ, 0x7f ;  /* 0x0000007fff007424 */ /* 0x000fe200078e00ff */
[----:B------:R-:W-:-:S04]  /*4f60*/  ISETP.GT.U32.AND P0, PT, R4, 0x7f800000, PT ;  /* 0x7f8000000400780c */ /* 0x000fc80003f04070 */
[----:B------:R-:W-:-:S04]  /*4f70*/  SEL R0, R0, 0x7c, P0 ;  /* 0x0000007c00007807 */ /* 0x000fc80000000000 */
.L_x_3782:
[----:B------:R-:W-:Y:S05]  /*4f80*/  BSYNC B0 ;  /* 0x0000000000007941 */ /* 0x000fea0003800000 */
.L_x_3780:
[----:B------:R-:W-:Y:S01]  /*4f90*/  LOP3.LUT R4, R5, 0x80000000, RZ, 0xc0, !PT ;  /* 0x8000000005047812 */ /* 0x000fe200078ec0ff */
[----:B------:R-:W-:-:S03]  /*4fa0*/  IMAD.MOV.U32 R19, RZ, RZ, R24 ;  /* 0x000000ffff137224 */ /* 0x000fc600078e0018 */
[----:B------:R-:W-:-:S04]  /*4fb0*/  SHF.R.U32.HI R5, RZ, 0x18, R4 ;  /* 0x00000018ff057819 */ /* 0x000fc80000011604 */
[----:B------:R-:W-:-:S05]  /*4fc0*/  LOP3.LUT R5, R0, R5, RZ, 0xfc, !PT ;  /* 0x0000000500057212 */ /* 0x000fca00078efcff */
[----:B------:R0:W-:Y:S01]  /*4fd0*/  STG.E.U8 [R2.64], R5 ;  /* 0x0000000502007986 */ /* 0x0001e2000c101124 */
[----:B------:R-:W-:Y:S05]  /*4fe0*/  BRA `(.L_x_3761) ;  /* 0x0000077000007947 */ /* 0x000fea0003800000 */
.L_x_3776:
[----:B------:R0:W-:Y:S01]  /*4ff0*/  STG.E.U16 [R2.64], R4 ;  /* 0x0000000402007986 */ /* 0x0001e2000c101524 */
[----:B------:R-:W-:Y:S01]  /*5000*/  IMAD.MOV.U32 R19, RZ, RZ, R24 ;  /* 0x000000ffff137224 */ /* 0x000fe200078e0018 */
[----:B------:R-:W-:Y:S05]  /*5010*/  BRA `(.L_x_3761) ;  /* 0x0000074000007947 */ /* 0x000fea0003800000 */
.L_x_3773:
        /* <DEDUP_REMOVED lines=13> */
.L_x_3785:
        /* <DEDUP_REMOVED lines=17> */
.L_x_3788:
[----:B------:R-:W-:-:S04]  /*5200*/  LOP3.LUT R0, R7, 0x80000000, RZ, 0xc0, !PT ;  /* 0x8000000007007812 */ /* 0x000fc800078ec0ff */
[----:B------:R-:W-:-:S04]  /*5210*/  SHF.R.U32.HI R5, RZ, 0x18, R0 ;  /* 0x00000018ff057819 */ /* 0x000fc80000011600 */
[----:B------:R-:W-:-:S04]  /*5220*/  LOP3.LUT R4, R4, R5, RZ, 0xfc, !PT ;  /* 0x0000000504047212 */ /* 0x000fc800078efcff */
[----:B------:R-:W-:Y:S02]  /*5230*/  PRMT R0, R4, 0x7610, R0 ;  /* 0x0000761004007816 */ /* 0x000fe40000000000 */
.L_x_3787:
[----:B------:R-:W-:Y:S05]  /*5240*/  BSYNC B0 ;  /* 0x0000000000007941 */ /* 0x000fea0003800000 */
.L_x_3786:
[----:B------:R0:W-:Y:S01]  /*5250*/  STG.E.U8 [R2.64], R0 ;  /* 0x0000000002007986 */ /* 0x0001e2000c101124 */
[----:B------:R-:W-:Y:S01]  /*5260*/  IMAD.MOV.U32 R19, RZ, RZ, R24 ;  /* 0x000000ffff137224 */ /* 0x000fe200078e0018 */
[----:B------:R-:W-:Y:S05]  /*5270*/  BRA `(.L_x_3761) ;  /* 0x000004e000007947 */ /* 0x000fea0003800000 */
.L_x_3784:
        /* <DEDUP_REMOVED lines=17> */
.L_x_3791:
[----:B------:R-:W-:-:S04]  /*5390*/  LOP3.LUT R0, R7, 0x80000000, RZ, 0xc0, !PT ;  /* 0x8000000007007812 */ /* 0x000fc800078ec0ff */
[----:B------:R-:W-:-:S04]  /*53a0*/  SHF.R.U32.HI R5, RZ, 0x18, R0 ;  /* 0x00000018ff057819 */ /* 0x000fc80000011600 */
[----:B------:R-:W-:-:S04]  /*53b0*/  LOP3.LUT R4, R4, R5, RZ, 0xfc, !PT ;  /* 0x0000000504047212 */ /* 0x000fc800078efcff */
[----:B------:R-:W-:Y:S02]  /*53c0*/  PRMT R0, R4, 0x7610, R0 ;  /* 0x0000761004007816 */ /* 0x000fe40000000000 */
.L_x_3790:
[----:B------:R-:W-:Y:S05]  /*53d0*/  BSYNC B0 ;  /* 0x0000000000007941 */ /* 0x000fea0003800000 */
.L_x_3789:
[----:B------:R0:W-:Y:S01]  /*53e0*/  STG.E.U8 [R2.64], R0 ;  /* 0x0000000002007986 */ /* 0x0001e2000c101124 */
[----:B------:R-:W-:Y:S01]  /*53f0*/  IMAD.MOV.U32 R19, RZ, RZ, R24 ;  /* 0x000000ffff137224 */ /* 0x000fe200078e0018 */
[----:B------:R-:W-:Y:S05]  /*5400*/  BRA `(.L_x_3761) ;  /* 0x0000035000007947 */ /* 0x000fea0003800000 */
.L_x_3783:
        /* <DEDUP_REMOVED lines=23> */
.L_x_3766:
        /* <DEDUP_REMOVED lines=21> */
.L_x_3793:
[----:B------:R-:W-:Y:S01]  /*56d0*/  PRMT R4, RZ, 0x5410, R4 ;  /* 0x00005410ff047816 */ /* 0x000fe20000000004 */
[----:B------:R-:W-:-:S05]  /*56e0*/  IMAD.MOV.U32 R19, RZ, RZ, R24 ;  /* 0x000000ffff137224 */ /* 0x000fca00078e0018 */
[----:B------:R-:W0:Y:S02]  /*56f0*/  F2I.U64.TRUNC R4, R4 ;  /* 0x0000000400047311 */ /* 0x000e24000020d800 */
[----:B0-----:R0:W-:Y:S01]  /*5700*/  STG.E.64 [R2.64], R4 ;  /* 0x0000000402007986 */ /* 0x0011e2000c101b24 */
[----:B------:R-:W-:Y:S05]  /*5710*/  BRA `(.L_x_3761) ;  /* 0x0000004000007947 */ /* 0x000fea0003800000 */
.L_x_3792:
[----:B------:R-:W-:Y:S01]  /*5720*/  PRMT R4, RZ, 0x5410, R4 ;  /* 0x00005410ff047816 */ /* 0x000fe20000000004 */
[----:B------:R-:W-:-:S03]  /*5730*/  IMAD.MOV.U32 R19, RZ, RZ, R24 ;  /* 0x000000ffff137224 */ /* 0x000fc600078e0018 */
[----:B------:R-:W0:Y:S02]  /*5740*/  F2I.FTZ.U32.TRUNC.NTZ R5, R4 ;  /* 0x0000000400057305 */ /* 0x000e24000021f000 */
[----:B0-----:R0:W-:Y:S02]  /*5750*/  STG.E [R2.64], R5 ;  /* 0x0000000502007986 */ /* 0x0011e4000c101924 */
.L_x_3761:
[----:B--2---:R-:W-:Y:S05]  /*5760*/  BSYNC B6 ;  /* 0x0000000000067941 */ /* 0x004fea0003800000 */
.L_x_3760:
        /* <DEDUP_REMOVED lines=23> */
.L_x_3799:
[----:B------:R-:W-:-:S06]  /*58e0*/  PRMT R5, RZ, 0x5410, R25 ;  /* 0x00005410ff057816 */ /* 0x000fcc0000000019 */
[----:B------:R-:W0:Y:S02]  /*58f0*/  F2I.S64.TRUNC R4, R5 ;  /* 0x0000000500047311 */ /* 0x000e24000020d900 */
[----:B0-----:R0:W-:Y:S01]  /*5900*/  STG.E.U8 [R2.64], R4 ;  /* 0x0000000402007986 */ /* 0x0011e2000c101124 */
[----:B------:R-:W-:Y:S05]  /*5910*/  BRA `(.L_x_3801) ;  /* 0x00000e4000007947 */ /* 0x000fea0003800000 */
.L_x_3798:
        /* <DEDUP_REMOVED lines=10> */
.L_x_3803:
[----:B------:R-:W-:-:S06]  /*59c0*/  PRMT R25, RZ, 0x5410, R25 ;  /* 0x00005410ff197816 */ /* 0x000fcc0000000019 */
[----:B------:R-:W0:Y:S02]  /*59d0*/  F2I.FTZ.TRUNC.NTZ R25, R25 ;  /* 0x0000001900197305 */ /* 0x000e24000021f100 */
[----:B0-----:R0:W-:Y:S01]  /*59e0*/  STG.E [R2.64], R25 ;  /* 0x0000001902007986 */ /* 0x0011e2000c101924 */
[----:B------:R-:W-:Y:S05]  /*59f0*/  BRA `(.L_x_3801) ;  /* 0x00000d6000007947 */ /* 0x000fea0003800000 */
.L_x_3802:
[----:B------:R-:W-:-:S06]  /*5a00*/  PRMT R25, RZ, 0x5410, R25 ;  /* 0x00005410ff197816 */ /* 0x000fcc0000000019 */
[----:B------:R-:W0:Y:S02]  /*5a10*/  F2I.FTZ.TRUNC.NTZ R25, R25 ;  /* 0x0000001900197305 */ /* 0x000e24000021f100 */
[----:B0-----:R0:W-:Y:S01]  /*5a20*/  STG.E.U16 [R2.64], R25 ;  /* 0x0000001902007986 */ /* 0x0011e2000c101524 */
[----:B------:R-:W-:Y:S05]  /*5a30*/  BRA `(.L_x_3801) ;  /* 0x00000d2000007947 */ /* 0x000fea0003800000 */
.L_x_3797:
        /* <DEDUP_REMOVED lines=9> */
.L_x_3805:
[----:B------:R-:W-:-:S04]  /*5ad0*/  PRMT R0, RZ, 0x5410, R25 ;  /* 0x00005410ff007816 */ /* 0x000fc80000000019 */
[----:B------:R-:W-:-:S05]  /*5ae0*/  F2FP.PACK_AB R0, RZ, R0 ;  /* 0x00000000ff00723e */ /* 0x000fca00000000ff */
[----:B------:R0:W-:Y:S01]  /*5af0*/  STG.E.U16 [R2.64], R0 ;  /* 0x0000000002007986 */ /* 0x0001e2000c101524 */
[----:B------:R-:W-:Y:S05]  /*5b00*/  BRA `(.L_x_3801) ;  /* 0x00000c5000007947 */ /* 0x000fea0003800000 */
.L_x_3804:
        /* <DEDUP_REMOVED lines=10> */
.L_x_3807:
[----:B------:R-:W-:-:S04]  /*5bb0*/  PRMT R25, RZ, 0x5410, R25 ;  /* 0x00005410ff197816 */ /* 0x000fc80000000019 */
[----:B------:R-:W-:-:S04]  /*5bc0*/  F2FP.PACK_AB R5, RZ, R25 ;  /* 0x00000019ff05723e */ /* 0x000fc800000000ff */
[----:B------:R-:W-:-:S05]  /*5bd0*/  PRMT R5, R5, 0x5410, RZ ;  /* 0x0000541005057816 */ /* 0x000fca00000000ff */
[----:B------:R0:W-:Y:S01]  /*5be0*/  STG.E [R2.64], R5 ;  /* 0x0000000502007986 */ /* 0x0001e2000c101924 */
[----:B------:R-:W-:Y:S05]  /*5bf0*/  BRA `(.L_x_3801) ;  /* 0x00000b6000007947 */ /* 0x000fea0003800000 */
.L_x_3806:
[----:B------:R-:W-:-:S05]  /*5c00*/  PRMT R4, RZ, 0x5410, R25 ;  /* 0x00005410ff047816 */ /* 0x000fca0000000019 */
[----:B------:R-:W-:-:S06]  /*5c10*/  FMUL.FTZ R4, R4, 1 ;  /* 0x3f80000004047820 */ /* 0x000fcc0000410000 */
[----:B------:R-:W0:Y:S02]  /*5c20*/  F2F.F64.F32 R4, R4 ;  /* 0x0000000400047310 */ /* 0x000e240000201800 */
[----:B0-----:R0:W-:Y:S01]  /*5c30*/  STG.E.64 [R2.64], R4 ;  /* 0x0000000402007986 */ /* 0x0011e2000c101b24 */
[----:B------:R-:W-:Y:S05]  /*5c40*/  BRA `(.L_x_3801) ;  /* 0x00000b1000007947 */ /* 0x000fea0003800000 */
.L_x_3796:
        /* <DEDUP_REMOVED lines=13> */
.L_x_3810:
[----:B------:R-:W-:Y:S01]  /*5d20*/  PRMT R25, RZ, 0x5410, R25 ;  /* 0x00005410ff197816 */ /* 0x000fe20000000019 */
[----:B------:R-:W-:-:S04]  /*5d30*/  CS2R R6, SRZ ;  /* 0x0000000000067805 */ /* 0x000fc8000001ff00 */
[----:B------:R-:W-:-:S06]  /*5d40*/  FMUL.FTZ R4, R25, 1 ;  /* 0x3f80000019047820 */ /* 0x000fcc0000410000 */
[----:B------:R-:W0:Y:S02]  /*5d50*/  F2F.F64.F32 R4, R4 ;  /* 0x0000000400047310 */ /* 0x000e240000201800 */
[----:B0-----:R0:W-:Y:S01]  /*5d60*/  STG.E.128 [R2.64], R4 ;  /* 0x0000000402007986 */ /* 0x0011e2000c101d24 */
[----:B------:R-:W-:Y:S05]  /*5d70*/  BRA `(.L_x_3801) ;  /* 0x000009e000007947 */ /* 0x000fea0003800000 */
.L_x_3809:
        /* <DEDUP_REMOVED lines=21> */
.L_x_3814:
[----:B------:R-:W-:Y:S05]  /*5ed0*/  BSYNC B0 ;  /* 0x0000000000007941 */ /* 0x000fea0003800000 */
.L_x_3813:
[----:B------:R-:W-:-:S05]  /*5ee0*/  LOP3.LUT R5, R0, R5, RZ, 0xfc, !PT ;  /* 0x0000000500057212 */ /* 0x000fca00078efcff */
[----:B------:R0:W-:Y:S01]  /*5ef0*/  STG.E.U8 [R2.64], R5 ;  /* 0x0000000502007986 */ /* 0x0001e2000c101124 */
[----:B------:R-:W-:Y:S05]  /*5f00*/  BRA `(.L_x_3801) ;  /* 0x0000085000007947 */ /* 0x000fea0003800000 */
.L_x_3812:
        /* <DEDUP_REMOVED lines=13> */
.L_x_3816:
[----:B------:R-:W-:Y:S01]  /*5fe0*/  IMAD.MOV.U32 R0, RZ, RZ, 0x7f ;  /* 0x0000007fff007424 */ /* 0x000fe200078e00ff */
[----:B------:R-:W-:-:S04]  /*5ff0*/  ISETP.GT.U32.AND P0, PT, R4, 0x7f800000, PT ;  /* 0x7f8000000400780c */ /* 0x000fc80003f04070 */
[----:B------:R-:W-:-:S04]  /*6000*/  SEL R0, R0, 0x7c, P0 ;  /* 0x0000007c00007807 */ /* 0x000fc80000000000 */
.L_x_3817:
[----:B------:R-:W-:Y:S05]  /*6010*/  BSYNC B0 ;  /* 0x0000000000007941 */ /* 0x000fea0003800000 */
.L_x_3815:
[----:B------:R-:W-:-:S04]  /*6020*/  LOP3.LUT R4, R25, 0x80000000, RZ, 0xc0, !PT ;  /* 0x8000000019047812 */ /* 0x000fc800078ec0ff */
[----:B------:R-:W-:-:S04]  /*6030*/  SHF.R.U32.HI R5, RZ, 0x18, R4 ;  /* 0x00000018ff057819 */ /* 0x000fc80000011604 */
[----:B------:R-:W-:-:S05]  /*6040*/  LOP3.LUT R5, R0, R5, RZ, 0xfc, !PT ;  /* 0x0000000500057212 */ /* 0x000fca00078efcff */
[----:B------:R0:W-:Y:S01]  /*6050*/  STG.E.U8 [R2.64], R5 ;  /* 0x0000000502007986 */ /* 0x0001e2000c101124 */
[----:B------:R-:W-:Y:S05]  /*6060*/  BRA `(.L_x_3801) ;  /* 0x000006f000007947 */ /* 0x000fea0003800000 */
.L_x_3811:
[----:B------:R0:W-:Y:S01]  /*6070*/  STG.E.U16 [R2.64], R25 ;  /* 0x0000001902007986 */ /* 0x0001e2000c101524 */
[----:B------:R-:W-:Y:S05]  /*6080*/  BRA `(.L_x_3801) ;  /* 0x000006d000007947 */ /* 0x000fea0003800000 */
.L_x_3808:
        /* <DEDUP_REMOVED lines=12> */
.L_x_3820:
        /* <DEDUP_REMOVED lines=17> */
.L_x_3823:
[----:B------:R-:W-:-:S04]  /*6260*/  LOP3.LUT R0, R25, 0x80000000, RZ, 0xc0, !PT ;  /* 0x8000000019007812 */ /* 0x000fc800078ec0ff */
[----:B------:R-:W-:-:S04]  /*6270*/  SHF.R.U32.HI R5, RZ, 0x18, R0 ;  /* 0x00000018ff057819 */ /* 0x000fc80000011600 */
[----:B------:R-:W-:-:S04]  /*6280*/  LOP3.LUT R4, R4, R5, RZ, 0xfc, !PT ;  /* 0x0000000504047212 */ /* 0x000fc800078efcff */
[----:B------:R-:W-:Y:S02]  /*6290*/  PRMT R0, R4, 0x7610, R0 ;  /* 0x0000761004007816 */ /* 0x000fe40000000000 */
.L_x_3822:
[----:B------:R-:W-:Y:S05]  /*62a0*/  BSYNC B0 ;  /* 0x0000000000007941 */ /* 0x000fea0003800000 */
.L_x_3821:
[----:B------:R0:W-:Y:S01]  /*62b0*/  STG.E.U8 [R2.64], R0 ;  /* 0x0000000002007986 */ /* 0x0001e2000c101124 */
[----:B------:R-:W-:Y:S05]  /*62c0*/  BRA `(.L_x_3801) ;  /* 0x0000049000007947 */ /* 0x000fea0003800000 */
.L_x_3819:
        /* <DEDUP_REMOVED lines=17> */
.L_x_3826:
[----:B------:R-:W-:-:S04]  /*63e0*/  LOP3.LUT R0, R25, 0x80000000, RZ, 0xc0, !PT ;  /* 0x8000000019007812 */ /* 0x000fc800078ec0ff */
[----:B------:R-:W-:-:S04]  /*63f0*/  SHF.R.U32.HI R5, RZ, 0x18, R0 ;  /* 0x00000018ff057819 */ /* 0x000fc80000011600 */
[----:B------:R-:W-:-:S04]  /*6400*/  LOP3.LUT R4, R4, R5, RZ, 0xfc, !PT ;  /* 0x0000000504047212 */ /* 0x000fc800078efcff */
[----:B------:R-:W-:Y:S02]  /*6410*/  PRMT R0, R4, 0x7610, R0 ;  /* 0x0000761004007816 */ /* 0x000fe40000000000 */
.L_x_3825:
[----:B------:R-:W-:Y:S05]  /*6420*/  BSYNC B0 ;  /* 0x0000000000007941 */ /* 0x000fea0003800000 */
.L_x_3824:
[----:B------:R0:W-:Y:S01]  /*6430*/  STG.E.U8 [R2.64], R0 ;  /* 0x0000000002007986 */ /* 0x0001e2000c101124 */
[----:B------:R-:W-:Y:S05]  /*6440*/  BRA `(.L_x_3801) ;  /* 0x0000031000007947 */ /* 0x000fea0003800000 */
.L_x_3818:
        /* <DEDUP_REMOVED lines=22> */
.L_x_3800:
        /* <DEDUP_REMOVED lines=20> */
.L_x_3828:
[----:B------:R-:W-:-:S06]  /*66f0*/  PRMT R4, RZ, 0x5410, R25 ;  /* 0x00005410ff047816 */ /* 0x000fcc0000000019 */
[----:B------:R-:W0:Y:S02]  /*6700*/  F2I.U64.TRUNC R4, R4 ;  /* 0x0000000400047311 */ /* 0x000e24000020d800 */
[----:B0-----:R0:W-:Y:S01]  /*6710*/  STG.E.64 [R2.64], R4 ;  /* 0x0000000402007986 */ /* 0x0011e2000c101b24 */
[----:B------:R-:W-:Y:S05]  /*6720*/  BRA `(.L_x_3801) ;  /* 0x0000003000007947 */ /* 0x000fea0003800000 */
.L_x_3827:
[----:B------:R-:W-:-:S06]  /*6730*/  PRMT R25, RZ, 0x5410, R25 ;  /* 0x00005410ff197816 */ /* 0x000fcc0000000019 */
[----:B------:R-:W0:Y:S02]  /*6740*/  F2I.FTZ.U32.TRUNC.NTZ R25, R25 ;  /* 0x0000001900197305 */ /* 0x000e24000021f000 */
[----:B0-----:R0:W-:Y:S02]  /*6750*/  STG.E [R2.64], R25 ;  /* 0x0000001902007986 */ /* 0x0011e4000c101924 */
.L_x_3801:
        /* <DEDUP_REMOVED lines=23> */
.L_x_3832:
[----:B------:R-:W-:-:S06]  /*68d0*/  PRMT R5, RZ, 0x5410, R22 ;  /* 0x00005410ff057816 */ /* 0x000fcc0000000016 */
[----:B------:R-:W0:Y:S02]  /*68e0*/  F2I.S64.TRUNC R4, R5 ;  /* 0x0000000500047311 */ /* 0x000e24000020d900 */
[----:B0-----:R0:W-:Y:S01]  /*68f0*/  STG.E.U8 [R2.64], R4 ;  /* 0x0000000402007986 */ /* 0x0011e2000c101124 */
[----:B------:R-:W-:Y:S05]  /*6900*/  BRA `(.L_x_3834) ;  /* 0x00000e4000007947 */ /* 0x000fea0003800000 */
.L_x_3831:
        /* <DEDUP_REMOVED lines=10> */
.L_x_3836:
[----:B------:R-:W-:-:S04]  /*69b0*/  PRMT R22, RZ, 0x5410, R22 ;  /* 0x00005410ff167816 */ /* 0x000fc80000000016 */
[----:B------:R-:W0:Y:S02]  /*69c0*/  F2I.FTZ.TRUNC.NTZ R5, R22 ;  /* 0x0000001600057305 */ /* 0x000e24000021f100 */
[----:B0-----:R0:W-:Y:S01]  /*69d0*/  STG.E [R2.64], R5 ;  /* 0x0000000502007986 */ /* 0x0011e2000c101924 */
[----:B------:R-:W-:Y:S05]  /*69e0*/  BRA `(.L_x_3834) ;  /* 0x00000d6000007947 */ /* 0x000fea0003800000 */
.L_x_3835:
[----:B------:R-:W-:-:S04]  /*69f0*/  PRMT R22, RZ, 0x5410, R22 ;  /* 0x00005410ff167816 */ /* 0x000fc80000000016 */
[----:B------:R-:W0:Y:S02]  /*6a00*/  F2I.FTZ.TRUNC.NTZ R5, R22 ;  /* 0x0000001600057305 */ /* 0x000e24000021f100 */
[----:B0-----:R0:W-:Y:S01]  /*6a10*/  STG.E.U16 [R2.64], R5 ;  /* 0x0000000502007986 */ /* 0x0011e2000c101524 */
[----:B------:R-:W-:Y:S05]  /*6a20*/  BRA `(.L_x_3834) ;  /* 0x00000d2000007947 */ /* 0x000fea0003800000 */
.L_x_3830:
        /* <DEDUP_REMOVED lines=9> */
.L_x_3838:
[----:B------:R-:W-:-:S04]  /*6ac0*/  PRMT R0, RZ, 0x5410, R22 ;  /* 0x00005410ff007816 */ /* 0x000fc80000000016 */
[----:B------:R-:W-:-:S05]  /*6ad0*/  F2FP.PACK_AB R0, RZ, R0 ;  /* 0x00000000ff00723e */ /* 0x000fca00000000ff */
[----:B------:R0:W-:Y:S01]  /*6ae0*/  STG.E.U16 [R2.64], R0 ;  /* 0x0000000002007986 */ /* 0x0001e2000c101524 */
[----:B------:R-:W-:Y:S05]  /*6af0*/  BRA `(.L_x_3834) ;  /* 0x00000c5000007947 */ /* 0x000fea0003800000 */
.L_x_3837:
        /* <DEDUP_REMOVED lines=10> */
.L_x_3840:
[----:B------:R-:W-:-:S04]  /*6ba0*/  PRMT R22, RZ, 0x5410, R22 ;  /* 0x00005410ff167816 */ /* 0x000fc80000000016 */
[----:B------:R-:W-:-:S04]  /*6bb0*/  F2FP.PACK_AB R5, RZ, R22 ;  /* 0x00000016ff05723e */ /* 0x000fc800000000ff */
[----:B------:R-:W-:-:S05]  /*6bc0*/  PRMT R5, R5, 0x5410, RZ ;  /* 0x0000541005057816 */ /* 0x000fca00000000ff */
[----:B------:R0:W-:Y:S01]  /*6bd0*/  STG.E [R2.64], R5 ;  /* 0x0000000502007986 */ /* 0x0001e2000c101924 */
[----:B------:R-:W-:Y:S05]  /*6be0*/  BRA `(.L_x_3834) ;  /* 0x00000b6000007947 */ /* 0x000fea0003800000 */
.L_x_3839:
[----:B------:R-:W-:-:S05]  /*6bf0*/  PRMT R4, RZ, 0x5410, R22 ;  /* 0x00005410ff047816 */ /* 0x000fca0000000016 */
[----:B------:R-:W-:-:S06]  /*6c00*/  FMUL.FTZ R4, R4, 1 ;  /* 0x3f80000004047820 */ /* 0x000fcc0000410000 */
[----:B------:R-:W0:Y:S02]  /*6c10*/  F2F.F64.F32 R4, R4 ;  /* 0x0000000400047310 */ /* 0x000e240000201800 */
[----:B0-----:R0:W-:Y:S01]  /*6c20*/  STG.E.64 [R2.64], R4 ;  /* 0x0000000402007986 */ /* 0x0011e2000c101b24 */
[----:B------:R-:W-:Y:S05]  /*6c30*/  BRA `(.L_x_3834) ;  /* 0x00000b1000007947 */ /* 0x000fea0003800000 */
.L_x_3829:
        /* <DEDUP_REMOVED lines=13> */
.L_x_3843:
[----:B------:R-:W-:Y:S01]  /*6d10*/  PRMT R22, RZ, 0x5410, R22 ;  /* 0x00005410ff167816 */ /* 0x000fe20000000016 */
[----:B------:R-:W-:-:S04]  /*6d20*/  CS2R R6, SRZ ;  /* 0x0000000000067805 */ /* 0x000fc8000001ff00 */
[----:B------:R-:W-:-:S06]  /*6d30*/  FMUL.FTZ R4, R22, 1 ;  /* 0x3f80000016047820 */ /* 0x000fcc0000410000 */
[----:B------:R-:W0:Y:S02]  /*6d40*/  F2F.F64.F32 R4, R4 ;  /* 0x0000000400047310 */ /* 0x000e240000201800 */
[----:B0-----:R0:W-:Y:S01]  /*6d50*/  STG.E.128 [R2.64], R4 ;  /* 0x0000000402007986 */ /* 0x0011e2000c101d24 */
[----:B------:R-:W-:Y:S05]  /*6d60*/  BRA `(.L_x_3834) ;  /* 0x000009e000007947 */ /* 0x000fea0003800000 */
.L_x_3842:
        /* <DEDUP_REMOVED lines=21> */
.L_x_3847:
[----:B------:R-:W-:Y:S05]  /*6ec0*/  BSYNC B0 ;  /* 0x0000000000007941 */ /* 0x000fea0003800000 */
.L_x_3846:
[----:B------:R-:W-:-:S05]  /*6ed0*/  LOP3.LUT R5, R0, R5, RZ, 0xfc, !PT ;  /* 0x0000000500057212 */ /* 0x000fca00078efcff */
[----:B------:R0:W-:Y:S01]  /*6ee0*/  STG.E.U8 [R2.64], R5 ;  /* 0x0000000502007986 */ /* 0x0001e2000c101124 */
[----:B------:R-:W-:Y:S05]  /*6ef0*/  BRA `(.L_x_3834) ;  /* 0x0000085000007947 */ /* 0x000fea0003800000 */
.L_x_3845:
        /* <DEDUP_REMOVED lines=13> */
.L_x_3849:
[----:B------:R-:W-:Y:S01]  /*6fd0*/  IMAD.MOV.U32 R0, RZ, RZ, 0x7f ;  /* 0x0000007fff007424 */ /* 0x000fe200078e00ff */
[----:B------:R-:W-:-:S04]  /*6fe0*/  ISETP.GT.U32.AND P0, PT, R4, 0x7f800000, PT ;  /* 0x7f8000000400780c */ /* 0x000fc80003f04070 */
[----:B------:R-:W-:-:S04]  /*6ff0*/  SEL R0, R0, 0x7c, P0 ;  /* 0x0000007c00007807 */ /* 0x000fc80000000000 */
.L_x_3850:
[----:B------:R-:W-:Y:S05]  /*7000*/  BSYNC B0 ;  /* 0x0000000000007941 */ /* 0x000fea0003800000 */
.L_x_3848:
[----:B------:R-:W-:-:S04]  /*7010*/  LOP3.LUT R4, R5, 0x80000000, RZ, 0xc0, !PT ;  /* 0x8000000005047812 */ /* 0x000fc800078ec0ff */
[----:B------:R-:W-:-:S04]  /*7020*/  SHF.R.U32.HI R5, RZ, 0x18, R4 ;  /* 0x00000018ff057819 */ /* 0x000fc80000011604 */
[----:B------:R-:W-:-:S05]  /*7030*/  LOP3.LUT R5, R0, R5, RZ, 0xfc, !PT ;  /* 0x0000000500057212 */ /* 0x000fca00078efcff */
[----:B------:R0:W-:Y:S01]  /*7040*/  STG.E.U8 [R2.64], R5 ;  /* 0x0000000502007986 */ /* 0x0001e2000c101124 */
[----:B------:R-:W-:Y:S05]  /*7050*/  BRA `(.L_x_3834) ;  /* 0x000006f000007947 */ /* 0x000fea0003800000 */
.L_x_3844:
[----:B------:R0:W-:Y:S01]  /*7060*/  STG.E.U16 [R2.64], R22 ;  /* 0x0000001602007986 */ /* 0x0001e2000c101524 */
[----:B------:R-:W-:Y:S05]  /*7070*/  BRA `(.L_x_3834) ;  /* 0x000006d000007947 */ /* 0x000fea0003800000 */
.L_x_3841:
        /* <DEDUP_REMOVED lines=12> */
.L_x_3853:
        /* <DEDUP_REMOVED lines=17> */
.L_x_3856:
[----:B------:R-:W-:-:S04]  /*7250*/  LOP3.LUT R0, R7, 0x80000000, RZ, 0xc0, !PT ;  /* 0x8000000007007812 */ /* 0x000fc800078ec0ff */
[----:B------:R-:W-:-:S04]  /*7260*/  SHF.R.U32.HI R5, RZ, 0x18, R0 ;  /* 0x00000018ff057819 */ /* 0x000fc80000011600 */
[----:B------:R-:W-:-:S04]  /*7270*/  LOP3.LUT R4, R4, R5, RZ, 0xfc, !PT ;  /* 0x0000000504047212 */ /* 0x000fc800078efcff */
[----:B------:R-:W-:Y:S02]  /*7280*/  PRMT R0, R4, 0x7610, R0 ;  /* 0x0000761004007816 */ /* 0x000fe40000000000 */
.L_x_3855:
[----:B------:R-:W-:Y:S05]  /*7290*/  BSYNC B0 ;  /* 0x0000000000007941 */ /* 0x000fea0003800000 */
.L_x_3854:
[----:B------:R0:W-:Y:S01]  /*72a0*/  STG.E.U8 [R2.64], R0 ;  /* 0x0000000002007986 */ /* 0x0001e2000c101124 */
[----:B------:R-:W-:Y:S05]  /*72b0*/  BRA `(.L_x_3834) ;  /* 0x0000049000007947 */ /* 0x000fea0003800000 */
.L_x_3852:
        /* <DEDUP_REMOVED lines=17> */
.L_x_3859:
[----:B------:R-:W-:-:S04]  /*73d0*/  LOP3.LUT R0, R7, 0x80000000, RZ, 0xc0, !PT ;  /* 0x8000000007007812 */ /* 0x000fc800078ec0ff */
[----:B------:R-:W-:-:S04]  /*73e0*/  SHF.R.U32.HI R5, RZ, 0x18, R0 ;  /* 0x00000018ff057819 */ /* 0x000fc80000011600 */
[----:B------:R-:W-:-:S04]  /*73f0*/  LOP3.LUT R4, R4, R5, RZ, 0xfc, !PT ;  /* 0x0000000504047212 */ /* 0x000fc800078efcff */
[----:B------:R-:W-:Y:S02]  /*7400*/  PRMT R0, R4, 0x7610, R0 ;  /* 0x0000761004007816 */ /* 0x000fe40000000000 */
.L_x_3858:
[----:B------:R-:W-:Y:S05]  /*7410*/  BSYNC B0 ;  /* 0x0000000000007941 */ /* 0x000fea0003800000 */
.L_x_3857:
[----:B------:R0:W-:Y:S01]  /*7420*/  STG.E.U8 [R2.64], R0 ;  /* 0x0000000002007986 */ /* 0x0001e2000c101124 */
[----:B------:R-:W-:Y:S05]  /*7430*/  BRA `(.L_x_3834) ;  /* 0x0000031000007947 */ /* 0x000fea0003800000 */
.L_x_3851:
        /* <DEDUP_REMOVED lines=22> */
.L_x_3833:
        /* <DEDUP_REMOVED lines=20> */
.L_x_3861:
[----:B------:R-:W-:-:S06]  /*76e0*/  PRMT R4, RZ, 0x5410, R22 ;  /* 0x00005410ff047816 */ /* 0x000fcc0000000016 */
[----:B------:R-:W0:Y:S02]  /*76f0*/  F2I.U64.TRUNC R4, R4 ;  /* 0x0000000400047311 */ /* 0x000e24000020d800 */
[----:B0-----:R0:W-:Y:S01]  /*7700*/  STG.E.64 [R2.64], R4 ;  /* 0x0000000402007986 */ /* 0x0011e2000c101b24 */
[----:B------:R-:W-:Y:S05]  /*7710*/  BRA `(.L_x_3834) ;  /* 0x0000003000007947 */ /* 0x000fea0003800000 */
.L_x_3860:
[----:B------:R-:W-:-:S04]  /*7720*/  PRMT R22, RZ, 0x5410, R22 ;  /* 0x00005410ff167816 */ /* 0x000fc80000000016 */
[----:B------:R-:W0:Y:S02]  /*7730*/  F2I.FTZ.U32.TRUNC.NTZ R5, R22 ;  /* 0x0000001600057305 */ /* 0x000e24000021f000 */
[----:B0-----:R0:W-:Y:S02]  /*7740*/  STG.E [R2.64], R5 ;  /* 0x0000000502007986 */ /* 0x0011e4000c101924 */
.L_x_3834:
[----:B------:R-:W-:Y:S02]  /*7750*/  IADD3 R19, R19, 0x80, RZ ;  /* 0x0000008013137810 */ /* 0x000fe40007ffe0ff */
.L_x_3795:
[----:B------:R-:W-:Y:S05]  /*7760*/  BSYNC B6 ;  /* 0x0000000000067941 */ /* 0x000fea0003800000 */
.L_x_3794:
        /* <DEDUP_REMOVED lines=21> */
.L_x_3865:
[----:B------:R-:W-:-:S06]  /*78c0*/  PRMT R5, RZ, 0x5410, R23 ;  /* 0x00005410ff057816 */ /* 0x000fcc0000000017 */
[----:B------:R-:W0:Y:S02]  /*78d0*/  F2I.S64.TRUNC R4, R5 ;  /* 0x0000000500047311 */ /* 0x000e24000020d900 */
[----:B0-----:R-:W-:Y:S01]  /*78e0*/  STG.E.U8 [R2.64], R4 ;  /* 0x0000000402007986 */ /* 0x001fe2000c101124 */
[----:B------:R-:W-:Y:S05]  /*78f0*/  EXIT ;  /* 0x000000000000794d */ /* 0x000fea0003800000 */
.L_x_3864:
        /* <DEDUP_REMOVED lines=10> */
.L_x_3868:
[----:B------:R-:W-:-:S06]  /*79a0*/  PRMT R23, RZ, 0x5410, R23 ;  /* 0x00005410ff177816 */ /* 0x000fcc0000000017 */
[----:B------:R-:W0:Y:S02]  /*79b0*/  F2I.FTZ.TRUNC.NTZ R23, R23 ;  /* 0x0000001700177305 */ /* 0x000e24000021f100 */
[----:B0-----:R-:W-:Y:S01]  /*79c0*/  STG.E [R2.64], R23 ;  /* 0x0000001702007986 */ /* 0x001fe2000c101924 */
[----:B------:R-:W-:Y:S05]  /*79d0*/  EXIT ;  /* 0x000000000000794d */ /* 0x000fea0003800000 */
.L_x_3867:
[----:B------:R-:W-:-:S06]  /*79e0*/  PRMT R23, RZ, 0x5410, R23 ;  /* 0x00005410ff177816 */ /* 0x000fcc0000000017 */
[----:B------:R-:W0:Y:S02]  /*79f0*/  F2I.FTZ.TRUNC.NTZ R23, R23 ;  /* 0x0000001700177305 */ /* 0x000e24000021f100 */
[----:B0-----:R-:W-:Y:S01]  /*7a00*/  STG.E.U16 [R2.64], R23 ;  /* 0x0000001702007986 */ /* 0x001fe2000c101524 */
[----:B------:R-:W-:Y:S05]  /*7a10*/  EXIT ;  /* 0x000000000000794d */ /* 0x000fea0003800000 */
.L_x_3863:
        /* <DEDUP_REMOVED lines=9> */
.L_x_3870:
[----:B------:R-:W-:-:S04]  /*7ab0*/  PRMT R0, RZ, 0x5410, R23 ;  /* 0x00005410ff007816 */ /* 0x000fc80000000017 */
[----:B------:R-:W-:-:S05]  /*7ac0*/  F2FP.PACK_AB R0, RZ, R0 ;  /* 0x00000000ff00723e */ /* 0x000fca00000000ff */
[----:B------:R-:W-:Y:S01]  /*7ad0*/  STG.E.U16 [R2.64], R0 ;  /* 0x0000000002007986 */ /* 0x000fe2000c101524 */
[----:B------:R-:W-:Y:S05]  /*7ae0*/  EXIT ;  /* 0x000000000000794d */ /* 0x000fea0003800000 */
.L_x_3869:
        /* <DEDUP_REMOVED lines=10> */
.L_x_3872:
[----:B------:R-:W-:-:S04]  /*7b90*/  PRMT R23, RZ, 0x5410, R23 ;  /* 0x00005410ff177816 */ /* 0x000fc80000000017 */
[----:B------:R-:W-:-:S04]  /*7ba0*/  F2FP.PACK_AB R5, RZ, R23 ;  /* 0x00000017ff05723e */ /* 0x000fc800000000ff */
[----:B------:R-:W-:-:S05]  /*7bb0*/  PRMT R5, R5, 0x5410, RZ ;  /* 0x0000541005057816 */ /* 0x000fca00000000ff */
[----:B------:R-:W-:Y:S01]  /*7bc0*/  STG.E [R2.64], R5 ;  /* 0x0000000502007986 */ /* 0x000fe2000c101924 */
[----:B------:R-:W-:Y:S05]  /*7bd0*/  EXIT ;  /* 0x000000000000794d */ /* 0x000fea0003800000 */
.L_x_3871:
[----:B------:R-:W-:-:S05]  /*7be0*/  PRMT R4, RZ, 0x5410, R23 ;  /* 0x00005410ff047816 */ /* 0x000fca0000000017 */
[----:B------:R-:W-:-:S06]  /*7bf0*/  FMUL.FTZ R4, R4, 1 ;  /* 0x3f80000004047820 */ /* 0x000fcc0000410000 */
[----:B------:R-:W0:Y:S02]  /*7c00*/  F2F.F64.F32 R4, R4 ;  /* 0x0000000400047310 */ /* 0x000e240000201800 */
[----:B0-----:R-:W-:Y:S01]  /*7c10*/  STG.E.64 [R2.64], R4 ;  /* 0x0000000402007986 */ /* 0x001fe2000c101b24 */
[----:B------:R-:W-:Y:S05]  /*7c20*/  EXIT ;  /* 0x000000000000794d */ /* 0x000fea0003800000 */
.L_x_3862:
        /* <DEDUP_REMOVED lines=13> */
.L_x_3875:
[----:B------:R-:W-:Y:S01]  /*7d00*/  PRMT R23, RZ, 0x5410, R23 ;  /* 0x00005410ff177816 */ /* 0x000fe20000000017 */
[----:B------:R-:W-:-:S04]  /*7d10*/  CS2R R6, SRZ ;  /* 0x0000000000067805 */ /* 0x000fc8000001ff00 */
[----:B------:R-:W-:-:S06]  /*7d20*/  FMUL.FTZ R4, R23, 1 ;  /* 0x3f80000017047820 */ /* 0x000fcc0000410000 */
[----:B------:R-:W0:Y:S02]  /*7d30*/  F2F.F64.F32 R4, R4 ;  /* 0x0000000400047310 */ /* 0x000e240000201800 */
[----:B0-----:R-:W-:Y:S01]  /*7d40*/  STG.E.128 [R2.64], R4 ;  /* 0x0000000402007986 */ /* 0x001fe2000c101d24 */
[----:B------:R-:W-:Y:S05]  /*7d50*/  EXIT ;  /* 0x000000000000794d */ /* 0x000fea0003800000 */
.L_x_3874:
        /* <DEDUP_REMOVED lines=21> */
.L_x_3879:
[----:B------:R-:W-:Y:S05]  /*7eb0*/  BSYNC B0 ;  /* 0x0000000000007941 */ /* 0x000fea0003800000 */
.L_x_3878:
[----:B------:R-:W-:-:S05]  /*7ec0*/  LOP3.LUT R5, R0, R5, RZ, 0xfc, !PT ;  /* 0x0000000500057212 */ /* 0x000fca00078efcff */
[----:B------:R-:W-:Y:S01]  /*7ed0*/  STG.E.U8 [R2.64], R5 ;  /* 0x0000000502007986 */ /* 0x000fe2000c101124 */
[----:B------:R-:W-:Y:S05]  /*7ee0*/  EXIT ;  /* 0x000000000000794d */ /* 0x000fea0003800000 */
.L_x_3877:
        /* <DEDUP_REMOVED lines=13> */
.L_x_3881:
[----:B------:R-:W-:Y:S01]  /*7fc0*/  IMAD.MOV.U32 R0, RZ, RZ, 0x7f ;  /* 0x0000007fff007424 */ /* 0x000fe200078e00ff */
[----:B------:R-:W-:-:S04]  /*7fd0*/  ISETP.GT.U32.AND P0, PT, R4, 0x7f800000, PT ;  /* 0x7f8000000400780c */ /* 0x000fc80003f04070 */
[----:B------:R-:W-:-:S04]  /*7fe0*/  SEL R0, R0, 0x7c, P0 ;  /* 0x0000007c00007807 */ /* 0x000fc80000000000 */
.L_x_3882:
[----:B------:R-:W-:Y:S05]  /*7ff0*/  BSYNC B0 ;  /* 0x0000000000007941 */ /* 0x000fea0003800000 */
.L_x_3880:
[----:B------:R-:W-:-:S04]  /*8000*/  LOP3.LUT R4, R23, 0x80000000, RZ, 0xc0, !PT ;  /* 0x8000000017047812 */ /* 0x000fc800078ec0ff */
[----:B------:R-:W-:-:S04]  /*8010*/  SHF.R.U32.HI R5, RZ, 0x18, R4 ;  /* 0x00000018ff057819 */ /* 0x000fc80000011604 */
[----:B------:R-:W-:-:S05]  /*8020*/  LOP3.LUT R5, R0, R5, RZ, 0xfc, !PT ;  /* 0x0000000500057212 */ /* 0x000fca00078efcff */
[----:B------:R-:W-:Y:S01]  /*8030*/  STG.E.U8 [R2.64], R5 ;  /* 0x0000000502007986 */ /* 0x000fe2000c101124 */
[----:B------:R-:W-:Y:S05]  /*8040*/  EXIT ;  /* 0x000000000000794d */ /* 0x000fea0003800000 */
.L_x_3876:
[----:B------:R-:W-:Y:S01]  /*8050*/  STG.E.U16 [R2.64], R23 ;  /* 0x0000001702007986 */ /* 0x000fe2000c101524 */
[----:B------:R-:W-:Y:S05]  /*8060*/  EXIT ;  /* 0x000000000000794d */ /* 0x000fea0003800000 */
.L_x_3873:
        /* <DEDUP_REMOVED lines=12> */
.L_x_3885:
        /* <DEDUP_REMOVED lines=17> */
.L_x_3888:
[----:B------:R-:W-:-:S04]  /*8240*/  LOP3.LUT R0, R23, 0x80000000, RZ, 0xc0, !PT ;  /* 0x8000000017007812 */ /* 0x000fc800078ec0ff */
[----:B------:R-:W-:-:S04]  /*8250*/  SHF.R.U32.HI R5, RZ, 0x18, R0 ;  /* 0x00000018ff057819 */ /* 0x000fc80000011600 */
[----:B------:R-:W-:-:S04]  /*8260*/  LOP3.LUT R4, R4, R5, RZ, 0xfc, !PT ;  /* 0x0000000504047212 */ /* 0x000fc800078efcff */
[----:B------:R-:W-:Y:S02]  /*8270*/  PRMT R0, R4, 0x7610, R0 ;  /* 0x0000761004007816 */ /* 0x000fe40000000000 */
.L_x_3887:
[----:B------:R-:W-:Y:S05]  /*8280*/  BSYNC B0 ;  /* 0x0000000000007941 */ /* 0x000fea0003800000 */
.L_x_3886:
[----:B------:R-:W-:Y:S01]  /*8290*/  STG.E.U8 [R2.64], R0 ;  /* 0x0000000002007986 */ /* 0x000fe2000c101124 */
[----:B------:R-:W-:Y:S05]  /*82a0*/  EXIT ;  /* 0x000000000000794d */ /* 0x000fea0003800000 */
.L_x_3884:
        /* <DEDUP_REMOVED lines=17> */
.L_x_3891:
[----:B------:R-:W-:-:S04]  /*83c0*/  LOP3.LUT R0, R23, 0x80000000, RZ, 0xc0, !PT ;  /* 0x8000000017007812 */ /* 0x000fc800078ec0ff */
[----:B------:R-:W-:-:S04]  /*83d0*/  SHF.R.U32.HI R5, RZ, 0x18, R0 ;  /* 0x00000018ff057819 */ /* 0x000fc80000011600 */
[----:B------:R-:W-:-:S04]  /*83e0*/  LOP3.LUT R4, R4, R5, RZ, 0xfc, !PT ;  /* 0x0000000504047212 */ /* 0x000fc800078efcff */
[----:B------:R-:W-:Y:S02]  /*83f0*/  PRMT R0, R4, 0x7610, R0 ;  /* 0x0000761004007816 */ /* 0x000fe40000000000 */
.L_x_3890:
[----:B------:R-:W-:Y:S05]  /*8400*/  BSYNC B0 ;  /* 0x0000000000007941 */ /* 0x000fea0003800000 */
.L_x_3889:
[----:B------:R-:W-:Y:S01]  /*8410*/  STG.E.U8 [R2.64], R0 ;  /* 0x0000000002007986 */ /* 0x000fe2000c101124 */
[----:B------:R-:W-:Y:S05]  /*8420*/  EXIT ;  /* 0x000000000000794d */ /* 0x000fea0003800000 */
.L_x_3883:
        /* <DEDUP_REMOVED lines=22> */
.L_x_3866:
        /* <DEDUP_REMOVED lines=20> */
.L_x_3893:
[----:B------:R-:W-:-:S06]  /*86d0*/  PRMT R4, RZ, 0x5410, R23 ;  /* 0x00005410ff047816 */ /* 0x000fcc0000000017 */
[----:B------:R-:W0:Y:S02]  /*86e0*/  F2I.U64.TRUNC R4, R4 ;  /* 0x0000000400047311 */ /* 0x000e24000020d800 */
[----:B0-----:R-:W-:Y:S01]  /*86f0*/  STG.E.64 [R2.64], R4 ;  /* 0x0000000402007986 */ /* 0x001fe2000c101b24 */
[----:B------:R-:W-:Y:S05]  /*8700*/  EXIT ;  /* 0x000000000000794d */ /* 0x000fea0003800000 */
.L_x_3892:
[----:B------:R-:W-:-:S06]  /*8710*/  PRMT R23, RZ, 0x5410, R23 ;  /* 0x00005410ff177816 */ /* 0x000fcc0000000017 */
[----:B------:R-:W0:Y:S02]  /*8720*/  F2I.FTZ.U32.TRUNC.NTZ R23, R23 ;  /* 0x0000001700177305 */ /* 0x000e24000021f000 */
[----:B0-----:R-:W-:Y:S01]  /*8730*/  STG.E [R2.64], R23 ;  /* 0x0000001702007986 */ /* 0x001fe2000c101924 */
[----:B------:R-:W-:Y:S05]  /*8740*/  EXIT ;  /* 0x000000000000794d */ /* 0x000fea0003800000 */
.L_x_3894:
        /* <DEDUP_REMOVED lines=11> */
.L_x_7701:


//--------------------- .text._ZN2at6native18elementwise_kernelILi128ELi4EZNS0_22gpu_kernel_impl_nocastINS0_13AUnaryFunctorIN3c108BFloat16ES5_S5_ZZZNS0_20copysign_kernel_cudaERNS_18TensorIteratorBaseEENKUlvE_clEvENKUlvE1_clEvEUlS5_S5_E_EEEEvS7_RKT_EUliE_EEviT1_ --------------------------
	.section	.text._ZN2at6native18elementwise_kernelILi128ELi4EZNS0_22gpu_kernel_impl_nocastINS0_13AUnaryFunctorIN3c108BFloat16ES5_S5_ZZZNS0_20copysign_kernel_cudaERNS_18TensorIteratorBaseEENKUlvE_clEvENKUlvE1_clEvEUlS5_S5_E_EEEEvS7_RKT_EUliE_EEviT1_,"ax",@progbits
	.sectioninfo	@"SHI_REGISTERS=12"
	.align	128
        .global         _ZN2at6native18elementwise_kernelILi128ELi4EZNS0_22gpu_kernel_impl_nocastINS0_13AUnaryFunctorIN3c108BFloat16ES5_S5_ZZZNS0_20copysign_kernel_cudaERNS_18TensorIteratorBaseEENKUlvE_clEvENKUlvE1_clEvEUlS5_S5_E_EEEEvS7_RKT_EUliE_EEviT1_
        .type           _ZN2at6native18elementwise_kernelILi128ELi4EZNS0_22gpu_kernel_impl_nocastINS0_13AUnaryFunctorIN3c108BFloat16ES5_S5_ZZZNS0_20copysign_kernel_cudaERNS_18TensorIteratorBaseEENKUlvE_clEvENKUlvE1_clEvEUlS5_S5_E_EEEEvS7_RKT_EUliE_EEviT1_,@function
        .size           _ZN2at6native18elementwise_kernelILi128ELi4EZNS0_22gpu_kernel_impl_nocastINS0_13AUnaryFunctorIN3c108BFloat16ES5_S5_ZZZNS0_20copysign_kernel_cudaERNS_18TensorIteratorBaseEENKUlvE_clEvENKUlvE1_clEvEUlS5_S5_E_EEEEvS7_RKT_EUliE_EEviT1_,(.L_x_7702 - _ZN2at6native18elementwise_kernelILi128ELi4EZNS0_22gpu_kernel_impl_nocastINS0_13AUnaryFunctorIN3c108BFloat16ES5_S5_ZZZNS0_20copysign_kernel_cudaERNS_18TensorIteratorBaseEENKUlvE_clEvENKUlvE1_clEvEUlS5_S5_E_EEEEvS7_RKT_EUliE_EEviT1_)
        .other          _ZN2at6native18elementwise_kernelILi128ELi4EZNS0_22gpu_kernel_impl_nocastINS0_13AUnaryFunctorIN3c108BFloat16ES5_S5_ZZZNS0_20copysign_kernel_cudaERNS_18TensorIteratorBaseEENKUlvE_clEvENKUlvE1_clEvEUlS5_S5_E_EEEEvS7_RKT_EUliE_EEviT1_,@"STO_CUDA_ENTRY STV_DEFAULT"
_ZN2at6native18elementwise_kernelILi128ELi4EZNS0_22gpu_kernel_impl_nocastINS0_13AUnaryFunctorIN3c108BFloat16ES5_S5_ZZZNS0_20copysign_kernel_cudaERNS_18TensorIteratorBaseEENKUlvE_clEvENKUlvE1_clEvEUlS5_S5_E_EEEEvS7_RKT_EUliE_EEviT1_:
.text._ZN2at6native18elementwise_kernelILi128ELi4EZNS0_22gpu_kernel_impl_nocastINS0_13AUnaryFunctorIN3c108BFloat16ES5_S5_ZZZNS0_20copysign_kernel_cudaERNS_18TensorIteratorBaseEENKUlvE_clEvENKUlvE1_clEvEUlS5_S5_E_EEEEvS7_RKT_EUliE_EEviT1_:
        /* <DEDUP_REMOVED lines=235> */
.L_x_3897:
        /* <DEDUP_REMOVED lines=13> */
.L_x_3896:
[----:B------:R-:W-:Y:S05]  /*0f80*/  BSYNC B0 ;  /* 0x0000000000007941 */ /* 0x000fea0003800000 */
.L_x_3895:
        /* <DEDUP_REMOVED lines=230> */
.L_x_3900:
        /* <DEDUP_REMOVED lines=242> */
.L_x_3901:
        /* <DEDUP_REMOVED lines=13> */
.L_x_3899:
[----:B------:R-:W-:Y:S05]  /*2de0*/  BSYNC B0 ;  /* 0x0000000000007941 */ /* 0x000fea0003800000 */
.L_x_3898:
        /* <DEDUP_REMOVED lines=229> */
.L_x_3902:
        /* <DEDUP_REMOVED lines=13> */
.L_x_3903:
        /* <DEDUP_REMOVED lines=15> */
.L_x_7702:


//--------------------- .text._ZN2at6native27unrolled_elementwise_kernelINS0_13AUnaryFunctorIN3c108BFloat16ES4_S4_ZZZNS0_20copysign_kernel_cudaERNS_18TensorIteratorBaseEENKUlvE_clEvENKUlvE1_clEvEUlS4_S4_E_EESt5arrayIPcLm2EELi4E23TrivialOffsetCalculatorILi1EjESF_NS0_6memory15LoadWithoutCastENSG_16StoreWithoutCastEEEviT_T0_T2_T3_T4_T5_ --------------------------
	.section	.text._ZN2at6native27unrolled_elementwise_kernelINS0_13AUnaryFunctorIN3c108BFloat16ES4_S4_ZZZNS0_20copysign_kernel_cudaERNS_18TensorIteratorBaseEENKUlvE_clEvENKUlvE1_clEvEUlS4_S4_E_EESt5arrayIPcLm2EELi4E23TrivialOffsetCalculatorILi1EjESF_NS0_6memory15LoadWithoutCastENSG_16StoreWithoutCastEEEviT_T0_T2_T3_T4_T5_,"ax",@progbits
	.sectioninfo	@"SHI_REGISTERS=18"
	.align	128
        .global         _ZN2at6native27unrolled_elementwise_kernelINS0_13AUnaryFunctorIN3c108BFloat16ES4_S4_ZZZNS0_20copysign_kernel_cudaERNS_18TensorIteratorBaseEENKUlvE_clEvENKUlvE1_clEvEUlS4_S4_E_EESt5arrayIPcLm2EELi4E23TrivialOffsetCalculatorILi1EjESF_NS0_6memory15LoadWithoutCastENSG_16StoreWithoutCastEEEviT_T0_T2_T3_T4_T5_
        .type           _ZN2at6native27unrolled_elementwise_kernelINS0_13AUnaryFunctorIN3c108BFloat16ES4_S4_ZZZNS0_20copysign_kernel_cudaERNS_18TensorIteratorBaseEENKUlvE_clEvENKUlvE1_clEvEUlS4_S4_E_EESt5arrayIPcLm2EELi4E23TrivialOffsetCalculatorILi1EjESF_NS0_6memory15LoadWithoutCastENSG_16StoreWithoutCastEEEviT_T0_T2_T3_T4_T5_,@function
        .size           _ZN2at6native27unrolled_elementwise_kernelINS0_13AUnaryFunctorIN3c108BFloat16ES4_S4_ZZZNS0_20copysign_kernel_cudaERNS_18TensorIteratorBaseEENKUlvE_clEvENKUlvE1_clEvEUlS4_S4_E_EESt5arrayIPcLm2EELi4E23TrivialOffsetCalculatorILi1EjESF_NS0_6memory15LoadWithoutCastENSG_16StoreWithoutCastEEEviT_T0_T2_T3_T4_T5_,(.L_x_7703 - _ZN2at6native27unrolled_elementwise_kernelINS0_13AUnaryFunctorIN3c108BFloat16ES4_S4_ZZZNS0_20copysign_kernel_cudaERNS_18TensorIteratorBaseEENKUlvE_clEvENKUlvE1_clEvEUlS4_S4_E_EESt5arrayIPcLm2EELi4E23TrivialOffsetCalculatorILi1EjESF_NS0_6memory15LoadWithoutCastENSG_16StoreWithoutCastEEEviT_T0_T2_T3_T4_T5_)
        .other          _ZN2at6native27unrolled_elementwise_kernelINS0_13AUnaryFunctorIN3c108BFloat16ES4_S4_ZZZNS0_20copysign_kernel_cudaERNS_18TensorIteratorBaseEENKUlvE_clEvENKUlvE1_clEvEUlS4_S4_E_EESt5arrayIPcLm2EELi4E23TrivialOffsetCalculatorILi1EjESF_NS0_6memory15LoadWithoutCastENSG_16StoreWithoutCastEEEviT_T0_T2_T3_T4_T5_,@"STO_CUDA_ENTRY STV_DEFAULT"
_ZN2at6native27unrolled_elementwise_kernelINS0_13AUnaryFunctorIN3c108BFloat16ES4_S4_ZZZNS0_20copysign_kernel_cudaERNS_18TensorIteratorBaseEENKUlvE_clEvENKUlvE1_clEvEUlS4_S4_E_EESt5arrayIPcLm2EELi4E23TrivialOffsetCalculatorILi1EjESF_NS0_6memory15LoadWithoutCastENSG_16StoreWithoutCastEEEviT_T0_T2_T3_T4_T5_:
.text._ZN2at6native27unrolled_elementwise_kernelINS0_13AUnaryFunctorIN3c108BFloat16ES4_S4_ZZZNS0_20copysign_kernel_cudaERNS_18TensorIteratorBaseEENKUlvE_clEvENKUlvE1_clEvEUlS4_S4_E_EESt5arrayIPcLm2EELi4E23TrivialOffsetCalculatorILi1EjESF_NS0_6memory15LoadWithoutCastENSG_16StoreWithoutCastEEEviT_T0_T2_T3_T4_T5_:
        /* <DEDUP_REMOVED lines=44> */
[----:B------:R-:W-:-:S07]  /*02c0*/  @!P0 IADD3 R5, R7, 0x80, RZ ;  /* 0x0000008007058810 */ /* 0x000fce0007ffe0ff */
[----:B----4-:R-:W1:Y:S01]  /*02d0*/  @!P3 LDC.U16 R14, c[0x0][0x166] ;  /* 0x00005980ff0ebb82 */ /* 0x010e620000000400 */
[----:B------:R-:W-:-:S07]  /*02e0*/  ISETP.GE.AND P4, PT, R5, R2, PT ;  /* 0x000000020500720c */ /* 0x000fce0003f86270 */
[----:B------:R-:W4:Y:S01]  /*02f0*/  @!P1 LDC.U16 R9, c[0x0][0x166] ;  /* 0x00005980ff099b82 */ /* 0x000f220000000400 */
[----:B------:R-:W-:Y:S01]  /*0300*/  BSSY B0, `(.L_x_3904) ;  /* 0x000001b000007945 */ /* 0x000fe20003800000 */
[----:B0-----:R-:W-:Y:S02]  /*0310*/  @!P2 PRMT R13, RZ, 0x5410, R13 ;  /* 0x00005410ff0da816 */ /* 0x001fe4000000000d */
[----:B--2---:R-:W-:Y:S01]  /*0320*/  @!P0 PRMT R11, RZ, 0x5410, R6 ;  /* 0x00005410ff0b8816 */ /* 0x004fe20000000006 */
[----:B------:R-:W-:Y:S02]  /*0330*/  @!P0 IMAD R6, R0, 0x200, R7 ;  /* 0x0000020000068824 */ /* 0x000fe400078e0207 */
[----:B------:R-:W-:Y:S01]  /*0340*/  @!P0 IMAD.MOV.U32 R7, RZ, RZ, 0x2 ;  /* 0x00000002ff078424 */ /* 0x000fe200078e00ff */
[----:B------:R-:W-:-:S03]  /*0350*/  @!P0 LOP3.LUT R10, R10, 0x80000000, R11, 0xb8, !PT ;  /* 0x800000000a0a8812 */ /* 0x000fc600078eb80b */
[----:B------:R-:W-:Y:S01]  /*0360*/  @!P0 IMAD.WIDE.U32 R6, R6, R7, c[0x0][0x168] ;  /* 0x00005a0006068625 */ /* 0x000fe200078e0007 */
[----:B------:R-:W-:-:S05]  /*0370*/  @!P0 F2FP.BF16.PACK_AB R10, RZ, R10 ;  /* 0x0000000aff0a823e */ /* 0x000fca00000010ff */
        /* <DEDUP_REMOVED lines=19> */
.L_x_3905:
[----:B0---4-:R-:W-:Y:S05]  /*04b0*/  BSYNC B0 ;  /* 0x0000000000007941 */ /* 0x011fea0003800000 */
.L_x_3904:
        /* <DEDUP_REMOVED lines=12> */
.L_x_3906:
        /* <DEDUP_REMOVED lines=16> */
.L_x_7703:


//--------------------- .text._ZN2at6native29vectorized_elementwise_kernelILi2ENS0_13AUnaryFunctorIN3c108BFloat16ES4_S4_ZZZNS0_20copysign_kernel_cudaERNS_18TensorIteratorBaseEENKUlvE_clEvENKUlvE1_clEvEUlS4_S4_E_EESt5arrayIPcLm2EEEEviT0_T1_ --------------------------
	.section	.text._ZN2at6native29vectorized_elementwise_kernelILi2ENS0_13AUnaryFunctorIN3c108BFloat16ES4_S4_ZZZNS0_20copysign_kernel_cudaERNS_18TensorIteratorBaseEENKUlvE_clEvENKUlvE1_clEvEUlS4_S4_E_EESt5arrayIPcLm2EEEEviT0_T1_,"ax",@progbits
	.sectioninfo	@"SHI_REGISTERS=26"
	.align	128
        .global         _ZN2at6native29vectorized_elementwise_kernelILi2ENS0_13AUnaryFunctorIN3c108BFloat16ES4_S4_ZZZNS0_20copysign_kernel_cudaERNS_18TensorIteratorBaseEENKUlvE_clEvENKUlvE1_clEvEUlS4_S4_E_EESt5arrayIPcLm2EEEEviT0_T1_
        .type           _ZN2at6native29vectorized_elementwise_kernelILi2ENS0_13AUnaryFunctorIN3c108BFloat16ES4_S4_ZZZNS0_20copysign_kernel_cudaERNS_18TensorIteratorBaseEENKUlvE_clEvENKUlvE1_clEvEUlS4_S4_E_EESt5arrayIPcLm2EEEEviT0_T1_,@function
        .size           _ZN2at6native29vectorized_elementwise_kernelILi2ENS0_13AUnaryFunctorIN3c108BFloat16ES4_S4_ZZZNS0_20copysign_kernel_cudaERNS_18TensorIteratorBaseEENKUlvE_clEvENKUlvE1_clEvEUlS4_S4_E_EESt5arrayIPcLm2EEEEviT0_T1_,(.L_x_7704 - _ZN2at6native29vectorized_elementwise_kernelILi2ENS0_13AUnaryFunctorIN3c108BFloat16ES4_S4_ZZZNS0_20copysign_kernel_cudaERNS_18TensorIteratorBaseEENKUlvE_clEvENKUlvE1_clEvEUlS4_S4_E_EESt5arrayIPcLm2EEEEviT0_T1_)
        .other          _ZN2at6native29vectorized_elementwise_kernelILi2ENS0_13AUnaryFunctorIN3c108BFloat16ES4_S4_ZZZNS0_20copysign_kernel_cudaERNS_18TensorIteratorBaseEENKUlvE_clEvENKUlvE1_clEvEUlS4_S4_E_EESt5arrayIPcLm2EEEEviT0_T1_,@"STO_CUDA_ENTRY STV_DEFAULT"
_ZN2at6native29vectorized_elementwise_kernelILi2ENS0_13AUnaryFunctorIN3c108BFloat16ES4_S4_ZZZNS0_20copysign_kernel_cudaERNS_18TensorIteratorBaseEENKUlvE_clEvENKUlvE1_clEvEUlS4_S4_E_EESt5arrayIPcLm2EEEEviT0_T1_:
.text._ZN2at6native29vectorized_elementwise_kernelILi2ENS0_13AUnaryFunctorIN3c108BFloat16ES4_S4_ZZZNS0_20copysign_kernel_cudaERNS_18TensorIteratorBaseEENKUlvE_clEvENKUlvE1_clEvEUlS4_S4_E_EESt5arrayIPcLm2EEEEviT0_T1_:
        /* <DEDUP_REMOVED lines=12> */
[----:B------:R2:W3:Y:S04]  /*00c0*/  LDG.E R11, [R4.64+0x200] ;  /* 0x00020004040b7981 */ /* 0x0004e8000c1e1900 */
[----:B------:R2:W4:Y:S04]  /*00d0*/  LDG.E R15, [R4.64+0x400] ;  /* 0x00040004040f7981 */ /* 0x000528000c1e1900 */
[----:B------:R2:W5:Y:S01]  /*00e0*/  LDG.E R19, [R4.64+0x600] ;  /* 0x0006000404137981 */ /* 0x000562000c1e1900 */
[----:B------:R-:W-:Y:S01]  /*00f0*/  IMAD.WIDE.U32 R2, R0, R13, c[0x0][0x168] ;  /* 0x00005a0000027625 */ /* 0x000fe200078e000d */
[----:B------:R-:W-:-:S03]  /*0100*/  ULDC.U16 UR6, c[0x0][0x166] ;  /* 0x0000598000067ab9 */ /* 0x000fc60000000400 */
[----:B------:R-:W-:Y:S02]  /*0110*/  IMAD.U32 R0, RZ, RZ, UR6 ;  /* 0x00000006ff007e24 */ /* 0x000fe4000f8e00ff */
[----:B------:R-:W-:-:S03]  /*0120*/  IMAD.WIDE R2, R9, 0x4, R2 ;  /* 0x0000000409027825 */ /* 0x000fc600078e0202 */
[----:B------:R-:W-:Y:S02]  /*0130*/  PRMT R0, RZ, 0x5410, R0 ;  /* 0x00005410ff007816 */ /* 0x000fe40000000000 */
        /* <DEDUP_REMOVED lines=8> */
[C---:B------:R-:W-:Y:S02]  /*01c0*/  LOP3.LUT R5, R0.reuse, 0x80000000, R5, 0xb8, !PT ;  /* 0x8000000000057812 */ /* 0x040fe400078eb805 */
[C---:B------:R-:W-:Y:S02]  /*01d0*/  LOP3.LUT R4, R0.reuse, 0x80000000, R7, 0xb8, !PT ;  /* 0x8000000000047812 */ /* 0x040fe400078eb807 */
[----:B------:R-:W-:-:S02]  /*01e0*/  LOP3.LUT R9, R0, 0x80000000, R9, 0xb8, !PT ;  /* 0x8000000000097812 */ /* 0x000fc400078eb809 */
[C---:B------:R-:W-:Y:S02]  /*01f0*/  LOP3.LUT R6, R0.reuse, 0x80000000, R11, 0xb8, !PT ;  /* 0x8000000000067812 */ /* 0x040fe400078eb80b */
[C---:B------:R-:W-:Y:S02]  /*0200*/  LOP3.LUT R13, R0.reuse, 0x80000000, R13, 0xb8, !PT ;  /* 0x80000000000d7812 */ /* 0x040fe400078eb80d */
[C---:B------:R-:W-:Y:S02]  /*0210*/  LOP3.LUT R8, R0.reuse, 0x80000000, R15, 0xb8, !PT ;  /* 0x8000000000087812 */ /* 0x040fe400078eb80f */
[C---:B------:R-:W-:Y:S02]  /*0220*/  LOP3.LUT R17, R0.reuse, 0x80000000, R17, 0xb8, !PT ;  /* 0x8000000000117812 */ /* 0x040fe400078eb811 */
        /* <DEDUP_REMOVED lines=10> */
.L_x_3907:
        /* <DEDUP_REMOVED lines=132> */
.L_x_3910:
[----:B------:R-:W-:-:S13]  /*0b10*/  ISETP.GE.AND P0, PT, R9, R2, PT ;  /* 0x000000020900720c */ /* 0x000fda0003f06270 */
[----:B------:R-:W-:Y:S05]  /*0b20*/  @P0 BRA `(.L_x_3912) ;  /* 0x000000d000000947 */ /* 0x000fea0003800000 */
[----:B0-----:R-:W-:Y:S01]  /*0b30*/  IMAD.IADD R10, R0, 0x1, R9 ;  /* 0x00000001000a7824 */ /* 0x001fe200078e0209 */
[----:B------:R-:W-:Y:S01]  /*0b40*/  IADD3 R9, R9, 0x80, RZ ;  /* 0x0000008009097810 */ /* 0x000fe20007ffe0ff */
[----:B------:R-:W-:-:S04]  /*0b50*/  IMAD.MOV.U32 R11, RZ, RZ, 0x2 ;  /* 0x00000002ff0b7424 */ /* 0x000fc800078e00ff */
[----:B------:R-:W-:-:S05]  /*0b60*/  IMAD.WIDE.U32 R10, R10, R11, c[0x0][0x168] ;  /* 0x00005a000a0a7625 */ /* 0x000fca00078e000b */
[----:B------:R0:W-:Y:S02]  /*0b70*/  STG.E.U16 [R10.64], R13 ;  /* 0x0000000d0a007986 */ /* 0x0001e4000c101504 */
.L_x_3911:
        /* <DEDUP_REMOVED lines=8> */
.L_x_3912:
        /* <DEDUP_REMOVED lines=8> */
.L_x_3913:
[----:B------:R-:W-:Y:S05]  /*0c80*/  BSYNC B1 ;  /* 0x0000000000017941 */ /* 0x000fea0003800000 */
.L_x_3909:
[----:B------:R-:W-:Y:S02]  /*0c90*/  ISETP.GE.AND P0, PT, R9, R2, PT ;  /* 0x000000020900720c */ /* 0x000fe40003f06270 */
[----:B0-----:R-:W-:-:S11]  /*0ca0*/  PRMT R7, R4, 0x7610, R7 ;  /* 0x0000761004077816 */ /* 0x001fd60000000007 */
[----:B------:R-:W-:Y:S01]  /*0cb0*/  @!P0 IMAD.IADD R5, R0, 0x1, R9 ;  /* 0x0000000100058824 */ /* 0x000fe200078e0209 */
[----:B------:R-:W-:Y:S01]  /*0cc0*/  @!P0 IADD3 R9, R9, 0x80, RZ ;  /* 0x0000008009098810 */ /* 0x000fe20007ffe0ff */
[----:B------:R-:W-:-:S04]  /*0cd0*/  @!P0 IMAD.MOV.U32 R6, RZ, RZ, 0x2 ;  /* 0x00000002ff068424 */ /* 0x000fc800078e00ff */
[----:B------:R-:W-:-:S05]  /*0ce0*/  @!P0 IMAD.WIDE.U32 R4, R5, R6, c[0x0][0x168] ;  /* 0x00005a0005048625 */ /* 0x000fca00078e0006 */
[----:B------:R0:W-:Y:S02]  /*0cf0*/  @!P0 STG.E.U16 [R4.64], R7 ;  /* 0x0000000704008986 */ /* 0x0001e4000c101504 */
.L_x_3914:
[----:B------:R-:W-:Y:S05]  /*0d00*/  BSYNC B0 ;  /* 0x0000000000007941 */ /* 0x000fea0003800000 */
.L_x_3908:
        /* <DEDUP_REMOVED lines=9> */
.L_x_3915:
        /* <DEDUP_REMOVED lines=14> */
.L_x_7704:


//--------------------- .text._ZN2at6native29vectorized_elementwise_kernelILi4ENS0_13AUnaryFunctorIN3c108BFloat16ES4_S4_ZZZNS0_20copysign_kernel_cudaERNS_18TensorIteratorBaseEENKUlvE_clEvENKUlvE1_clEvEUlS4_S4_E_EESt5arrayIPcLm2EEEEviT0_T1_ --------------------------
	.section	.text._ZN2at6native29vectorized_elementwise_kernelILi4ENS0_13AUnaryFunctorIN3c108BFloat16ES4_S4_ZZZNS0_20copysign_kernel_cudaERNS_18TensorIteratorBaseEENKUlvE_clEvENKUlvE1_clEvEUlS4_S4_E_EESt5arrayIPcLm2EEEEviT0_T1_,"ax",@progbits
	.sectioninfo	@"SHI_REGISTERS=26"
	.align	128
        .global         _ZN2at6native29vectorized_elementwise_kernelILi4ENS0_13AUnaryFunctorIN3c108BFloat16ES4_S4_ZZZNS0_20copysign_kernel_cudaERNS_18TensorIteratorBaseEENKUlvE_clEvENKUlvE1_clEvEUlS4_S4_E_EESt5arrayIPcLm2EEEEviT0_T1_
        .type           _ZN2at6native29vectorized_elementwise_kernelILi4ENS0_13AUnaryFunctorIN3c108BFloat16ES4_S4_ZZZNS0_20copysign_kernel_cudaERNS_18TensorIteratorBaseEENKUlvE_clEvENKUlvE1_clEvEUlS4_S4_E_EESt5arrayIPcLm2EEEEviT0_T1_,@function
        .size           _ZN2at6native29vectorized_elementwise_kernelILi4ENS0_13AUnaryFunctorIN3c108BFloat16ES4_S4_ZZZNS0_20copysign_kernel_cudaERNS_18TensorIteratorBaseEENKUlvE_clEvENKUlvE1_clEvEUlS4_S4_E_EESt5arrayIPcLm2EEEEviT0_T1_,(.L_x_7705 - _ZN2at6native29vectorized_elementwise_kernelILi4ENS0_13AUnaryFunctorIN3c108BFloat16ES4_S4_ZZZNS0_20copysign_kernel_cudaERNS_18TensorIteratorBaseEENKUlvE_clEvENKUlvE1_clEvEUlS4_S4_E_EESt5arrayIPcLm2EEEEviT0_T1_)
        .other          _ZN2at6native29vectorized_elementwise_kernelILi4ENS0_13AUnaryFunctorIN3c108BFloat16ES4_S4_ZZZNS0_20copysign_kernel_cudaERNS_18TensorIteratorBaseEENKUlvE_clEvENKUlvE1_clEvEUlS4_S4_E_EESt5arrayIPcLm2EEEEviT0_T1_,@"STO_CUDA_ENTRY STV_DEFAULT"
_ZN2at6native29vectorized_elementwise_kernelILi4ENS0_13AUnaryFunctorIN3c108BFloat16ES4_S4_ZZZNS0_20copysign_kernel_cudaERNS_18TensorIteratorBaseEENKUlvE_clEvENKUlvE1_clEvEUlS4_S4_E_EESt5arrayIPcLm2EEEEviT0_T1_:
.text._ZN2at6native29vectorized_elementwise_kernelILi4ENS0_13AUnaryFunctorIN3c108BFloat16ES4_S4_ZZZNS0_20copysign_kernel_cudaERNS_18TensorIteratorBaseEENKUlvE_clEvENKUlvE1_clEvEUlS4_S4_E_EESt5arrayIPcLm2EEEEviT0_T1_:
        /* <DEDUP_REMOVED lines=14> */
[----:B------:R-:W-:-:S03]  /*00e0*/  ULDC.U16 UR6, c[0x0][0x166] ;  /* 0x0000598000067ab9 */ /* 0x000fc60000000400 */
[----:B------:R-:W-:Y:S02]  /*00f0*/  IMAD.U32 R0, RZ, RZ, UR6 ;  /* 0x00000006ff007e24 */ /* 0x000fe4000f8e00ff */
[----:B------:R-:W-:-:S03]  /*0100*/  IMAD.WIDE R2, R9, 0x8, R2 ;  /* 0x0000000809027825 */ /* 0x000fc600078e0202 */
[----:B------:R-:W-:Y:S02]  /*0110*/  PRMT R0, RZ, 0x5410, R0 ;  /* 0x00005410ff007816 */ /* 0x000fe40000000000 */
[--C-:B--2---:R-:W-:Y:S02]  /*0120*/  PRMT R11, RZ, 0x5410, R13.reuse ;  /* 0x00005410ff0b7816 */ /* 0x104fe4000000000d */
[--C-:B0-----:R-:W-:Y:S02]  /*0130*/  PRMT R7, RZ, 0x5410, R12.reuse ;  /* 0x00005410ff077816 */ /* 0x101fe4000000000c */
[----:B------:R-:W-:Y:S02]  /*0140*/  PRMT R9, RZ, 0x7610, R12 ;  /* 0x00007610ff097816 */ /* 0x000fe4000000000c */
[----:B------:R-:W-:Y:S02]  /*0150*/  PRMT R13, RZ, 0x7610, R13 ;  /* 0x00007610ff0d7816 */ /* 0x000fe4000000000d */
[----:B---3--:R-:W-:-:S02]  /*0160*/  PRMT R15, RZ, 0x5410, R4 ;  /* 0x00005410ff0f7816 */ /* 0x008fc40000000004 */
[----:B------:R-:W-:Y:S02]  /*0170*/  PRMT R17, RZ, 0x7610, R4 ;  /* 0x00007610ff117816 */ /* 0x000fe40000000004 */
[--C-:B------:R-:W-:Y:S02]  /*0180*/  PRMT R19, RZ, 0x5410, R5.reuse ;  /* 0x00005410ff137816 */ /* 0x100fe40000000005 */
        /* <DEDUP_REMOVED lines=11> */
[----:B------:R-:W-:Y:S02]  /*0240*/  F2FP.BF16.PACK_AB R8, R8, R15 ;  /* 0x0000000f0808723e */ /* 0x000fe400000010ff */
[----:B------:R-:W-:Y:S01]  /*0250*/  F2FP.BF16.PACK_AB R9, R0, R19 ;  /* 0x000000130009723e */ /* 0x000fe200000010ff */
[----:B------:R-:W-:Y:S04]  /*0260*/  STG.E.64 [R2.64], R4 ;  /* 0x0000000402007986 */ /* 0x000fe8000c101b04 */
[----:B------:R-:W-:Y:S01]  /*0270*/  STG.E.64 [R2.64+0x400], R8 ;  /* 0x0004000802007986 */ /* 0x000fe2000c101b04 */
[----:B------:R-:W-:Y:S05]  /*0280*/  EXIT ;  /* 0x000000000000794d */ /* 0x000fea0003800000 */
.L_x_3916:
        /* <DEDUP_REMOVED lines=132> */
.L_x_3919:
[----:B------:R-:W-:-:S13]  /*0ad0*/  ISETP.GE.AND P0, PT, R9, R2, PT ;  /* 0x000000020900720c */ /* 0x000fda0003f06270 */
[----:B------:R-:W-:Y:S05]  /*0ae0*/  @P0 BRA `(.L_x_3921) ;  /* 0x000000d000000947 */ /* 0x000fea0003800000 */
[----:B0-----:R-:W-:Y:S01]  /*0af0*/  IMAD.IADD R10, R0, 0x1, R9 ;  /* 0x00000001000a7824 */ /* 0x001fe200078e0209 */
[----:B------:R-:W-:Y:S01]  /*0b00*/  IADD3 R9, R9, 0x80, RZ ;  /* 0x0000008009097810 */ /* 0x000fe20007ffe0ff */
[----:B------:R-:W-:-:S04]  /*0b10*/  IMAD.MOV.U32 R11, RZ, RZ, 0x2 ;  /* 0x00000002ff0b7424 */ /* 0x000fc800078e00ff */
[----:B------:R-:W-:-:S05]  /*0b20*/  IMAD.WIDE.U32 R10, R10, R11, c[0x0][0x168] ;  /* 0x00005a000a0a7625 */ /* 0x000fca00078e000b */
[----:B------:R0:W-:Y:S02]  /*0b30*/  STG.E.U16 [R10.64], R13 ;  /* 0x0000000d0a007986 */ /* 0x0001e4000c101504 */
.L_x_3920:
        /* <DEDUP_REMOVED lines=8> */
.L_x_3921:
        /* <DEDUP_REMOVED lines=8> */
.L_x_3922:
[----:B------:R-:W-:Y:S05]  /*0c40*/  BSYNC B1 ;  /* 0x0000000000017941 */ /* 0x000fea0003800000 */
.L_x_3918:
[----:B------:R-:W-:Y:S02]  /*0c50*/  ISETP.GE.AND P0, PT, R9, R2, PT ;  /* 0x000000020900720c */ /* 0x000fe40003f06270 */
[----:B0-----:R-:W-:-:S11]  /*0c60*/  PRMT R7, R4, 0x7610, R7 ;  /* 0x0000761004077816 */ /* 0x001fd60000000007 */
[----:B------:R-:W-:Y:S01]  /*0c70*/  @!P0 IMAD.IADD R5, R0, 0x1, R9 ;  /* 0x0000000100058824 */ /* 0x000fe200078e0209 */
[----:B------:R-:W-:Y:S01]  /*0c80*/  @!P0 IADD3 R9, R9, 0x80, RZ ;  /* 0x0000008009098810 */ /* 0x000fe20007ffe0ff */
[----:B------:R-:W-:-:S04]  /*0c90*/  @!P0 IMAD.MOV.U32 R6, RZ, RZ, 0x2 ;  /* 0x00000002ff068424 */ /* 0x000fc800078e00ff */
[----:B------:R-:W-:-:S05]  /*0ca0*/  @!P0 IMAD.WIDE.U32 R4, R5, R6, c[0x0][0x168] ;  /* 0x00005a0005048625 */ /* 0x000fca00078e0006 */
[----:B------:R0:W-:Y:S02]  /*0cb0*/  @!P0 STG.E.U16 [R4.64], R7 ;  /* 0x0000000704008986 */ /* 0x0001e4000c101504 */
.L_x_3923:
[----:B------:R-:W-:Y:S05]  /*0cc0*/  BSYNC B0 ;  /* 0x0000000000007941 */ /* 0x000fea0003800000 */
.L_x_3917:
        /* <DEDUP_REMOVED lines=9> */
.L_x_3924:
        /* <DEDUP_REMOVED lines=10> */
.L_x_7705:


//--------------------- .text._ZN2at6native29vectorized_elementwise_kernelILi8ENS0_13AUnaryFunctorIN3c108BFloat16ES4_S4_ZZZNS0_20copysign_kernel_cudaERNS_18TensorIteratorBaseEENKUlvE_clEvENKUlvE1_clEvEUlS4_S4_E_EESt5arrayIPcLm2EEEEviT0_T1_ --------------------------
	.section	.text._ZN2at6native29vectorized_elementwise_kernelILi8ENS0_13AUnaryFunctorIN3c108BFloat16ES4_S4_ZZZNS0_20copysign_kernel_cudaERNS_18TensorIteratorBaseEENKUlvE_clEvENKUlvE1_clEvEUlS4_S4_E_EESt5arrayIPcLm2EEEEviT0_T1_,"ax",@progbits
	.sectioninfo	@"SHI_REGISTERS=4"
	.align	128
        .global         _ZN2at6native29vectorized_elementwise_kernelILi8ENS0_13AUnaryFunctorIN3c108BFloat16ES4_S4_ZZZNS0_20copysign_kernel_cudaERNS_18TensorIteratorBaseEENKUlvE_clEvENKUlvE1_clEvEUlS4_S4_E_EESt5arrayIPcLm2EEEEviT0_T1_
        .type           _ZN2at6native29vectorized_elementwise_kernelILi8ENS0_13AUnaryFunctorIN3c108BFloat16ES4_S4_ZZZNS0_20copysign_kernel_cudaERNS_18TensorIteratorBaseEENKUlvE_clEvENKUlvE1_clEvEUlS4_S4_E_EESt5arrayIPcLm2EEEEviT0_T1_,@function
        .size           _ZN2at6native29vectorized_elementwise_kernelILi8ENS0_13AUnaryFunctorIN3c108BFloat16ES4_S4_ZZZNS0_20copysign_kernel_cudaERNS_18TensorIteratorBaseEENKUlvE_clEvENKUlvE1_clEvEUlS4_S4_E_EESt5arrayIPcLm2EEEEviT0_T1_,(.L_x_7706 - _ZN2at6native29vectorized_elementwise_kernelILi8ENS0_13AUnaryFunctorIN3c108BFloat16ES4_S4_ZZZNS0_20copysign_kernel_cudaERNS_18TensorIteratorBaseEENKUlvE_clEvENKUlvE1_clEvEUlS4_S4_E_EESt5arrayIPcLm2EEEEviT0_T1_)
        .other          _ZN2at6native29vectorized_elementwise_kernelILi8ENS0_13AUnaryFunctorIN3c108BFloat16ES4_S4_ZZZNS0_20copysign_kernel_cudaERNS_18TensorIteratorBaseEENKUlvE_clEvENKUlvE1_clEvEUlS4_S4_E_EESt5arrayIPcLm2EEEEviT0_T1_,@"STO_CUDA_ENTRY STV_DEFAULT"
_ZN2at6native29vectorized_elementwise_kernelILi8ENS0_13AUnaryFunctorIN3c108BFloat16ES4_S4_ZZZNS0_20copysign_kernel_cudaERNS_18TensorIteratorBaseEENKUlvE_clEvENKUlvE1_clEvEUlS4_S4_E_EESt5arrayIPcLm2EEEEviT0_T1_:
.text._ZN2at6native29vectorized_elementwise_kernelILi8ENS0_13AUnaryFunctorIN3c108BFloat16ES4_S4_ZZZNS0_20copysign_kernel_cudaERNS_18TensorIteratorBaseEENKUlvE_clEvENKUlvE1_clEvEUlS4_S4_E_EESt5arrayIPcLm2EEEEviT0_T1_:
[----:B------:R-:W-:Y:S02]  /*0000*/  MOV R1, c[0x0][0x28] ;  /* 0x00000a0000017a02 */ /* 0x000fe40000000f00 */
[----:B------:R-:W-:Y:S05]  /*0010*/  EXIT ;  /* 0x000000000000794d */ /* 0x000fea0003800000 */
.L_x_3925:
        /* <DEDUP_REMOVED lines=14> */
.L_x_7706:


//--------------------- .text._ZN2at6native18elementwise_kernelILi128ELi4EZNS0_15gpu_kernel_implINS0_13BinaryFunctorIfffZZZNS0_20copysign_kernel_cudaERNS_18TensorIteratorBaseEENKUlvE_clEvENKUlvE0_clEvEUlffE_EEEEvS5_RKT_EUliE_EEviT1_ --------------------------
	.section	.text._ZN2at6native18elementwise_kernelILi128ELi4EZNS0_15gpu_kernel_implINS0_13BinaryFunctorIfffZZZNS0_20copysign_kernel_cudaERNS_18TensorIteratorBaseEENKUlvE_clEvENKUlvE0_clEvEUlffE_EEEEvS5_RKT_EUliE_EEviT1_,"ax",@progbits
	.sectioninfo	@"SHI_REGISTERS=26"
	.align	128
        .global         _ZN2at6native18elementwise_kernelILi128ELi4EZNS0_15gpu_kernel_implINS0_13BinaryFunctorIfffZZZNS0_20copysign_kernel_cudaERNS_18TensorIteratorBaseEENKUlvE_clEvENKUlvE0_clEvEUlffE_EEEEvS5_RKT_EUliE_EEviT1_
        .type           _ZN2at6native18elementwise_kernelILi128ELi4EZNS0_15gpu_kernel_implINS0_13BinaryFunctorIfffZZZNS0_20copysign_kernel_cudaERNS_18TensorIteratorBaseEENKUlvE_clEvENKUlvE0_clEvEUlffE_EEEEvS5_RKT_EUliE_EEviT1_,@function
        .size           _ZN2at6native18elementwise_kernelILi128ELi4EZNS0_15gpu_kernel_implINS0_13BinaryFunctorIfffZZZNS0_20copysign_kernel_cudaERNS_18TensorIteratorBaseEENKUlvE_clEvENKUlvE0_clEvEUlffE_EEEEvS5_RKT_EUliE_EEviT1_,(.L_x_7707 - _ZN2at6native18elementwise_kernelILi128ELi4EZNS0_15gpu_kernel_implINS0_13BinaryFunctorIfffZZZNS0_20copysign_kernel_cudaERNS_18TensorIteratorBaseEENKUlvE_clEvENKUlvE0_clEvEUlffE_EEEEvS5_RKT_EUliE_EEviT1_)
        .other          _ZN2at6native18elementwise_kernelILi128ELi4EZNS0_15gpu_kernel_implINS0_13BinaryFunctorIfffZZZNS0_20copysign_kernel_cudaERNS_18TensorIteratorBaseEENKUlvE_clEvENKUlvE0_clEvEUlffE_EEEEvS5_RKT_EUliE_EEviT1_,@"STO_CUDA_ENTRY STV_DEFAULT"
_ZN2at6native18elementwise_kernelILi128ELi4EZNS0_15gpu_kernel_implINS0_13BinaryFunctorIfffZZZNS0_20copysign_kernel_cudaERNS_18TensorIteratorBaseEENKUlvE_clEvENKUlvE0_clEvEUlffE_EEEEvS5_RKT_EUliE_EEviT1_:
.text._ZN2at6native18elementwise_kernelILi128ELi4EZNS0_15gpu_kernel_implINS0_13BinaryFunctorIfffZZZNS0_20copysign_kernel_cudaERNS_18TensorIteratorBaseEENKUlvE_clEvENKUlvE0_clEvEUlffE_EEEEvS5_RKT_EUliE_EEviT1_:
        /* <DEDUP_REMOVED lines=263> */
.L_x_3928:
[----:B------:R-:W0:Y:S01]  /*1070*/  LDC.U8 R5, c[0x0][0x3e2] ;  /* 0x0000f880ff057b82 */ /* 0x000e220000000000 */
[----:B------:R-:W-:Y:S01]  /*1080*/  IADD3 R16, P1, R16, c[0x0][0x3c8], RZ ;  /* 0x0000f20010107a10 */ /* 0x000fe20007f3e0ff */
[----:B------:R-:W-:Y:S01]  /*1090*/  BSSY B6, `(.L_x_3929) ;  /* 0x00000df000067945 */ /* 0x000fe20003800000 */
        /* <DEDUP_REMOVED lines=15> */
[----:B--2---:R0:W1:Y:S01]  /*1190*/  I2F.S16 R23, R2 ;  /* 0x0000000200177306 */ /* 0x0040620000101400 */
[----:B------:R-:W-:Y:S05]  /*11a0*/  BRA `(.L_x_3935) ;  /* 0x00000cd000007947 */ /* 0x000fea0003800000 */
.L_x_3933:
[----:B------:R-:W2:Y:S02]  /*11b0*/  LDG.E.U8 R2, [R2.64] ;  /* 0x0000002402027981 */ /* 0x000ea4000c1e1100 */
[----:B--2---:R0:W1:Y:S01]  /*11c0*/  I2F.U16 R23, R2 ;  /* 0x0000000200177306 */ /* 0x0040620000101000 */
[----:B------:R-:W-:Y:S05]  /*11d0*/  BRA `(.L_x_3935) ;  /* 0x00000ca000007947 */ /* 0x000fea0003800000 */
.L_x_3932:
[----:B------:R-:W-:-:S13]  /*11e0*/  ISETP.NE.AND P0, PT, R4, 0x2, PT ;  /* 0x000000020400780c */ /* 0x000fda0003f05270 */
[----:B------:R-:W-:Y:S05]  /*11f0*/  @!P0 BRA `(.L_x_3936) ;  /* 0x000000a000008947 */ /* 0x000fea0003800000 */
[----:B------:R-:W-:-:S13]  /*1200*/  ISETP.NE.AND P0, PT, R4, 0x3, PT ;  /* 0x000000030400780c */ /* 0x000fda0003f05270 */
[----:B------:R-:W-:Y:S05]  /*1210*/  @!P0 BRA `(.L_x_3937) ;  /* 0x0000005000008947 */ /* 0x000fea0003800000 */
[----:B------:R-:W-:-:S13]  /*1220*/  ISETP.NE.AND P0, PT, R4, 0x4, PT ;  /* 0x000000040400780c */ /* 0x000fda0003f05270 */
[----:B------:R-:W-:Y:S05]  /*1230*/  @P0 BRA `(.L_x_3934) ;  /* 0x00000aa000000947 */ /* 0x000fea0003800000 */
[----:B------:R-:W2:Y:S02]  /*1240*/  LDG.E.64 R2, [R2.64] ;  /* 0x0000002402027981 */ /* 0x000ea4000c1e1b00 */
[----:B--2---:R0:W1:Y:S01]  /*1250*/  I2F.S64 R23, R2 ;  /* 0x0000000200177312 */ /* 0x0040620000301400 */
[----:B------:R-:W-:Y:S05]  /*1260*/  BRA `(.L_x_3935) ;  /* 0x00000c1000007947 */ /* 0x000fea0003800000 */
.L_x_3937:
[----:B------:R-:W2:Y:S02]  /*1270*/  LDG.E R2, [R2.64] ;  /* 0x0000002402027981 */ /* 0x000ea4000c1e1900 */
[----:B--2---:R0:W1:Y:S01]  /*1280*/  I2F R23, R2 ;  /* 0x0000000200177306 */ /* 0x0040620000201400 */
[----:B------:R-:W-:Y:S05]  /*1290*/  BRA `(.L_x_3935) ;  /* 0x00000be000007947 */ /* 0x000fea0003800000 */
.L_x_3936:
[----:B------:R-:W2:Y:S02]  /*12a0*/  LDG.E.U16 R2, [R2.64] ;  /* 0x0000002402027981 */ /* 0x000ea4000c1e1500 */
[----:B--2---:R0:W1:Y:S01]  /*12b0*/  I2F.S16 R23, R2 ;  /* 0x0000000200177306 */ /* 0x0040620000101400 */
[----:B------:R-:W-:Y:S05]  /*12c0*/  BRA `(.L_x_3935) ;  /* 0x00000bb000007947 */ /* 0x000fea0003800000 */
.L_x_3931:
[----:B------:R-:W-:-:S13]  /*12d0*/  ISETP.GT.AND P0, PT, R4, 0x6, PT ;  /* 0x000000060400780c */ /* 0x000fda0003f04270 */
[----:B------:R-:W-:Y:S05]  /*12e0*/  @P0 BRA `(.L_x_3938) ;  /* 0x0000009000000947 */ /* 0x000fea0003800000 */
[----:B------:R-:W-:-:S13]  /*12f0*/  ISETP.NE.AND P0, PT, R4, 0x5, PT ;  /* 0x000000050400780c */ /* 0x000fda0003f05270 */
[----:B------:R-:W-:Y:S05]  /*1300*/  @!P0 BRA `(.L_x_3939) ;  /* 0x0000004000008947 */ /* 0x000fea0003800000 */
[----:B------:R-:W-:-:S13]  /*1310*/  ISETP.NE.AND P0, PT, R4, 0x6, PT ;  /* 0x000000060400780c */ /* 0x000fda0003f05270 */
[----:B------:R-:W-:Y:S05]  /*1320*/  @P0 BRA `(.L_x_3934) ;  /* 0x000009b000000947 */ /* 0x000fea0003800000 */
[----:B------:R0:W5:Y:S01]  /*1330*/  LDG.E R23, [R2.64] ;  /* 0x0000002402177981 */ /* 0x000162000c1e1900 */
[----:B------:R-:W-:Y:S05]  /*1340*/  BRA `(.L_x_3935) ;  /* 0x00000b3000007947 */ /* 0x000fea0003800000 */
.L_x_3939:
[----:B------:R-:W2:Y:S02]  /*1350*/  LDG.E.U16 R2, [R2.64] ;  /* 0x0000002402027981 */ /* 0x000ea4000c1e1500 */
[----:B--2---:R-:W-:Y:S01]  /*1360*/  HADD2.F32 R23, -RZ, R2.H0_H0 ;  /* 0x20000002ff177230 */ /* 0x004fe20000004100 */
[----:B------:R-:W-:Y:S05]  /*1370*/  BRA `(.L_x_3935) ;  /* 0x00000b0000007947 */ /* 0x000fea0003800000 */
.L_x_3938:
[----:B------:R-:W-:-:S13]  /*1380*/  ISETP.NE.AND P0, PT, R4, 0x7, PT ;  /* 0x000000070400780c */ /* 0x000fda0003f05270 */
[----:B------:R-:W-:Y:S05]  /*1390*/  @!P0 BRA `(.L_x_3940) ;  /* 0x0000009000008947 */ /* 0x000fea0003800000 */
[----:B------:R-:W-:-:S13]  /*13a0*/  ISETP.NE.AND P0, PT, R4, 0x8, PT ;  /* 0x000000080400780c */ /* 0x000fda0003f05270 */
[----:B------:R-:W-:Y:S05]  /*13b0*/  @!P0 BRA `(.L_x_3941) ;  /* 0x0000004000008947 */ /* 0x000fea0003800000 */
[----:B------:R-:W-:-:S13]  /*13c0*/  ISETP.NE.AND P0, PT, R4, 0x9, PT ;  /* 0x000000090400780c */ /* 0x000fda0003f05270 */
[----:B------:R-:W-:Y:S05]  /*13d0*/  @P0 BRA `(.L_x_3934) ;  /* 0x0000090000000947 */ /* 0x000fea0003800000 */
[----:B------:R0:W5:Y:S01]  /*13e0*/  LDG.E R23, [R2.64] ;  /* 0x0000002402177981 */ /* 0x000162000c1e1900 */
[----:B------:R-:W-:Y:S05]  /*13f0*/  BRA `(.L_x_3935) ;  /* 0x00000a8000007947 */ /* 0x000fea0003800000 */
.L_x_3941:
[----:B------:R-:W2:Y:S02]  /*1400*/  LDG.E.U16 R2, [R2.64] ;  /* 0x0000002402027981 */ /* 0x000ea4000c1e1500 */
[----:B--2---:R-:W-:Y:S01]  /*1410*/  HADD2.F32 R23, -RZ, R2.H0_H0 ;  /* 0x20000002ff177230 */ /* 0x004fe20000004100 */
[----:B------:R-:W-:Y:S05]  /*1420*/  BRA `(.L_x_3935) ;  /* 0x00000a5000007947 */ /* 0x000fea0003800000 */
.L_x_3940:
[----:B------:R-:W2:Y:S02]  /*1430*/  LDG.E.64 R2, [R2.64] ;  /* 0x0000002402027981 */ /* 0x000ea4000c1e1b00 */
[----:B--2---:R-:W0:Y:S01]  /*1440*/  F2F.F32.F64 R23, R2 ;  /* 0x0000000200177310 */ /* 0x004e220000301000 */
[----:B------:R-:W0:-:S14]  /*1450*/  DSETP.GEU.AND P0, PT, |R2|, c[0x2][0x0], PT ;  /* 0x008000000200762a */ /* 0x000e1c0003f0e200 */
[----:B0-----:R-:W-:Y:S01]  /*1460*/  @!P0 FMUL R23, R23, 1.175494350822287508e-38 ;  /* 0x0080000017178820 */ /* 0x001fe20000400000 */
[----:B------:R-:W-:Y:S05]  /*1470*/  BRA `(.L_x_3935) ;  /* 0x00000a0000007947 */ /* 0x000fea0003800000 */
.L_x_3930:
        /* <DEDUP_REMOVED lines=10> */
[----:B------:R-:W-:Y:S01]  /*1520*/  FSEL R23, RZ, 1, !P0 ;  /* 0x3f800000ff177808 */ /* 0x000fe20004000000 */
[----:B------:R-:W-:Y:S05]  /*1530*/  BRA `(.L_x_3935) ;  /* 0x0000094000007947 */ /* 0x000fea0003800000 */
.L_x_3944:
[----:B------:R-:W2:Y:S02]  /*1540*/  LDG.E.64 R2, [R2.64] ;  /* 0x0000002402027981 */ /* 0x000ea4000c1e1b00 */
[----:B--2---:R-:W0:Y:S01]  /*1550*/  F2F.F32.F64 R23, R2 ;  /* 0x0000000200177310 */ /* 0x004e220000301000 */
[----:B------:R-:W0:-:S14]  /*1560*/  DSETP.GEU.AND P0, PT, |R2|, c[0x2][0x0], PT ;  /* 0x008000000200762a */ /* 0x000e1c0003f0e200 */
[----:B0-----:R-:W-:Y:S01]  /*1570*/  @!P0 FMUL R23, R23, 1.175494350822287508e-38 ;  /* 0x0080000017178820 */ /* 0x001fe20000400000 */
[----:B------:R-:W-:Y:S05]  /*1580*/  BRA `(.L_x_3935) ;  /* 0x000008f000007947 */ /* 0x000fea0003800000 */
.L_x_3943:
        /* <DEDUP_REMOVED lines=11> */
[----:B------:R-:W-:-:S04]  /*1640*/  IADD3 R2, R0, -0x1, RZ ;  /* 0xffffffff00027810 */ /* 0x000fc80007ffe0ff */
[----:B------:R-:W-:Y:S02]  /*1650*/  SHF.R.S32.HI R2, RZ, 0x1f, R2 ;  /* 0x0000001fff027819 */ /* 0x000fe40000011402 */
[----:B0-----:R-:W-:-:S04]  /*1660*/  IADD3 R4, -R4, 0x1f, RZ ;  /* 0x0000001f04047810 */ /* 0x001fc80007ffe1ff */
[C---:B------:R-:W-:Y:S02]  /*1670*/  ISETP.GT.U32.AND P0, PT, R4.reuse, 0x4, PT ;  /* 0x000000040400780c */ /* 0x040fe40003f04070 */
[----:B------:R-:W-:-:S04]  /*1680*/  IADD3 R4, R4, -0x4, RZ ;  /* 0xfffffffc04047810 */ /* 0x000fc80007ffe0ff */
[----:B------:R-:W-:Y:S02]  /*1690*/  SEL R5, R4, RZ, P0 ;  /* 0x000000ff04057207 */ /* 0x000fe40000000000 */
[----:B------:R-:W-:-:S03]  /*16a0*/  IADD3 R4, R0, 0x1000000, RZ ;  /* 0x0100000000047810 */ /* 0x000fc60007ffe0ff */
[----:B------:R-:W-:Y:S01]  /*16b0*/  IMAD R6, R5, R6, 0x3c000000 ;  /* 0x3c00000005067424 */ /* 0x000fe200078e0206 */
[----:B------:R-:W-:Y:S02]  /*16c0*/  SHF.L.U32 R5, R0, R5, RZ ;  /* 0x0000000500057219 */ /* 0x000fe400000006ff */
[----:B------:R-:W-:Y:S02]  /*16d0*/  SHF.R.S32.HI R4, RZ, 0x8, R4 ;  /* 0x00000008ff047819 */ /* 0x000fe40000011404 */
[----:B------:R-:W-:-:S04]  /*16e0*/  LEA.HI R5, R5, R6, RZ, 0x1c ;  /* 0x0000000605057211 */ /* 0x000fc800078fe0ff */
[----:B------:R-:W-:-:S04]  /*16f0*/  LOP3.LUT R5, R5, 0x7f800000, R4, 0xf8, !PT ;  /* 0x7f80000005057812 */ /* 0x000fc800078ef804 */
[----:B------:R-:W-:-:S04]  /*1700*/  LOP3.LUT R2, R5, R2, RZ, 0x30, !PT ;  /* 0x0000000205027212 */ /* 0x000fc800078e30ff */
[----:B------:R-:W-:Y:S01]  /*1710*/  LOP3.LUT R23, R2, 0x80000000, R23, 0xf8, !PT ;  /* 0x8000000002177812 */ /* 0x000fe200078ef817 */
[----:B------:R-:W-:Y:S05]  /*1720*/  BRA `(.L_x_3935) ;  /* 0x0000075000007947 */ /* 0x000fea0003800000 */
.L_x_3946:
        /* <DEDUP_REMOVED lines=11> */
[----:B------:R-:W-:Y:S01]  /*17e0*/  LOP3.LUT R23, R23, 0x80000000, R0, 0xf8, !PT ;  /* 0x8000000017177812 */ /* 0x000fe200078ef800 */
[----:B------:R-:W-:Y:S05]  /*17f0*/  BRA `(.L_x_3935) ;  /* 0x0000068000007947 */ /* 0x000fea0003800000 */
.L_x_3945:
[----:B------:R-:W2:Y:S02]  /*1800*/  LDG.E.U16 R2, [R2.64] ;  /* 0x0000002402027981 */ /* 0x000ea4000c1e1500 */
[----:B--2---:R-:W-:Y:S01]  /*1810*/  PRMT R23, RZ, 0x5410, R2 ;  /* 0x00005410ff177816 */ /* 0x004fe20000000002 */
[----:B------:R-:W-:Y:S05]  /*1820*/  BRA `(.L_x_3935) ;  /* 0x0000065000007947 */ /* 0x000fea0003800000 */
.L_x_3942:
        /* <DEDUP_REMOVED lines=9> */
[----:B--2---:R0:W1:Y:S01]  /*18c0*/  I2F.U16 R23, R2 ;  /* 0x0000000200177306 */ /* 0x0040620000101000 */
[----:B------:R-:W-:Y:S05]  /*18d0*/  BRA `(.L_x_3935) ;  /* 0x000005a000007947 */ /* 0x000fea0003800000 */
.L_x_3949:
[----:B------:R-:W2:Y:S01]  /*18e0*/  LDG.E.U8 R2, [R2.64] ;  /* 0x0000002402027981 */ /* 0x000ea2000c1e1100 */
        /* <DEDUP_REMOVED lines=19> */
.L_x_3951:
[----:B------:R-:W-:Y:S05]  /*1a20*/  BSYNC B0 ;  /* 0x0000000000007941 */ /* 0x000fea0003800000 */
.L_x_3950:
[----:B------:R-:W-:Y:S01]  /*1a30*/  IMAD.SHL.U32 R2, R2, 0x100000, RZ ;  /* 0x0010000002027824 */ /* 0x000fe200078e00ff */
[----:B------:R-:W-:-:S04]  /*1a40*/  LEA R0, R0, 0x3b800000, 0x17 ;  /* 0x3b80000000007811 */ /* 0x000fc800078eb8ff */
[----:B------:R-:W-:Y:S01]  /*1a50*/  LOP3.LUT R23, R0, R2, R23, 0xfe, !PT ;  /* 0x0000000200177212 */ /* 0x000fe200078efe17 */
[----:B------:R-:W-:Y:S05]  /*1a60*/  BRA `(.L_x_3935) ;  /* 0x0000041000007947 */ /* 0x000fea0003800000 */
.L_x_3948:
        /* <DEDUP_REMOVED lines=20> */
.L_x_3953:
[----:B------:R-:W-:Y:S05]  /*1bb0*/  BSYNC B0 ;  /* 0x0000000000007941 */ /* 0x000fea0003800000 */
.L_x_3952:
[----:B------:R-:W-:Y:S01]  /*1bc0*/  IMAD.SHL.U32 R2, R2, 0x200000, RZ ;  /* 0x0020000002027824 */ /* 0x000fe200078e00ff */
[----:B------:R-:W-:-:S04]  /*1bd0*/  LEA R0, R0, 0x37800000, 0x17 ;  /* 0x3780000000007811 */ /* 0x000fc800078eb8ff */
[----:B------:R-:W-:Y:S01]  /*1be0*/  LOP3.LUT R23, R0, R2, R23, 0xfe, !PT ;  /* 0x0000000200177212 */ /* 0x000fe200078efe17 */
[----:B------:R-:W-:Y:S05]  /*1bf0*/  BRA `(.L_x_3935) ;  /* 0x0000028000007947 */ /* 0x000fea0003800000 */
.L_x_3947:
[----:B------:R-:W-:-:S13]  /*1c00*/  ISETP.NE.AND P0, PT, R4, 0x1c, PT ;  /* 0x0000001c0400780c */ /* 0x000fda0003f05270 */
[----:B------:R-:W-:Y:S05]  /*1c10*/  @!P0 BRA `(.L_x_3954) ;  /* 0x0000024000008947 */ /* 0x000fea0003800000 */
[----:B------:R-:W-:-:S13]  /*1c20*/  ISETP.NE.AND P0, PT, R4, 0x1d, PT ;  /* 0x0000001d0400780c */ /* 0x000fda0003f05270 */
[----:B------:R-:W-:Y:S05]  /*1c30*/  @!P0 BRA `(.L_x_3955) ;  /* 0x000001f000008947 */ /* 0x000fea0003800000 */
[----:B------:R-:W-:-:S13]  /*1c40*/  ISETP.NE.AND P0, PT, R4, 0x2c, PT ;  /* 0x0000002c0400780c */ /* 0x000fda0003f05270 */
[----:B------:R-:W-:Y:S05]  /*1c50*/  @P0 BRA `(.L_x_3934) ;  /* 0x0000008000000947 */ /* 0x000fea0003800000 */
[----:B------:R-:W2:Y:S01]  /*1c60*/  LDG.E.U8 R2, [R2.64] ;  /* 0x0000002402027981 */ /* 0x000ea2000c1e1100 */
[----:B------:R-:W-:Y:S01]  /*1c70*/  IMAD.MOV.U32 R23, RZ, RZ, 0x400000 ;  /* 0x00400000ff177424 */ /* 0x000fe200078e00ff */
[----:B--2---:R-:W-:-:S13]  /*1c80*/  ISETP.NE.AND P0, PT, R2, RZ, PT ;  /* 0x000000ff0200720c */ /* 0x004fda0003f05270 */
[----:B------:R-:W-:Y:S05]  /*1c90*/  @!P0 BRA `(.L_x_3935) ;  /* 0x000001e000008947 */ /* 0x000fea0003800000 */
[----:B------:R-:W-:-:S13]  /*1ca0*/  ISETP.NE.AND P0, PT, R2, 0xff, PT ;  /* 0x000000ff0200780c */ /* 0x000fda0003f05270 */
[----:B------:R-:W-:Y:S02]  /*1cb0*/  @!P0 IMAD.MOV.U32 R23, RZ, RZ, 0x7f800001 ;  /* 0x7f800001ff178424 */ /* 0x000fe400078e00ff */
[----:B------:R-:W-:Y:S01]  /*1cc0*/  @P0 IMAD.SHL.U32 R23, R2, 0x800000, RZ ;  /* 0x0080000002170824 */ /* 0x000fe200078e00ff */
[----:B------:R-:W-:Y:S05]  /*1cd0*/  BRA `(.L_x_3935) ;  /* 0x000001a000007947 */ /* 0x000fea0003800000 */
.L_x_3934:
        /* <DEDUP_REMOVED lines=19> */
[----:B------:R-:W-:Y:S01]  /*1e10*/  IMAD.MOV.U32 R23, RZ, RZ, RZ ;  /* 0x000000ffff177224 */ /* 0x000fe200078e00ff */
[----:B------:R-:W-:Y:S05]  /*1e20*/  BRA `(.L_x_3935) ;  /* 0x0000005000007947 */ /* 0x000fea0003800000 */
.L_x_3955:
[----:B------:R-:W2:Y:S02]  /*1e30*/  LDG.E.64 R2, [R2.64] ;  /* 0x0000002402027981 */ /* 0x000ea4000c1e1b00 */
[----:B--2---:R0:W1:Y:S01]  /*1e40*/  I2F.U64 R23, R2 ;  /* 0x0000000200177312 */ /* 0x0040620000301000 */
[----:B------:R-:W-:Y:S05]  /*1e50*/  BRA `(.L_x_3935) ;  /* 0x0000002000007947 */ /* 0x000fea0003800000 */
.L_x_3954:
[----:B------:R-:W2:Y:S02]  /*1e60*/  LDG.E R2, [R2.64] ;  /* 0x0000002402027981 */ /* 0x000ea4000c1e1900 */
[----:B--2---:R0:W1:Y:S02]  /*1e70*/  I2F.U32 R23, R2 ;  /* 0x0000000200177306 */ /* 0x0040640000201000 */
.L_x_3935:
[----:B------:R-:W-:Y:S05]  /*1e80*/  BSYNC B6 ;  /* 0x0000000000067941 */ /* 0x000fea0003800000 */
.L_x_3929:
[----:B------:R-:W2:Y:S01]  /*1e90*/  LDC.U8 R4, c[0x0][0x3e3] ;  /* 0x0000f8c0ff047b82 */ /* 0x000ea20000000000 */
[----:B0-----:R-:W-:Y:S01]  /*1ea0*/  IADD3 R2, P1, R22, c[0x0][0x3d8], RZ ;  /* 0x0000f60016027a10 */ /* 0x001fe20007f3e0ff */
[----:B------:R-:W-:Y:S04]  /*1eb0*/  BSSY B6, `(.L_x_3956) ;  /* 0x00000dd000067945 */ /* 0x000fe80003800000 */
[----:B------:R-:W-:Y:S01]  /*1ec0*/  IMAD.X R3, RZ, RZ, c[0x0][0x3dc], P1 ;  /* 0x0000f700ff037624 */ /* 0x000fe200008e06ff */
[----:B--2---:R-:W-:-:S04]  /*1ed0*/  PRMT R0, R4, 0x9910, RZ ;  /* 0x0000991004007816 */ /* 0x004fc800000000ff */
        /* <DEDUP_REMOVED lines=11> */
[----:B--2---:R-:W0:Y:S01]  /*1f90*/  I2F.S16 R0, R0 ;  /* 0x0000000000007306 */ /* 0x004e220000101400 */
[----:B------:R-:W-:Y:S05]  /*1fa0*/  BRA `(.L_x_3962) ;  /* 0x00000cd000007947 */ /* 0x000fea0003800000 */
.L_x_3960:
[----:B------:R-:W2:Y:S02]  /*1fb0*/  LDG.E.U8 R0, [R2.64] ;  /* 0x0000002402007981 */ /* 0x000ea4000c1e1100 */
[----:B--2---:R-:W0:Y:S01]  /*1fc0*/  I2F.U16 R0, R0 ;  /* 0x0000000000007306 */ /* 0x004e220000101000 */
[----:B------:R-:W-:Y:S05]  /*1fd0*/  BRA `(.L_x_3962) ;  /* 0x00000ca000007947 */ /* 0x000fea0003800000 */
.L_x_3959:
[----:B------:R-:W-:-:S13]  /*1fe0*/  ISETP.NE.AND P0, PT, R0, 0x2, PT ;  /* 0x000000020000780c */ /* 0x000fda0003f05270 */
[----:B------:R-:W-:Y:S05]  /*1ff0*/  @!P0 BRA `(.L_x_3963) ;  /* 0x000000a000008947 */ /* 0x000fea0003800000 */
[----:B------:R-:W-:-:S13]  /*2000*/  ISETP.NE.AND P0, PT, R0, 0x3, PT ;  /* 0x000000030000780c */ /* 0x000fda0003f05270 */
[----:B------:R-:W-:Y:S05]  /*2010*/  @!P0 BRA `(.L_x_3964) ;  /* 0x0000005000008947 */ /* 0x000fea0003800000 */
[----:B------:R-:W-:-:S13]  /*2020*/  ISETP.NE.AND P0, PT, R0, 0x4, PT ;  /* 0x000000040000780c */ /* 0x000fda0003f05270 */
[----:B------:R-:W-:Y:S05]  /*2030*/  @P0 BRA `(.L_x_3961) ;  /* 0x00000aa000000947 */ /* 0x000fea0003800000 */
[----:B------:R-:W2:Y:S02]  /*2040*/  LDG.E.64 R2, [R2.64] ;  /* 0x0000002402027981 */ /* 0x000ea4000c1e1b00 */
[----:B--2---:R0:W2:Y:S01]  /*2050*/  I2F.S64 R0, R2 ;  /* 0x0000000200007312 */ /* 0x0040a20000301400 */
[----:B------:R-:W-:Y:S05]  /*2060*/  BRA `(.L_x_3962) ;  /* 0x00000c1000007947 */ /* 0x000fea0003800000 */
.L_x_3964:
[----:B------:R-:W2:Y:S02]  /*2070*/  LDG.E R0, [R2.64] ;  /* 0x0000002402007981 */ /* 0x000ea4000c1e1900 */
[----:B--2---:R-:W0:Y:S01]  /*2080*/  I2F R0, R0 ;  /* 0x0000000000007306 */ /* 0x004e220000201400 */
[----:B------:R-:W-:Y:S05]  /*2090*/  BRA `(.L_x_3962) ;  /* 0x00000be000007947 */ /* 0x000fea0003800000 */
.L_x_3963:
[----:B------:R-:W2:Y:S02]  /*20a0*/  LDG.E.U16 R0, [R2.64] ;  /* 0x0000002402007981 */ /* 0x000ea4000c1e1500 */
[----:B--2---:R-:W0:Y:S01]  /*20b0*/  I2F.S16 R0, R0 ;  /* 0x0000000000007306 */ /* 0x004e220000101400 */
[----:B------:R-:W-:Y:S05]  /*20c0*/  BRA `(.L_x_3962) ;  /* 0x00000bb000007947 */ /* 0x000fea0003800000 */
.L_x_3958:
        /* <DEDUP_REMOVED lines=8> */
.L_x_3966:
[----:B------:R-:W2:Y:S02]  /*2150*/  LDG.E.U16 R0, [R2.64] ;  /* 0x0000002402007981 */ /* 0x000ea4000c1e1500 */
[----:B--2---:R-:W-:Y:S01]  /*2160*/  HADD2.F32 R0, -RZ, R0.H0_H0 ;  /* 0x20000000ff007230 */ /* 0x004fe20000004100 */
[----:B------:R-:W-:Y:S05]  /*2170*/  BRA `(.L_x_3962) ;  /* 0x00000b0000007947 */ /* 0x000fea0003800000 */
.L_x_3965:
        /* <DEDUP_REMOVED lines=8> */
.L_x_3968:
[----:B------:R-:W2:Y:S02]  /*2200*/  LDG.E.U16 R0, [R2.64] ;  /* 0x0000002402007981 */ /* 0x000ea4000c1e1500 */
[----:B--2---:R-:W-:Y:S01]  /*2210*/  HADD2.F32 R0, -RZ, R0.H0_H0 ;  /* 0x20000000ff007230 */ /* 0x004fe20000004100 */
[----:B------:R-:W-:Y:S05]  /*2220*/  BRA `(.L_x_3962) ;  /* 0x00000a5000007947 */ /* 0x000fea0003800000 */
.L_x_3967:
[----:B------:R-:W2:Y:S02]  /*2230*/  LDG.E.64 R2, [R2.64] ;  /* 0x0000002402027981 */ /* 0x000ea4000c1e1b00 */
[----:B--2---:R-:W0:Y:S01]  /*2240*/  F2F.F32.F64 R0, R2 ;  /* 0x0000000200007310 */ /* 0x004e220000301000 */
[----:B------:R-:W0:-:S14]  /*2250*/  DSETP.GEU.AND P0, PT, |R2|, c[0x2][0x0], PT ;  /* 0x008000000200762a */ /* 0x000e1c0003f0e200 */
[----:B0-----:R-:W-:Y:S01]  /*2260*/  @!P0 FMUL R0, R0, 1.175494350822287508e-38 ;  /* 0x0080000000008820 */ /* 0x001fe20000400000 */
[----:B------:R-:W-:Y:S05]  /*2270*/  BRA `(.L_x_3962) ;  /* 0x00000a0000007947 */ /* 0x000fea0003800000 */
.L_x_3957:
        /* <DEDUP_REMOVED lines=12> */
.L_x_3971:
[----:B------:R-:W2:Y:S02]  /*2340*/  LDG.E.64 R2, [R2.64] ;  /* 0x0000002402027981 */ /* 0x000ea4000c1e1b00 */
[----:B--2---:R-:W0:Y:S01]  /*2350*/  F2F.F32.F64 R0, R2 ;  /* 0x0000000200007310 */ /* 0x004e220000301000 */
[----:B------:R-:W0:-:S14]  /*2360*/  DSETP.GEU.AND P0, PT, |R2|, c[0x2][0x0], PT ;  /* 0x008000000200762a */ /* 0x000e1c0003f0e200 */
[----:B0-----:R-:W-:Y:S01]  /*2370*/  @!P0 FMUL R0, R0, 1.175494350822287508e-38 ;  /* 0x0080000000008820 */ /* 0x001fe20000400000 */
[----:B------:R-:W-:Y:S05]  /*2380*/  BRA `(.L_x_3962) ;  /* 0x000008f000007947 */ /* 0x000fea0003800000 */
.L_x_3970:
        /* <DEDUP_REMOVED lines=24> */
[----:B------:R-:W-:Y:S01]  /*2510*/  LOP3.LUT R0, R5, 0x80000000, R0, 0xf8, !PT ;  /* 0x8000000005007812 */ /* 0x000fe200078ef800 */
[----:B------:R-:W-:Y:S05]  /*2520*/  BRA `(.L_x_3962) ;  /* 0x0000075000007947 */ /* 0x000fea0003800000 */
.L_x_3973:
        /* <DEDUP_REMOVED lines=11> */
[----:B------:R-:W-:Y:S01]  /*25e0*/  LOP3.LUT R0, R4, 0x80000000, R5, 0xf8, !PT ;  /* 0x8000000004007812 */ /* 0x000fe200078ef805 */
[----:B------:R-:W-:Y:S05]  /*25f0*/  BRA `(.L_x_3962) ;  /* 0x0000068000007947 */ /* 0x000fea0003800000 */
.L_x_3972:
[----:B------:R-:W2:Y:S02]  /*2600*/  LDG.E.U16 R0, [R2.64] ;  /* 0x0000002402007981 */ /* 0x000ea4000c1e1500 */
[----:B--2---:R-:W-:Y:S01]  /*2610*/  PRMT R0, RZ, 0x5410, R0 ;  /* 0x00005410ff007816 */ /* 0x004fe20000000000 */
[----:B------:R-:W-:Y:S05]  /*2620*/  BRA `(.L_x_3962) ;  /* 0x0000065000007947 */ /* 0x000fea0003800000 */
.L_x_3969:
        /* <DEDUP_REMOVED lines=9> */
[----:B--2---:R-:W0:Y:S01]  /*26c0*/  I2F.U16 R0, R0 ;  /* 0x0000000000007306 */ /* 0x004e220000101000 */
[----:B------:R-:W-:Y:S05]  /*26d0*/  BRA `(.L_x_3962) ;  /* 0x000005a000007947 */ /* 0x000fea0003800000 */
.L_x_3976:
        /* <DEDUP_REMOVED lines=20> */
.L_x_3978:
[----:B------:R-:W-:Y:S05]  /*2820*/  BSYNC B0 ;  /* 0x0000000000007941 */ /* 0x000fea0003800000 */
.L_x_3977:
[----:B------:R-:W-:Y:S01]  /*2830*/  LEA R3, R0, 0x3b800000, 0x17 ;  /* 0x3b80000000037811 */ /* 0x000fe200078eb8ff */
[----:B------:R-:W-:-:S05]  /*2840*/  IMAD.SHL.U32 R0, R2, 0x100000, RZ ;  /* 0x0010000002007824 */ /* 0x000fca00078e00ff */
[----:B------:R-:W-:Y:S01]  /*2850*/  LOP3.LUT R0, R3, R0, R4, 0xfe, !PT ;  /* 0x0000000003007212 */ /* 0x000fe200078efe04 */
[----:B------:R-:W-:Y:S05]  /*2860*/  BRA `(.L_x_3962) ;  /* 0x0000041000007947 */ /* 0x000fea0003800000 */
.L_x_3975:
        /* <DEDUP_REMOVED lines=20> */
.L_x_3980:
[----:B------:R-:W-:Y:S05]  /*29b0*/  BSYNC B0 ;  /* 0x0000000000007941 */ /* 0x000fea0003800000 */
.L_x_3979:
[----:B------:R-:W-:Y:S01]  /*29c0*/  LEA R3, R0, 0x37800000, 0x17 ;  /* 0x3780000000037811 */ /* 0x000fe200078eb8ff */
[----:B------:R-:W-:-:S05]  /*29d0*/  IMAD.SHL.U32 R0, R2, 0x200000, RZ ;  /* 0x0020000002007824 */ /* 0x000fca00078e00ff */
[----:B------:R-:W-:Y:S01]  /*29e0*/  LOP3.LUT R0, R3, R0, R4, 0xfe, !PT ;  /* 0x0000000003007212 */ /* 0x000fe200078efe04 */
[----:B------:R-:W-:Y:S05]  /*29f0*/  BRA `(.L_x_3962) ;  /* 0x0000028000007947 */ /* 0x000fea0003800000 */
.L_x_3974:
        /* <DEDUP_REMOVED lines=14> */
.L_x_3961:
        /* <DEDUP_REMOVED lines=18> */
[----:B01---5:R-:W-:Y:S05]  /*2c00*/  CALL.ABS.NOINC R2 ;  /* 0x0000000002007343 */ /* 0x023fea0003c00000 */
[----:B------:R-:W-:Y:S01]  /*2c10*/  IMAD.MOV.U32 R0, RZ, RZ, RZ ;  /* 0x000000ffff007224 */ /* 0x000fe200078e00ff */
[----:B------:R-:W-:Y:S05]  /*2c20*/  BRA `(.L_x_3962) ;  /* 0x0000005000007947 */ /* 0x000fea0003800000 */
.L_x_3982:
[----:B------:R-:W2:Y:S02]  /*2c30*/  LDG.E.64 R2, [R2.64] ;  /* 0x0000002402027981 */ /* 0x000ea4000c1e1b00 */
[----:B--2---:R0:W2:Y:S01]  /*2c40*/  I2F.U64 R0, R2 ;  /* 0x0000000200007312 */ /* 0x0040a20000301000 */
[----:B------:R-:W-:Y:S05]  /*2c50*/  BRA `(.L_x_3962) ;  /* 0x0000002000007947 */ /* 0x000fea0003800000 */
.L_x_3981:
[----:B------:R-:W2:Y:S02]  /*2c60*/  LDG.E R0, [R2.64] ;  /* 0x0000002402007981 */ /* 0x000ea4000c1e1900 */
[----:B--2---:R-:W0:Y:S02]  /*2c70*/  I2F.U32 R0, R0 ;  /* 0x0000000000007306 */ /* 0x004e240000201000 */
.L_x_3962:
[----:B------:R-:W-:Y:S05]  /*2c80*/  BSYNC B6 ;  /* 0x0000000000067941 */ /* 0x000fea0003800000 */
.L_x_3956:
[----:B------:R-:W3:Y:S01]  /*2c90*/  LDC.U8 R4, c[0x0][0x3e1] ;  /* 0x0000f840ff047b82 */ /* 0x000ee20000000000 */
[----:B012--5:R-:W-:Y:S02]  /*2ca0*/  LOP3.LUT R2, R23, 0x80000000, R0, 0xb8, !PT ;  /* 0x8000000017027812 */ /* 0x027fe400078eb800 */
[----:B---3--:R-:W-:-:S04]  /*2cb0*/  PRMT R3, R4, 0x9910, RZ ;  /* 0x0000991004037816 */ /* 0x008fc800000000ff */
        /* <DEDUP_REMOVED lines=10> */
[----:B------:R-:W0:Y:S02]  /*2d60*/  F2I.FTZ.TRUNC.NTZ R3, R2 ;  /* 0x0000000200037305 */ /* 0x000e24000021f100 */
[----:B0-----:R0:W-:Y:S01]  /*2d70*/  STG.E.U8 [R16.64], R3 ;  /* 0x0000000310007986 */ /* 0x0011e2000c101124 */
[----:B------:R-:W-:Y:S05]  /*2d80*/  BRA `(.L_x_3988) ;  /* 0x00000d7000007947 */ /* 0x000fea0003800000 */
.L_x_3986:
[----:B------:R-:W0:Y:S02]  /*2d90*/  F2I.S64.TRUNC R2, R2 ;  /* 0x0000000200027311 */ /* 0x000e24000020d900 */
[----:B0-----:R-:W-:-:S05]  /*2da0*/  IMAD.MOV.U32 R5, RZ, RZ, R2 ;  /* 0x000000ffff057224 */ /* 0x001fca00078e0002 */
[----:B------:R0:W-:Y:S01]  /*2db0*/  STG.E.U8 [R16.64], R5 ;  /* 0x0000000510007986 */ /* 0x0001e2000c101124 */
[----:B------:R-:W-:Y:S05]  /*2dc0*/  BRA `(.L_x_3988) ;  /* 0x00000d3000007947 */ /* 0x000fea0003800000 */
.L_x_3985:
[----:B------:R-:W-:-:S13]  /*2dd0*/  ISETP.NE.AND P0, PT, R3, 0x2, PT ;  /* 0x000000020300780c */ /* 0x000fda0003f05270 */
[----:B------:R-:W-:Y:S05]  /*2de0*/  @!P0 BRA `(.L_x_3989) ;  /* 0x000000a000008947 */ /* 0x000fea0003800000 */
[----:B------:R-:W-:-:S13]  /*2df0*/  ISETP.NE.AND P0, PT, R3, 0x3, PT ;  /* 0x000000030300780c */ /* 0x000fda0003f05270 */
[----:B------:R-:W-:Y:S05]  /*2e00*/  @!P0 BRA `(.L_x_3990) ;  /* 0x0000005000008947 */ /* 0x000fea0003800000 */
[----:B------:R-:W-:-:S13]  /*2e10*/  ISETP.NE.AND P0, PT, R3, 0x4, PT ;  /* 0x000000040300780c */ /* 0x000fda0003f05270 */
[----:B------:R-:W-:Y:S05]  /*2e20*/  @P0 BRA `(.L_x_3987) ;  /* 0x00000b4000000947 */ /* 0x000fea0003800000 */
[----:B------:R-:W0:Y:S02]  /*2e30*/  F2I.S64.TRUNC R2, R2 ;  /* 0x0000000200027311 */ /* 0x000e24000020d900 */
[----:B0-----:R0:W-:Y:S01]  /*2e40*/  STG.E.64 [R16.64], R2 ;  /* 0x0000000210007986 */ /* 0x0011e2000c101b24 */
[----:B------:R-:W-:Y:S05]  /*2e50*/  BRA `(.L_x_3988) ;  /* 0x00000ca000007947 */ /* 0x000fea0003800000 */
.L_x_3990:
[----:B------:R-:W0:Y:S02]  /*2e60*/  F2I.FTZ.TRUNC.NTZ R3, R2 ;  /* 0x0000000200037305 */ /* 0x000e24000021f100 */
[----:B0-----:R0:W-:Y:S01]  /*2e70*/  STG.E [R16.64], R3 ;  /* 0x0000000310007986 */ /* 0x0011e2000c101924 */
[----:B------:R-:W-:Y:S05]  /*2e80*/  BRA `(.L_x_3988) ;  /* 0x00000c7000007947 */ /* 0x000fea0003800000 */
.L_x_3989:
[----:B------:R-:W0:Y:S02]  /*2e90*/  F2I.FTZ.TRUNC.NTZ R3, R2 ;  /* 0x0000000200037305 */ /* 0x000e24000021f100 */
[----:B0-----:R0:W-:Y:S01]  /*2ea0*/  STG.E.U16 [R16.64], R3 ;  /* 0x0000000310007986 */ /* 0x0011e2000c101524 */
[----:B------:R-:W-:Y:S05]  /*2eb0*/  BRA `(.L_x_3988) ;  /* 0x00000c4000007947 */ /* 0x000fea0003800000 */
.L_x_3984:
[----:B------:R-:W-:-:S13]  /*2ec0*/  ISETP.GT.AND P0, PT, R3, 0x6, PT ;  /* 0x000000060300780c */ /* 0x000fda0003f04270 */
[----:B------:R-:W-:Y:S05]  /*2ed0*/  @P0 BRA `(.L_x_3991) ;  /* 0x0000009000000947 */ /* 0x000fea0003800000 */
[----:B------:R-:W-:-:S13]  /*2ee0*/  ISETP.NE.AND P0, PT, R3, 0x5, PT ;  /* 0x000000050300780c */ /* 0x000fda0003f05270 */
[----:B------:R-:W-:Y:S05]  /*2ef0*/  @!P0 BRA `(.L_x_3992) ;  /* 0x0000004000008947 */ /* 0x000fea0003800000 */
[----:B------:R-:W-:-:S13]  /*2f00*/  ISETP.NE.AND P0, PT, R3, 0x6, PT ;  /* 0x000000060300780c */ /* 0x000fda0003f05270 */
[----:B------:R-:W-:Y:S05]  /*2f10*/  @P0 BRA `(.L_x_3987) ;  /* 0x00000a5000000947 */ /* 0x000fea0003800000 */
[----:B------:R0:W-:Y:S01]  /*2f20*/  STG.E [R16.64], R2 ;  /* 0x0000000210007986 */ /* 0x0001e2000c101924 */
[----:B------:R-:W-:Y:S05]  /*2f30*/  BRA `(.L_x_3988) ;  /* 0x00000bc000007947 */ /* 0x000fea0003800000 */
.L_x_3992:
[----:B------:R-:W-:-:S05]  /*2f40*/  F2FP.PACK_AB R2, RZ, R2 ;  /* 0x00000002ff02723e */ /* 0x000fca00000000ff */
[----:B------:R0:W-:Y:S01]  /*2f50*/  STG.E.U16 [R16.64], R2 ;  /* 0x0000000210007986 */ /* 0x0001e2000c101524 */
[----:B------:R-:W-:Y:S05]  /*2f60*/  BRA `(.L_x_3988) ;  /* 0x00000b9000007947 */ /* 0x000fea0003800000 */
.L_x_3991:
[----:B------:R-:W-:-:S13]  /*2f70*/  ISETP.NE.AND P0, PT, R3, 0x7, PT ;  /* 0x000000070300780c */ /* 0x000fda0003f05270 */
[----:B------:R-:W-:Y:S05]  /*2f80*/  @!P0 BRA `(.L_x_3993) ;  /* 0x000000b000008947 */ /* 0x000fea0003800000 */
[----:B------:R-:W-:-:S13]  /*2f90*/  ISETP.NE.AND P0, PT, R3, 0x8, PT ;  /* 0x000000080300780c */ /* 0x000fda0003f05270 */
[----:B------:R-:W-:Y:S05]  /*2fa0*/  @!P0 BRA `(.L_x_3994) ;  /* 0x0000005000008947 */ /* 0x000fea0003800000 */
[----:B------:R-:W-:-:S13]  /*2fb0*/  ISETP.NE.AND P0, PT, R3, 0x9, PT ;  /* 0x000000090300780c */ /* 0x000fda0003f05270 */
[----:B------:R-:W-:Y:S05]  /*2fc0*/  @P0 BRA `(.L_x_3987) ;  /* 0x000009a000000947 */ /* 0x000fea0003800000 */
[----:B------:R-:W-:-:S05]  /*2fd0*/  IMAD.MOV.U32 R3, RZ, RZ, RZ ;  /* 0x000000ffff037224 */ /* 0x000fca00078e00ff */
[----:B------:R0:W-:Y:S01]  /*2fe0*/  STG.E.64 [R16.64], R2 ;  /* 0x0000000210007986 */ /* 0x0001e2000c101b24 */
[----:B------:R-:W-:Y:S05]  /*2ff0*/  BRA `(.L_x_3988) ;  /* 0x00000b0000007947 */ /* 0x000fea0003800000 */
.L_x_3994:
[----:B------:R-:W-:-:S04]  /*3000*/  F2FP.PACK_AB R3, RZ, R2 ;  /* 0x00000002ff03723e */ /* 0x000fc800000000ff */
[----:B------:R-:W-:-:S05]  /*3010*/  PRMT R3, R3, 0x5410, RZ ;  /* 0x0000541003037816 */ /* 0x000fca00000000ff */
[----:B------:R0:W-:Y:S01]  /*3020*/  STG.E [R16.64], R3 ;  /* 0x0000000310007986 */ /* 0x0001e2000c101924 */
[----:B------:R-:W-:Y:S05]  /*3030*/  BRA `(.L_x_3988) ;  /* 0x00000ac000007947 */ /* 0x000fea0003800000 */
.L_x_3993:
[----:B------:R-:W-:-:S06]  /*3040*/  FMUL.FTZ R2, R2, 1 ;  /* 0x3f80000002027820 */ /* 0x000fcc0000410000 */
[----:B------:R-:W0:Y:S02]  /*3050*/  F2F.F64.F32 R2, R2 ;  /* 0x0000000200027310 */ /* 0x000e240000201800 */
[----:B0-----:R0:W-:Y:S01]  /*3060*/  STG.E.64 [R16.64], R2 ;  /* 0x0000000210007986 */ /* 0x0011e2000c101b24 */
[----:B------:R-:W-:Y:S05]  /*3070*/  BRA `(.L_x_3988) ;  /* 0x00000a8000007947 */ /* 0x000fea0003800000 */
.L_x_3983:
        /* <DEDUP_REMOVED lines=8> */
[----:B------:R-:W-:-:S04]  /*3100*/  FSETP.NEU.FTZ.AND P0, PT, R2, RZ, PT ;  /* 0x000000ff0200720b */ /* 0x000fc80003f1d000 */
[----:B------:R-:W-:-:S05]  /*3110*/  SEL R3, RZ, 0x1, !P0 ;  /* 0x00000001ff037807 */ /* 0x000fca0004000000 */
[----:B------:R0:W-:Y:S01]  /*3120*/  STG.E.U8 [R16.64], R3 ;  /* 0x0000000310007986 */ /* 0x0001e2000c101124 */
[----:B------:R-:W-:Y:S05]  /*3130*/  BRA `(.L_x_3988) ;  /* 0x000009c000007947 */ /* 0x000fea0003800000 */
.L_x_3997:
[----:B------:R-:W-:Y:S01]  /*3140*/  FMUL.FTZ R4, R2, 1 ;  /* 0x3f80000002047820 */ /* 0x000fe20000410000 */
[----:B------:R-:W-:-:S05]  /*3150*/  CS2R R6, SRZ ;  /* 0x0000000000067805 */ /* 0x000fca000001ff00 */
[----:B------:R-:W0:Y:S02]  /*3160*/  F2F.F64.F32 R4, R4 ;  /* 0x0000000400047310 */ /* 0x000e240000201800 */
[----:B0-----:R0:W-:Y:S01]  /*3170*/  STG.E.128 [R16.64], R4 ;  /* 0x0000000410007986 */ /* 0x0011e2000c101d24 */
[----:B------:R-:W-:Y:S05]  /*3180*/  BRA `(.L_x_3988) ;  /* 0x0000097000007947 */ /* 0x000fea0003800000 */
.L_x_3996:
[----:B------:R-:W-:-:S13]  /*3190*/  ISETP.NE.AND P0, PT, R3, 0xf, PT ;  /* 0x0000000f0300780c */ /* 0x000fda0003f05270 */
[----:B------:R-:W-:Y:S05]  /*31a0*/  @!P0 BRA `(.L_x_3998) ;  /* 0x000002b000008947 */ /* 0x000fea0003800000 */
[----:B------:R-:W-:-:S13]  /*31b0*/  ISETP.NE.AND P0, PT, R3, 0x17, PT ;  /* 0x000000170300780c */ /* 0x000fda0003f05270 */
[----:B------:R-:W-:Y:S05]  /*31c0*/  @!P0 BRA `(.L_x_3999) ;  /* 0x0000014000008947 */ /* 0x000fea0003800000 */
[----:B------:R-:W-:-:S13]  /*31d0*/  ISETP.NE.AND P0, PT, R3, 0x18, PT ;  /* 0x000000180300780c */ /* 0x000fda0003f05270 */
[----:B------:R-:W-:Y:S05]  /*31e0*/  @P0 BRA `(.L_x_3987) ;  /* 0x0000078000000947 */ /* 0x000fea0003800000 */
[C---:B------:R-:W-:Y:S01]  /*31f0*/  LOP3.LUT R4, R2.reuse, 0x7fffffff, RZ, 0xc0, !PT ;  /* 0x7fffffff02047812 */ /* 0x040fe200078ec0ff */
[----:B------:R-:W-:Y:S01]  /*3200*/  BSSY B0, `(.L_x_4000) ;  /* 0x000000d000007945 */ /* 0x000fe20003800000 */
[----:B------:R-:W-:Y:S02]  /*3210*/  LOP3.LUT R0, R2, 0x80000000, RZ, 0xc0, !PT ;  /* 0x8000000002007812 */ /* 0x000fe400078ec0ff */
[----:B------:R-:W-:Y:S02]  /*3220*/  ISETP.GT.U32.AND P0, PT, R4, 0x43efffff, PT ;  /* 0x43efffff0400780c */ /* 0x000fe40003f04070 */
[----:B------:R-:W-:Y:S01]  /*3230*/  SHF.R.U32.HI R5, RZ, 0x18, R0 ;  /* 0x00000018ff057819 */ /* 0x000fe20000011600 */
[----:B------:R-:W-:-:S10]  /*3240*/  IMAD.MOV.U32 R0, RZ, RZ, 0x7f ;  /* 0x0000007fff007424 */ /* 0x000fd400078e00ff */
[----:B------:R-:W-:Y:S05]  /*3250*/  @P0 BRA `(.L_x_4001) ;  /* 0x0000007000000947 */ /* 0x000fea0003800000 */
[----:B------:R-:W-:-:S13]  /*3260*/  ISETP.GE.U32.AND P0, PT, R4, 0x3c800000, PT ;  /* 0x3c8000000400780c */ /* 0x000fda0003f06070 */
[----:B------:R-:W-:-:S04]  /*3270*/  @P0 SHF.R.U32.HI R0, RZ, 0x14, R2 ;  /* 0x00000014ff000819 */ /* 0x000fc80000011602 */
[----:B------:R-:W-:-:S04]  /*3280*/  @P0 LOP3.LUT R3, R0, 0x1, RZ, 0xc0, !PT ;  /* 0x0000000100030812 */ /* 0x000fc800078ec0ff */
[----:B------:R-:W-:Y:S01]  /*3290*/  @P0 IADD3 R3, R2, 0x407ffff, R3 ;  /* 0x0407ffff02030810 */ /* 0x000fe20007ffe003 */
[----:B------:R-:W-:-:S03]  /*32a0*/  @!P0 FADD.FTZ R2, R4, 16384 ;  /* 0x4680000004028421 */ /* 0x000fc60000010000 */
[----:B------:R-:W-:Y:S02]  /*32b0*/  @P0 SHF.R.U32.HI R0, RZ, 0x14, R3 ;  /* 0x00000014ff000819 */ /* 0x000fe40000011603 */
[----:B------:R-:W-:Y:S02]  /*32c0*/  @!P0 IADD3 R0, R2, -0x46800000, RZ ;  /* 0xb980000002008810 */ /* 0x000fe40007ffe0ff */
.L_x_4001:
[----:B------:R-:W-:Y:S05]  /*32d0*/  BSYNC B0 ;  /* 0x0000000000007941 */ /* 0x000fea0003800000 */
.L_x_4000:
[----:B------:R-:W-:-:S05]  /*32e0*/  LOP3.LUT R5, R0, R5, RZ, 0xfc, !PT ;  /* 0x0000000500057212 */ /* 0x000fca00078efcff */
[----:B------:R0:W-:Y:S01]  /*32f0*/  STG.E.U8 [R16.64], R5 ;  /* 0x0000000510007986 */ /* 0x0001e2000c101124 */
[----:B------:R-:W-:Y:S05]  /*3300*/  BRA `(.L_x_3988) ;  /* 0x000007f000007947 */ /* 0x000fea0003800000 */
.L_x_3999:
[----:B------:R-:W-:Y:S01]  /*3310*/  LOP3.LUT R4, R2, 0x7fffffff, RZ, 0xc0, !PT ;  /* 0x7fffffff02047812 */ /* 0x000fe200078ec0ff */
[----:B------:R-:W-:Y:S03]  /*3320*/  BSSY B0, `(.L_x_4002) ;  /* 0x000000e000007945 */ /* 0x000fe60003800000 */
[----:B------:R-:W-:-:S13]  /*3330*/  ISETP.GT.U32.AND P0, PT, R4, 0x477fffff, PT ;  /* 0x477fffff0400780c */ /* 0x000fda0003f04070 */
[----:B------:R-:W-:Y:S05]  /*3340*/  @P0 BRA `(.L_x_4003) ;  /* 0x0000008000000947 */ /* 0x000fea0003800000 */
[----:B------:R-:W-:-:S13]  /*3350*/  ISETP.GE.U32.AND P0, PT, R4, 0x38800000, PT ;  /* 0x388000000400780c */ /* 0x000fda0003f06070 */
[----:B------:R-:W-:-:S04]  /*3360*/  @P0 SHF.R.U32.HI R0, RZ, 0x15, R2 ;  /* 0x00000015ff000819 */ /* 0x000fc80000011602 */
[----:B------:R-:W-:-:S04]  /*3370*/  @P0 LOP3.LUT R3, R0, 0x1, RZ, 0xc0, !PT ;  /* 0x0000000100030812 */ /* 0x000fc800078ec0ff */
[----:B------:R-:W-:Y:S01]  /*3380*/  @P0 IADD3 R0, R2, 0x80fffff, R3 ;  /* 0x080fffff02000810 */ /* 0x000fe20007ffe003 */
[----:B------:R-:W-:-:S03]  /*3390*/  @!P0 FADD.FTZ R3, R4, 128 ;  /* 0x4300000004038421 */ /* 0x000fc60000010000 */
[----:B------:R-:W-:Y:S02]  /*33a0*/  @P0 SHF.R.U32.HI R0, RZ, 0x15, R0 ;  /* 0x00000015ff000819 */ /* 0x000fe40000011600 */
[----:B------:R-:W-:Y:S01]  /*33b0*/  @!P0 IADD3 R0, R3, -0x43000000, RZ ;  /* 0xbd00000003008810 */ /* 0x000fe20007ffe0ff */
[----:B------:R-:W-:Y:S05]  /*33c0*/  BRA `(.L_x_4004) ;  /* 0x0000003000007947 */ /* 0x000fea0003800000 */
.L_x_4003:
[----:B------:R-:W-:Y:S01]  /*33d0*/  IMAD.MOV.U32 R0, RZ, RZ, 0x7f ;  /* 0x0000007fff007424 */ /* 0x000fe200078e00ff */
[----:B------:R-:W-:-:S04]  /*33e0*/  ISETP.GT.U32.AND P0, PT, R4, 0x7f800000, PT ;  /* 0x7f8000000400780c */ /* 0x000fc80003f04070 */
[----:B------:R-:W-:-:S04]  /*33f0*/  SEL R0, R0, 0x7c, P0 ;  /* 0x0000007c00007807 */ /* 0x000fc80000000000 */
.L_x_4004:
[----:B------:R-:W-:Y:S05]  /*3400*/  BSYNC B0 ;  /* 0x0000000000007941 */ /* 0x000fea0003800000 */
.L_x_4002:
[----:B------:R-:W-:-:S04]  /*3410*/  LOP3.LUT R2, R2, 0x80000000, RZ, 0xc0, !PT ;  /* 0x8000000002027812 */ /* 0x000fc800078ec0ff */
[----:B------:R-:W-:-:S04]  /*3420*/  SHF.R.U32.HI R3, RZ, 0x18, R2 ;  /* 0x00000018ff037819 */ /* 0x000fc80000011602 */
[----:B------:R-:W-:-:S05]  /*3430*/  LOP3.LUT R3, R0, R3, RZ, 0xfc, !PT ;  /* 0x0000000300037212 */ /* 0x000fca00078efcff */
[----:B------:R0:W-:Y:S01]  /*3440*/  STG.E.U8 [R16.64], R3 ;  /* 0x0000000310007986 */ /* 0x0001e2000c101124 */
[----:B------:R-:W-:Y:S05]  /*3450*/  BRA `(.L_x_3988) ;  /* 0x000006a000007947 */ /* 0x000fea0003800000 */
.L_x_3998:
[----:B------:R-:W-:-:S05]  /*3460*/  F2FP.BF16.PACK_AB R2, RZ, R2 ;  /* 0x00000002ff02723e */ /* 0x000fca00000010ff */
[----:B------:R0:W-:Y:S01]  /*3470*/  STG.E.U16 [R16.64], R2 ;  /* 0x0000000210007986 */ /* 0x0001e2000c101524 */
[----:B------:R-:W-:Y:S05]  /*3480*/  BRA `(.L_x_3988) ;  /* 0x0000067000007947 */ /* 0x000fea0003800000 */
.L_x_3995:
        /* <DEDUP_REMOVED lines=8> */
[----:B------:R-:W0:Y:S02]  /*3510*/  F2I.FTZ.U32.TRUNC.NTZ R3, R2 ;  /* 0x0000000200037305 */ /* 0x000e24000021f000 */
[----:B0-----:R0:W-:Y:S01]  /*3520*/  STG.E.U16 [R16.64], R3 ;  /* 0x0000000310007986 */ /* 0x0011e2000c101524 */
[----:B------:R-:W-:Y:S05]  /*3530*/  BRA `(.L_x_3988) ;  /* 0x000005c000007947 */ /* 0x000fea0003800000 */
.L_x_4007:
[----:B------:R-:W-:Y:S01]  /*3540*/  LOP3.LUT R3, R2, 0x7fffffff, RZ, 0xc0, !PT ;  /* 0x7fffffff02037812 */ /* 0x000fe200078ec0ff */
[----:B------:R-:W-:Y:S01]  /*3550*/  BSSY B0, `(.L_x_4008) ;  /* 0x0000013000007945 */ /* 0x000fe20003800000 */
[----:B------:R-:W-:Y:S02]  /*3560*/  IMAD.MOV.U32 R8, RZ, RZ, 0x80 ;  /* 0x00000080ff087424 */ /* 0x000fe400078e00ff */
        /* <DEDUP_REMOVED lines=13> */
.L_x_4010:
[----:B------:R-:W-:-:S04]  /*3640*/  LOP3.LUT R2, R2, 0x80000000, RZ, 0xc0, !PT ;  /* 0x8000000002027812 */ /* 0x000fc800078ec0ff */
[----:B------:R-:W-:-:S04]  /*3650*/  SHF.R.U32.HI R3, RZ, 0x18, R2 ;  /* 0x00000018ff037819 */ /* 0x000fc80000011602 */
[----:B------:R-:W-:-:S04]  /*3660*/  LOP3.LUT R0, R0, R3, RZ, 0xfc, !PT ;  /* 0x0000000300007212 */ /* 0x000fc800078efcff */
[----:B------:R-:W-:Y:S02]  /*3670*/  PRMT R8, R0, 0x7610, R8 ;  /* 0x0000761000087816 */ /* 0x000fe40000000008 */
.L_x_4009:
[----:B------:R-:W-:Y:S05]  /*3680*/  BSYNC B0 ;  /* 0x0000000000007941 */ /* 0x000fea0003800000 */
.L_x_4008:
[----:B------:R0:W-:Y:S01]  /*3690*/  STG.E.U8 [R16.64], R8 ;  /* 0x0000000810007986 */ /* 0x0001e2000c101124 */
[----:B------:R-:W-:Y:S05]  /*36a0*/  BRA `(.L_x_3988) ;  /* 0x0000045000007947 */ /* 0x000fea0003800000 */
.L_x_4006:
        /* <DEDUP_REMOVED lines=16> */
.L_x_4013:
[----:B------:R-:W-:-:S04]  /*37b0*/  LOP3.LUT R2, R2, 0x80000000, RZ, 0xc0, !PT ;  /* 0x8000000002027812 */ /* 0x000fc800078ec0ff */
[----:B------:R-:W-:-:S04]  /*37c0*/  SHF.R.U32.HI R3, RZ, 0x18, R2 ;  /* 0x00000018ff037819 */ /* 0x000fc80000011602 */
[----:B------:R-:W-:-:S04]  /*37d0*/  LOP3.LUT R0, R0, R3, RZ, 0xfc, !PT ;  /* 0x0000000300007212 */ /* 0x000fc800078efcff */
[----:B------:R-:W-:Y:S02]  /*37e0*/  PRMT R8, R0, 0x7610, R8 ;  /* 0x0000761000087816 */ /* 0x000fe40000000008 */
.L_x_4012:
[----:B------:R-:W-:Y:S05]  /*37f0*/  BSYNC B0 ;  /* 0x0000000000007941 */ /* 0x000fea0003800000 */
.L_x_4011:
[----:B------:R0:W-:Y:S01]  /*3800*/  STG.E.U8 [R16.64], R8 ;  /* 0x0000000810007986 */ /* 0x0001e2000c101124 */
[----:B------:R-:W-:Y:S05]  /*3810*/  BRA `(.L_x_3988) ;  /* 0x000002e000007947 */ /* 0x000fea0003800000 */
.L_x_4005:
[----:B------:R-:W-:-:S13]  /*3820*/  ISETP.NE.AND P0, PT, R3, 0x1c, PT ;  /* 0x0000001c0300780c */ /* 0x000fda0003f05270 */
[----:B------:R-:W-:Y:S05]  /*3830*/  @!P0 BRA `(.L_x_4014) ;  /* 0x000002a000008947 */ /* 0x000fea0003800000 */
[----:B------:R-:W-:-:S13]  /*3840*/  ISETP.NE.AND P0, PT, R3, 0x1d, PT ;  /* 0x0000001d0300780c */ /* 0x000fda0003f05270 */
[----:B------:R-:W-:Y:S05]  /*3850*/  @!P0 BRA `(.L_x_4015) ;  /* 0x0000025000008947 */ /* 0x000fea0003800000 */
[----:B------:R-:W-:-:S13]  /*3860*/  ISETP.NE.AND P0, PT, R3, 0x2c, PT ;  /* 0x0000002c0300780c */ /* 0x000fda0003f05270 */
[----:B------:R-:W-:Y:S05]  /*3870*/  @P0 BRA `(.L_x_3987) ;  /* 0x000000f000000947 */ /* 0x000fea0003800000 */
[----:B------:R-:W-:Y:S02]  /*3880*/  SHF.R.U32.HI R4, RZ, 0x17, R2 ;  /* 0x00000017ff047819 */ /* 0x000fe40000011602 */
[----:B------:R-:W-:Y:S02]  /*3890*/  PLOP3.LUT P0, PT, PT, PT, PT, 0x80, 0x0 ;  /* 0x000000000000781c */ /* 0x000fe40003f0f070 */
        /* <DEDUP_REMOVED lines=13> */
.L_x_3987:
        /* <DEDUP_REMOVED lines=20> */
.L_x_4015:
[----:B------:R-:W0:Y:S02]  /*3ab0*/  F2I.U64.TRUNC R2, R2 ;  /* 0x0000000200027311 */ /* 0x000e24000020d800 */
[----:B0-----:R0:W-:Y:S01]  /*3ac0*/  STG.E.64 [R16.64], R2 ;  /* 0x0000000210007986 */ /* 0x0011e2000c101b24 */
[----:B------:R-:W-:Y:S05]  /*3ad0*/  BRA `(.L_x_3988) ;  /* 0x0000002000007947 */ /* 0x000fea0003800000 */
.L_x_4014:
[----:B------:R-:W0:Y:S02]  /*3ae0*/  F2I.FTZ.U32.TRUNC.NTZ R3, R2 ;  /* 0x0000000200037305 */ /* 0x000e24000021f000 */
[----:B0-----:R0:W-:Y:S02]  /*3af0*/  STG.E [R16.64], R3 ;  /* 0x0000000310007986 */ /* 0x0011e4000c101924 */
.L_x_3988:
[----:B------:R-:W-:-:S05]  /*3b00*/  IMAD R18, R19, 0x200, R18 ;  /* 0x0000020013127824 */ /* 0x000fca00078e0212 */
[----:B------:R-:W-:Y:S02]  /*3b10*/  IADD3 R23, R18, 0x80, RZ ;  /* 0x0000008012177810 */ /* 0x000fe40007ffe0ff */
.L_x_3927:
[----:B------:R-:W-:Y:S05]  /*3b20*/  BSYNC B7 ;  /* 0x0000000000077941 */ /* 0x000fea0003800000 */
.L_x_3926:
[----:B------:R-:W-:Y:S01]  /*3b30*/  ISETP.GE.AND P0, PT, R23, c[0x0][0x160], PT ;  /* 0x0000580017007a0c */ /* 0x000fe20003f06270 */
[----:B------:R-:W-:-:S12]  /*3b40*/  BSSY B7, `(.L_x_4016) ;  /* 0x0000756000077945 */ /* 0x000fd80003800000 */
[----:B------:R-:W-:Y:S05]  /*3b50*/  @P0 BRA `(.L_x_4017) ;  /* 0x0000754000000947 */ /* 0x000fea0003800000 */
[----:B------:R-:W-:Y:S01]  /*3b60*/  ISETP.NE.AND P0, PT, RZ, c[0x0][0x168], PT ;  /* 0x00005a00ff007a0c */ /* 0x000fe20003f05270 */
[----:B------:R-:W-:Y:S02]  /*3b70*/  IMAD.MOV.U32 R18, RZ, RZ, RZ ;  /* 0x000000ffff127224 */ /* 0x000fe400078e00ff */
[----:B------:R-:W-:Y:S02]  /*3b80*/  IMAD.MOV.U32 R0, RZ, RZ, RZ ;  /* 0x000000ffff007224 */ /* 0x000fe400078e00ff */
[----:B0-----:R-:W-:-:S08]  /*3b90*/  IMAD.MOV.U32 R16, RZ, RZ, RZ ;  /* 0x000000ffff107224 */ /* 0x001fd000078e00ff */
        /* <DEDUP_REMOVED lines=251> */
.L_x_4018:
        /* <DEDUP_REMOVED lines=20> */
.L_x_4023:
[----:B------:R-:W2:Y:S02]  /*4c90*/  LDG.E.U8 R2, [R2.64] ;  /* 0x0000002402027981 */ /* 0x000ea4000c1e1100 */
[----:B--2---:R0:W1:Y:S01]  /*4ca0*/  I2F.U16 R19, R2 ;  /* 0x0000000200137306 */ /* 0x0040620000101000 */
[----:B------:R-:W-:Y:S05]  /*4cb0*/  BRA `(.L_x_4025) ;  /* 0x00000ca000007947 */ /* 0x000fea0003800000 */
.L_x_4022:
        /* <DEDUP_REMOVED lines=9> */
.L_x_4027:
[----:B------:R-:W2:Y:S02]  /*4d50*/  LDG.E R2, [R2.64] ;  /* 0x0000002402027981 */ /* 0x000ea4000c1e1900 */
[----:B--2---:R0:W1:Y:S01]  /*4d60*/  I2F R19, R2 ;  /* 0x0000000200137306 */ /* 0x0040620000201400 */
[----:B------:R-:W-:Y:S05]  /*4d70*/  BRA `(.L_x_4025) ;  /* 0x00000be000007947 */ /* 0x000fea0003800000 */
.L_x_4026:
[----:B------:R-:W2:Y:S02]  /*4d80*/  LDG.E.U16 R2, [R2.64] ;  /* 0x0000002402027981 */ /* 0x000ea4000c1e1500 */
[----:B--2---:R0:W1:Y:S01]  /*4d90*/  I2F.S16 R19, R2 ;  /* 0x0000000200137306 */ /* 0x0040620000101400 */
[----:B------:R-:W-:Y:S05]  /*4da0*/  BRA `(.L_x_4025) ;  /* 0x00000bb000007947 */ /* 0x000fea0003800000 */
.L_x_4021:
        /* <DEDUP_REMOVED lines=8> */
.L_x_4029:
[----:B------:R-:W2:Y:S02]  /*4e30*/  LDG.E.U16 R2, [R2.64] ;  /* 0x0000002402027981 */ /* 0x000ea4000c1e1500 */
[----:B--2---:R-:W-:Y:S01]  /*4e40*/  HADD2.F32 R19, -RZ, R2.H0_H0 ;  /* 0x20000002ff137230 */ /* 0x004fe20000004100 */
[----:B------:R-:W-:Y:S05]  /*4e50*/  BRA `(.L_x_4025) ;  /* 0x00000b0000007947 */ /* 0x000fea0003800000 */
.L_x_4028:
        /* <DEDUP_REMOVED lines=8> */
.L_x_4031:
[----:B------:R-:W2:Y:S02]  /*4ee0*/  LDG.E.U16 R2, [R2.64] ;  /* 0x0000002402027981 */ /* 0x000ea4000c1e1500 */
[----:B--2---:R-:W-:Y:S01]  /*4ef0*/  HADD2.F32 R19, -RZ, R2.H0_H0 ;  /* 0x20000002ff137230 */ /* 0x004fe20000004100 */
[----:B------:R-:W-:Y:S05]  /*4f00*/  BRA `(.L_x_4025) ;  /* 0x00000a5000007947 */ /* 0x000fea0003800000 */
.L_x_4030:
[----:B------:R-:W2:Y:S02]  /*4f10*/  LDG.E.64 R2, [R2.64] ;  /* 0x0000002402027981 */ /* 0x000ea4000c1e1b00 */
[----:B--2---:R-:W0:Y:S01]  /*4f20*/  F2F.F32.F64 R19, R2 ;  /* 0x0000000200137310 */ /* 0x004e220000301000 */
[----:B------:R-:W0:-:S14]  /*4f30*/  DSETP.GEU.AND P0, PT, |R2|, c[0x2][0x0], PT ;  /* 0x008000000200762a */ /* 0x000e1c0003f0e200 */
[----:B0-----:R-:W-:Y:S01]  /*4f40*/  @!P0 FMUL R19, R19, 1.175494350822287508e-38 ;  /* 0x0080000013138820 */ /* 0x001fe20000400000 */
[----:B------:R-:W-:Y:S05]  /*4f50*/  BRA `(.L_x_4025) ;  /* 0x00000a0000007947 */ /* 0x000fea0003800000 */
.L_x_4020:
        /* <DEDUP_REMOVED lines=12> */
.L_x_4034:
[----:B------:R-:W2:Y:S02]  /*5020*/  LDG.E.64 R2, [R2.64] ;  /* 0x0000002402027981 */ /* 0x000ea4000c1e1b00 */
[----:B--2---:R-:W0:Y:S01]  /*5030*/  F2F.F32.F64 R19, R2 ;  /* 0x0000000200137310 */ /* 0x004e220000301000 */
[----:B------:R-:W0:-:S14]  /*5040*/  DSETP.GEU.AND P0, PT, |R2|, c[0x2][0x0], PT ;  /* 0x008000000200762a */ /* 0x000e1c0003f0e200 */
[----:B0-----:R-:W-:Y:S01]  /*5050*/  @!P0 FMUL R19, R19, 1.175494350822287508e-38 ;  /* 0x0080000013138820 */ /* 0x001fe20000400000 */
[----:B------:R-:W-:Y:S05]  /*5060*/  BRA `(.L_x_4025) ;  /* 0x000008f000007947 */ /* 0x000fea0003800000 */
.L_x_4033:
        /* <DEDUP_REMOVED lines=26> */
.L_x_4036:
        /* <DEDUP_REMOVED lines=13> */
.L_x_4035:
[----:B------:R-:W2:Y:S02]  /*52e0*/  LDG.E.U16 R2, [R2.64] ;  /* 0x0000002402027981 */ /* 0x000ea4000c1e1500 */
[----:B--2---:R-:W-:Y:S01]  /*52f0*/  PRMT R19, RZ, 0x5410, R2 ;  /* 0x00005410ff137816 */ /* 0x004fe20000000002 */
[----:B------:R-:W-:Y:S05]  /*5300*/  BRA `(.L_x_4025) ;  /* 0x0000065000007947 */ /* 0x000fea0003800000 */
.L_x_4032:
        /* <DEDUP_REMOVED lines=11> */
.L_x_4039:
        /* <DEDUP_REMOVED lines=20> */
.L_x_4041:
[----:B------:R-:W-:Y:S05]  /*5500*/  BSYNC B0 ;  /* 0x0000000000007941 */ /* 0x000fea0003800000 */
.L_x_4040:
[----:B------:R-:W-:Y:S01]  /*5510*/  IMAD.SHL.U32 R2, R2, 0x100000, RZ ;  /* 0x0010000002027824 */ /* 0x000fe200078e00ff */
[----:B------:R-:W-:-:S04]  /*5520*/  LEA R0, R0, 0x3b800000, 0x17 ;  /* 0x3b80000000007811 */ /* 0x000fc800078eb8ff */
[----:B------:R-:W-:Y:S01]  /*5530*/  LOP3.LUT R19, R0, R2, R19, 0xfe, !PT ;  /* 0x0000000200137212 */ /* 0x000fe200078efe13 */
[----:B------:R-:W-:Y:S05]  /*5540*/  BRA `(.L_x_4025) ;  /* 0x0000041000007947 */ /* 0x000fea0003800000 */
.L_x_4038:
        /* <DEDUP_REMOVED lines=20> */
.L_x_4043:
[----:B------:R-:W-:Y:S05]  /*5690*/  BSYNC B0 ;  /* 0x0000000000007941 */ /* 0x000fea0003800000 */
.L_x_4042:
[----:B------:R-:W-:Y:S01]  /*56a0*/  IMAD.SHL.U32 R2, R2, 0x200000, RZ ;  /* 0x0020000002027824 */ /* 0x000fe200078e00ff */
[----:B------:R-:W-:-:S04]  /*56b0*/  LEA R0, R0, 0x37800000, 0x17 ;  /* 0x3780000000007811 */ /* 0x000fc800078eb8ff */
[----:B------:R-:W-:Y:S01]  /*56c0*/  LOP3.LUT R19, R0, R2, R19, 0xfe, !PT ;  /* 0x0000000200137212 */ /* 0x000fe200078efe13 */
[----:B------:R-:W-:Y:S05]  /*56d0*/  BRA `(.L_x_4025) ;  /* 0x0000028000007947 */ /* 0x000fea0003800000 */
.L_x_4037:
        /* <DEDUP_REMOVED lines=14> */
.L_x_4024:
        /* <DEDUP_REMOVED lines=21> */
.L_x_4045:
[----:B------:R-:W2:Y:S02]  /*5910*/  LDG.E.64 R2, [R2.64] ;  /* 0x0000002402027981 */ /* 0x000ea4000c1e1b00 */
[----:B--2---:R0:W1:Y:S01]  /*5920*/  I2F.U64 R19, R2 ;  /* 0x0000000200137312 */ /* 0x0040620000301000 */
[----:B------:R-:W-:Y:S05]  /*5930*/  BRA `(.L_x_4025) ;  /* 0x0000002000007947 */ /* 0x000fea0003800000 */
.L_x_4044:
[----:B------:R-:W2:Y:S02]  /*5940*/  LDG.E R2, [R2.64] ;  /* 0x0000002402027981 */ /* 0x000ea4000c1e1900 */
[----:B--2---:R0:W1:Y:S02]  /*5950*/  I2F.U32 R19, R2 ;  /* 0x0000000200137306 */ /* 0x0040640000201000 */
.L_x_4025:
[----:B------:R-:W-:Y:S05]  /*5960*/  BSYNC B6 ;  /* 0x0000000000067941 */ /* 0x000fea0003800000 */
.L_x_4019:
        /* <DEDUP_REMOVED lines=18> */
.L_x_4050:
[----:B------:R-:W2:Y:S02]  /*5a90*/  LDG.E.U8 R0, [R2.64] ;  /* 0x0000002402007981 */ /* 0x000ea4000c1e1100 */
[----:B--2---:R-:W0:Y:S01]  /*5aa0*/  I2F.U16 R0, R0 ;  /* 0x0000000000007306 */ /* 0x004e220000101000 */
[----:B------:R-:W-:Y:S05]  /*5ab0*/  BRA `(.L_x_4052) ;  /* 0x00000ca000007947 */ /* 0x000fea0003800000 */
.L_x_4049:
        /* <DEDUP_REMOVED lines=9> */
.L_x_4054:
[----:B------:R-:W2:Y:S02]  /*5b50*/  LDG.E R0, [R2.64] ;  /* 0x0000002402007981 */ /* 0x000ea4000c1e1900 */
[----:B--2---:R-:W0:Y:S01]  /*5b60*/  I2F R0, R0 ;  /* 0x0000000000007306 */ /* 0x004e220000201400 */
[----:B------:R-:W-:Y:S05]  /*5b70*/  BRA `(.L_x_4052) ;  /* 0x00000be000007947 */ /* 0x000fea0003800000 */
.L_x_4053:
[----:B------:R-:W2:Y:S02]  /*5b80*/  LDG.E.U16 R0, [R2.64] ;  /* 0x0000002402007981 */ /* 0x000ea4000c1e1500 */
[----:B--2---:R-:W0:Y:S01]  /*5b90*/  I2F.S16 R0, R0 ;  /* 0x0000000000007306 */ /* 0x004e220000101400 */
[----:B------:R-:W-:Y:S05]  /*5ba0*/  BRA `(.L_x_4052) ;  /* 0x00000bb000007947 */ /* 0x000fea0003800000 */
.L_x_4048:
        /* <DEDUP_REMOVED lines=8> */
.L_x_4056:
[----:B------:R-:W2:Y:S02]  /*5c30*/  LDG.E.U16 R0, [R2.64] ;  /* 0x0000002402007981 */ /* 0x000ea4000c1e1500 */
[----:B--2---:R-:W-:Y:S01]  /*5c40*/  HADD2.F32 R0, -RZ, R0.H0_H0 ;  /* 0x20000000ff007230 */ /* 0x004fe20000004100 */
[----:B------:R-:W-:Y:S05]  /*5c50*/  BRA `(.L_x_4052) ;  /* 0x00000b0000007947 */ /* 0x000fea0003800000 */
.L_x_4055:
        /* <DEDUP_REMOVED lines=8> */
.L_x_4058:
[----:B------:R-:W2:Y:S02]  /*5ce0*/  LDG.E.U16 R0, [R2.64] ;  /* 0x0000002402007981 */ /* 0x000ea4000c1e1500 */
[----:B--2---:R-:W-:Y:S01]  /*5cf0*/  HADD2.F32 R0, -RZ, R0.H0_H0 ;  /* 0x20000000ff007230 */ /* 0x004fe20000004100 */
[----:B------:R-:W-:Y:S05]  /*5d00*/  BRA `(.L_x_4052) ;  /* 0x00000a5000007947 */ /* 0x000fea0003800000 */
.L_x_4057:
[----:B------:R-:W2:Y:S02]  /*5d10*/  LDG.E.64 R2, [R2.64] ;  /* 0x0000002402027981 */ /* 0x000ea4000c1e1b00 */
[----:B--2---:R-:W0:Y:S01]  /*5d20*/  F2F.F32.F64 R0, R2 ;  /* 0x0000000200007310 */ /* 0x004e220000301000 */
[----:B------:R-:W0:-:S14]  /*5d30*/  DSETP.GEU.AND P0, PT, |R2|, c[0x2][0x0], PT ;  /* 0x008000000200762a */ /* 0x000e1c0003f0e200 */
[----:B0-----:R-:W-:Y:S01]  /*5d40*/  @!P0 FMUL R0, R0, 1.175494350822287508e-38 ;  /* 0x0080000000008820 */ /* 0x001fe20000400000 */
[----:B------:R-:W-:Y:S05]  /*5d50*/  BRA `(.L_x_4052) ;  /* 0x00000a0000007947 */ /* 0x000fea0003800000 */
.L_x_4047:
        /* <DEDUP_REMOVED lines=12> */
.L_x_4061:
[----:B------:R-:W2:Y:S02]  /*5e20*/  LDG.E.64 R2, [R2.64] ;  /* 0x0000002402027981 */ /* 0x000ea4000c1e1b00 */
[----:B--2---:R-:W0:Y:S01]  /*5e30*/  F2F.F32.F64 R0, R2 ;  /* 0x0000000200007310 */ /* 0x004e220000301000 */
[----:B------:R-:W0:-:S14]  /*5e40*/  DSETP.GEU.AND P0, PT, |R2|, c[0x2][0x0], PT ;  /* 0x008000000200762a */ /* 0x000e1c0003f0e200 */
[----:B0-----:R-:W-:Y:S01]  /*5e50*/  @!P0 FMUL R0, R0, 1.175494350822287508e-38 ;  /* 0x0080000000008820 */ /* 0x001fe20000400000 */
[----:B------:R-:W-:Y:S05]  /*5e60*/  BRA `(.L_x_4052) ;  /* 0x000008f000007947 */ /* 0x000fea0003800000 */
.L_x_4060:
        /* <DEDUP_REMOVED lines=26> */
.L_x_4063:
        /* <DEDUP_REMOVED lines=13> */
.L_x_4062:
[----:B------:R-:W2:Y:S02]  /*60e0*/  LDG.E.U16 R0, [R2.64] ;  /* 0x0000002402007981 */ /* 0x000ea4000c1e1500 */
[----:B--2---:R-:W-:Y:S01]  /*60f0*/  PRMT R0, RZ, 0x5410, R0 ;  /* 0x00005410ff007816 */ /* 0x004fe20000000000 */
[----:B------:R-:W-:Y:S05]  /*6100*/  BRA `(.L_x_4052) ;  /* 0x0000065000007947 */ /* 0x000fea0003800000 */
.L_x_4059:
        /* <DEDUP_REMOVED lines=11> */
.L_x_4066:
        /* <DEDUP_REMOVED lines=20> */
.L_x_4068:
[----:B------:R-:W-:Y:S05]  /*6300*/  BSYNC B0 ;  /* 0x0000000000007941 */ /* 0x000fea0003800000 */
.L_x_4067:
[----:B------:R-:W-:Y:S01]  /*6310*/  LEA R3, R0, 0x3b800000, 0x17 ;  /* 0x3b80000000037811 */ /* 0x000fe200078eb8ff */
[----:B------:R-:W-:-:S05]  /*6320*/  IMAD.SHL.U32 R0, R2, 0x100000, RZ ;  /* 0x0010000002007824 */ /* 0x000fca00078e00ff */
[----:B------:R-:W-:Y:S01]  /*6330*/  LOP3.LUT R0, R3, R0, R4, 0xfe, !PT ;  /* 0x0000000003007212 */ /* 0x000fe200078efe04 */
[----:B------:R-:W-:Y:S05]  /*6340*/  BRA `(.L_x_4052) ;  /* 0x0000041000007947 */ /* 0x000fea0003800000 */
.L_x_4065:
        /* <DEDUP_REMOVED lines=20> */
.L_x_4070:
[----:B------:R-:W-:Y:S05]  /*6490*/  BSYNC B0 ;  /* 0x0000000000007941 */ /* 0x000fea0003800000 */
.L_x_4069:
[----:B------:R-:W-:Y:S01]  /*64a0*/  LEA R3, R0, 0x37800000, 0x17 ;  /* 0x3780000000037811 */ /* 0x000fe200078eb8ff */
[----:B------:R-:W-:-:S05]  /*64b0*/  IMAD.SHL.U32 R0, R2, 0x200000, RZ ;  /* 0x0020000002007824 */ /* 0x000fca00078e00ff */
[----:B------:R-:W-:Y:S01]  /*64c0*/  LOP3.LUT R0, R3, R0, R4, 0xfe, !PT ;  /* 0x0000000003007212 */ /* 0x000fe200078efe04 */
[----:B------:R-:W-:Y:S05]  /*64d0*/  BRA `(.L_x_4052) ;  /* 0x0000028000007947 */ /* 0x000fea0003800000 */
.L_x_4064:
        /* <DEDUP_REMOVED lines=14> */
.L_x_4051:
        /* <DEDUP_REMOVED lines=21> */
.L_x_4072:
[----:B------:R-:W2:Y:S02]  /*6710*/  LDG.E.64 R2, [R2.64] ;  /* 0x0000002402027981 */ /* 0x000ea4000c1e1b00 */
[----:B--2---:R0:W2:Y:S01]  /*6720*/  I2F.U64 R0, R2 ;  /* 0x0000000200007312 */ /* 0x0040a20000301000 */
[----:B------:R-:W-:Y:S05]  /*6730*/  BRA `(.L_x_4052) ;  /* 0x0000002000007947 */ /* 0x000fea0003800000 */
.L_x_4071:
[----:B------:R-:W2:Y:S02]  /*6740*/  LDG.E R0, [R2.64] ;  /* 0x0000002402007981 */ /* 0x000ea4000c1e1900 */
[----:B--2---:R-:W0:Y:S02]  /*6750*/  I2F.U32 R0, R0 ;  /* 0x0000000000007306 */ /* 0x004e240000201000 */
.L_x_4052:
[----:B------:R-:W-:Y:S05]  /*6760*/  BSYNC B6 ;  /* 0x0000000000067941 */ /* 0x000fea0003800000 */
.L_x_4046:
        /* <DEDUP_REMOVED lines=16> */
.L_x_4076:
[----:B------:R-:W0:Y:S02]  /*6870*/  F2I.S64.TRUNC R2, R2 ;  /* 0x0000000200027311 */ /* 0x000e24000020d900 */
[----:B0-----:R-:W-:-:S05]  /*6880*/  IMAD.MOV.U32 R5, RZ, RZ, R2 ;  /* 0x000000ffff057224 */ /* 0x001fca00078e0002 */
[----:B------:R0:W-:Y:S01]  /*6890*/  STG.E.U8 [R16.64], R5 ;  /* 0x0000000510007986 */ /* 0x0001e2000c101124 */
[----:B------:R-:W-:Y:S05]  /*68a0*/  BRA `(.L_x_4078) ;  /* 0x00000d3000007947 */ /* 0x000fea0003800000 */
.L_x_4075:
        /* <DEDUP_REMOVED lines=9> */
.L_x_4080:
[----:B------:R-:W0:Y:S02]  /*6940*/  F2I.FTZ.TRUNC.NTZ R3, R2 ;  /* 0x0000000200037305 */ /* 0x000e24000021f100 */
[----:B0-----:R0:W-:Y:S01]  /*6950*/  STG.E [R16.64], R3 ;  /* 0x0000000310007986 */ /* 0x0011e2000c101924 */
[----:B------:R-:W-:Y:S05]  /*6960*/  BRA `(.L_x_4078) ;  /* 0x00000c7000007947 */ /* 0x000fea0003800000 */
.L_x_4079:
[----:B------:R-:W0:Y:S02]  /*6970*/  F2I.FTZ.TRUNC.NTZ R3, R2 ;  /* 0x0000000200037305 */ /* 0x000e24000021f100 */
[----:B0-----:R0:W-:Y:S01]  /*6980*/  STG.E.U16 [R16.64], R3 ;  /* 0x0000000310007986 */ /* 0x0011e2000c101524 */
[----:B------:R-:W-:Y:S05]  /*6990*/  BRA `(.L_x_4078) ;  /* 0x00000c4000007947 */ /* 0x000fea0003800000 */
.L_x_4074:
        /* <DEDUP_REMOVED lines=8> */
.L_x_4082:
[----:B------:R-:W-:-:S05]  /*6a20*/  F2FP.PACK_AB R2, RZ, R2 ;  /* 0x00000002ff02723e */ /* 0x000fca00000000ff */
[----:B------:R0:W-:Y:S01]  /*6a30*/  STG.E.U16 [R16.64], R2 ;  /* 0x0000000210007986 */ /* 0x0001e2000c101524 */
[----:B------:R-:W-:Y:S05]  /*6a40*/  BRA `(.L_x_4078) ;  /* 0x00000b9000007947 */ /* 0x000fea0003800000 */
.L_x_4081:
        /* <DEDUP_REMOVED lines=9> */
.L_x_4084:
[----:B------:R-:W-:-:S04]  /*6ae0*/  F2FP.PACK_AB R3, RZ, R2 ;  /* 0x00000002ff03723e */ /* 0x000fc800000000ff */
[----:B------:R-:W-:-:S05]  /*6af0*/  PRMT R3, R3, 0x5410, RZ ;  /* 0x0000541003037816 */ /* 0x000fca00000000ff */
[----:B------:R0:W-:Y:S01]  /*6b00*/  STG.E [R16.64], R3 ;  /* 0x0000000310007986 */ /* 0x0001e2000c101924 */
[----:B------:R-:W-:Y:S05]  /*6b10*/  BRA `(.L_x_4078) ;  /* 0x00000ac000007947 */ /* 0x000fea0003800000 */
.L_x_4083:
[----:B------:R-:W-:-:S06]  /*6b20*/  FMUL.FTZ R2, R2, 1 ;  /* 0x3f80000002027820 */ /* 0x000fcc0000410000 */
[----:B------:R-:W0:Y:S02]  /*6b30*/  F2F.F64.F32 R2, R2 ;  /* 0x0000000200027310 */ /* 0x000e240000201800 */
[----:B0-----:R0:W-:Y:S01]  /*6b40*/  STG.E.64 [R16.64], R2 ;  /* 0x0000000210007986 */ /* 0x0011e2000c101b24 */
[----:B------:R-:W-:Y:S05]  /*6b50*/  BRA `(.L_x_4078) ;  /* 0x00000a8000007947 */ /* 0x000fea0003800000 */
.L_x_4073:
        /* <DEDUP_REMOVED lines=12> */
.L_x_4087:
[----:B------:R-:W-:Y:S01]  /*6c20*/  FMUL.FTZ R4, R2, 1 ;  /* 0x3f80000002047820 */ /* 0x000fe20000410000 */
[----:B------:R-:W-:-:S05]  /*6c30*/  CS2R R6, SRZ ;  /* 0x0000000000067805 */ /* 0x000fca000001ff00 */
[----:B------:R-:W0:Y:S02]  /*6c40*/  F2F.F64.F32 R4, R4 ;  /* 0x0000000400047310 */ /* 0x000e240000201800 */
[----:B0-----:R0:W-:Y:S01]  /*6c50*/  STG.E.128 [R16.64], R4 ;  /* 0x0000000410007986 */ /* 0x0011e2000c101d24 */
[----:B------:R-:W-:Y:S05]  /*6c60*/  BRA `(.L_x_4078) ;  /* 0x0000097000007947 */ /* 0x000fea0003800000 */
.L_x_4086:
        /* <DEDUP_REMOVED lines=20> */
.L_x_4091:
[----:B------:R-:W-:Y:S05]  /*6db0*/  BSYNC B0 ;  /* 0x0000000000007941 */ /* 0x000fea0003800000 */
.L_x_4090:
[----:B------:R-:W-:-:S05]  /*6dc0*/  LOP3.LUT R5, R0, R5, RZ, 0xfc, !PT ;  /* 0x0000000500057212 */ /* 0x000fca00078efcff */
[----:B------:R0:W-:Y:S01]  /*6dd0*/  STG.E.U8 [R16.64], R5 ;  /* 0x0000000510007986 */ /* 0x0001e2000c101124 */
[----:B------:R-:W-:Y:S05]  /*6de0*/  BRA `(.L_x_4078) ;  /* 0x000007f000007947 */ /* 0x000fea0003800000 */
.L_x_4089:
        /* <DEDUP_REMOVED lines=12> */
.L_x_4093:
[----:B------:R-:W-:Y:S01]  /*6eb0*/  IMAD.MOV.U32 R0, RZ, RZ, 0x7f ;  /* 0x0000007fff007424 */ /* 0x000fe200078e00ff */
[----:B------:R-:W-:-:S04]  /*6ec0*/  ISETP.GT.U32.AND P0, PT, R4, 0x7f800000, PT ;  /* 0x7f8000000400780c */ /* 0x000fc80003f04070 */
[----:B------:R-:W-:-:S04]  /*6ed0*/  SEL R0, R0, 0x7c, P0 ;  /* 0x0000007c00007807 */ /* 0x000fc80000000000 */
.L_x_4094:
[----:B------:R-:W-:Y:S05]  /*6ee0*/  BSYNC B0 ;  /* 0x0000000000007941 */ /* 0x000fea0003800000 */
.L_x_4092:
[----:B------:R-:W-:-:S04]  /*6ef0*/  LOP3.LUT R2, R2, 0x80000000, RZ, 0xc0, !PT ;  /* 0x8000000002027812 */ /* 0x000fc800078ec0ff */
[----:B------:R-:W-:-:S04]  /*6f00*/  SHF.R.U32.HI R3, RZ, 0x18, R2 ;  /* 0x00000018ff037819 */ /* 0x000fc80000011602 */
[----:B------:R-:W-:-:S05]  /*6f10*/  LOP3.LUT R3, R0, R3, RZ, 0xfc, !PT ;  /* 0x0000000300037212 */ /* 0x000fca00078efcff */
[----:B------:R0:W-:Y:S01]  /*6f20*/  STG.E.U8 [R16.64], R3 ;  /* 0x0000000310007986 */ /* 0x0001e2000c101124 */
[----:B------:R-:W-:Y:S05]  /*6f30*/  BRA `(.L_x_4078) ;  /* 0x000006a000007947 */ /* 0x000fea0003800000 */
.L_x_4088:
[----:B------:R-:W-:-:S05]  /*6f40*/  F2FP.BF16.PACK_AB R2, RZ, R2 ;  /* 0x00000002ff02723e */ /* 0x000fca00000010ff */
[----:B------:R0:W-:Y:S01]  /*6f50*/  STG.E.U16 [R16.64], R2 ;  /* 0x0000000210007986 */ /* 0x0001e2000c101524 */
[----:B------:R-:W-:Y:S05]  /*6f60*/  BRA `(.L_x_4078) ;  /* 0x0000067000007947 */ /* 0x000fea0003800000 */
.L_x_4085:
        /* <DEDUP_REMOVED lines=11> */
.L_x_4097:
        /* <DEDUP_REMOVED lines=16> */
.L_x_4100:
[----:B------:R-:W-:-:S04]  /*7120*/  LOP3.LUT R2, R2, 0x80000000, RZ, 0xc0, !PT ;  /* 0x8000000002027812 */ /* 0x000fc800078ec0ff */
[----:B------:R-:W-:-:S04]  /*7130*/  SHF.R.U32.HI R3, RZ, 0x18, R2 ;  /* 0x00000018ff037819 */ /* 0x000fc80000011602 */
[----:B------:R-:W-:-:S04]  /*7140*/  LOP3.LUT R0, R0, R3, RZ, 0xfc, !PT ;  /* 0x0000000300007212 */ /* 0x000fc800078efcff */
[----:B------:R-:W-:Y:S02]  /*7150*/  PRMT R8, R0, 0x7610, R8 ;  /* 0x0000761000087816 */ /* 0x000fe40000000008 */
.L_x_4099:
[----:B------:R-:W-:Y:S05]  /*7160*/  BSYNC B0 ;  /* 0x0000000000007941 */ /* 0x000fea0003800000 */
.L_x_4098:
[----:B------:R0:W-:Y:S01]  /*7170*/  STG.E.U8 [R16.64], R8 ;  /* 0x0000000810007986 */ /* 0x0001e2000c101124 */
[----:B------:R-:W-:Y:S05]  /*7180*/  BRA `(.L_x_4078) ;  /* 0x0000045000007947 */ /* 0x000fea0003800000 */
.L_x_4096:
        /* <DEDUP_REMOVED lines=16> */
.L_x_4103:
[----:B------:R-:W-:-:S04]  /*7290*/  LOP3.LUT R2, R2, 0x80000000, RZ, 0xc0, !PT ;  /* 0x8000000002027812 */ /* 0x000fc800078ec0ff */
[----:B------:R-:W-:-:S04]  /*72a0*/  SHF.R.U32.HI R3, RZ, 0x18, R2 ;  /* 0x00000018ff037819 */ /* 0x000fc80000011602 */
[----:B------:R-:W-:-:S04]  /*72b0*/  LOP3.LUT R0, R0, R3, RZ, 0xfc, !PT ;  /* 0x0000000300007212 */ /* 0x000fc800078efcff */
[----:B------:R-:W-:Y:S02]  /*72c0*/  PRMT R8, R0, 0x7610, R8 ;  /* 0x0000761000087816 */ /* 0x000fe40000000008 */
.L_x_4102:
[----:B------:R-:W-:Y:S05]  /*72d0*/  BSYNC B0 ;  /* 0x0000000000007941 */ /* 0x000fea0003800000 */
.L_x_4101:
[----:B------:R0:W-:Y:S01]  /*72e0*/  STG.E.U8 [R16.64], R8 ;  /* 0x0000000810007986 */ /* 0x0001e2000c101124 */
[----:B------:R-:W-:Y:S05]  /*72f0*/  BRA `(.L_x_4078) ;  /* 0x000002e000007947 */ /* 0x000fea0003800000 */
.L_x_4095:
        /* <DEDUP_REMOVED lines=21> */
.L_x_4077:
        /* <DEDUP_REMOVED lines=20> */
.L_x_4105:
[----:B------:R-:W0:Y:S02]  /*7590*/  F2I.U64.TRUNC R2, R2 ;  /* 0x0000000200027311 */ /* 0x000e24000020d800 */
[----:B0-----:R0:W-:Y:S01]  /*75a0*/  STG.E.64 [R16.64], R2 ;  /* 0x0000000210007986 */ /* 0x0011e2000c101b24 */
[----:B------:R-:W-:Y:S05]  /*75b0*/  BRA `(.L_x_4078) ;  /* 0x0000002000007947 */ /* 0x000fea0003800000 */
.L_x_4104:
[----:B------:R-:W0:Y:S02]  /*75c0*/  F2I.FTZ.U32.TRUNC.NTZ R3, R2 ;  /* 0x0000000200037305 */ /* 0x000e24000021f000 */
[----:B0-----:R0:W-:Y:S02]  /*75d0*/  STG.E [R16.64], R3 ;  /* 0x0000000310007986 */ /* 0x0011e4000c101924 */
.L_x_4078:
[----:B------:R-:W-:-:S04]  /*75e0*/  IADD3 R23, R23, 0x80, RZ ;  /* 0x0000008017177810 */ /* 0x000fc80007ffe0ff */
[----:B------:R-:W-:-:S13]  /*75f0*/  ISETP.GE.AND P0, PT, R23, c[0x0][0x160], PT ;  /* 0x0000580017007a0c */ /* 0x000fda0003f06270 */
        /* <DEDUP_REMOVED lines=256> */
.L_x_4106:
        /* <DEDUP_REMOVED lines=20> */
.L_x_4111:
[----:B------:R-:W2:Y:S02]  /*8740*/  LDG.E.U8 R2, [R2.64] ;  /* 0x0000002402027981 */ /* 0x000ea4000c1e1100 */
[----:B--2---:R0:W1:Y:S01]  /*8750*/  I2F.U16 R19, R2 ;  /* 0x0000000200137306 */ /* 0x0040620000101000 */
[----:B------:R-:W-:Y:S05]  /*8760*/  BRA `(.L_x_4113) ;  /* 0x00000ca000007947 */ /* 0x000fea0003800000 */
.L_x_4110:
        /* <DEDUP_REMOVED lines=9> */
.L_x_4115:
[----:B------:R-:W2:Y:S02]  /*8800*/  LDG.E R2, [R2.64] ;  /* 0x0000002402027981 */ /* 0x000ea4000c1e1900 */
[----:B--2---:R0:W1:Y:S01]  /*8810*/  I2F R19, R2 ;  /* 0x0000000200137306 */ /* 0x0040620000201400 */
[----:B------:R-:W-:Y:S05]  /*8820*/  BRA `(.L_x_4113) ;  /* 0x00000be000007947 */ /* 0x000fea0003800000 */
.L_x_4114:
[----:B------:R-:W2:Y:S02]  /*8830*/  LDG.E.U16 R2, [R2.64] ;  /* 0x0000002402027981 */ /* 0x000ea4000c1e1500 */
[----:B--2---:R0:W1:Y:S01]  /*8840*/  I2F.S16 R19, R2 ;  /* 0x0000000200137306 */ /* 0x0040620000101400 */
[----:B------:R-:W-:Y:S05]  /*8850*/  BRA `(.L_x_4113) ;  /* 0x00000bb000007947 */ /* 0x000fea0003800000 */
.L_x_4109:
        /* <DEDUP_REMOVED lines=8> */
.L_x_4117:
[----:B------:R-:W2:Y:S02]  /*88e0*/  LDG.E.U16 R2, [R2.64] ;  /* 0x0000002402027981 */ /* 0x000ea4000c1e1500 */
[----:B--2---:R-:W-:Y:S01]  /*88f0*/  HADD2.F32 R19, -RZ, R2.H0_H0 ;  /* 0x20000002ff137230 */ /* 0x004fe20000004100 */
[----:B------:R-:W-:Y:S05]  /*8900*/  BRA `(.L_x_4113) ;  /* 0x00000b0000007947 */ /* 0x000fea0003800000 */
.L_x_4116:
        /* <DEDUP_REMOVED lines=8> */
.L_x_4119:
[----:B------:R-:W2:Y:S02]  /*8990*/  LDG.E.U16 R2, [R2.64] ;  /* 0x0000002402027981 */ /* 0x000ea4000c1e1500 */
[----:B--2---:R-:W-:Y:S01]  /*89a0*/  HADD2.F32 R19, -RZ, R2.H0_H0 ;  /* 0x20000002ff137230 */ /* 0x004fe20000004100 */
[----:B------:R-:W-:Y:S05]  /*89b0*/  BRA `(.L_x_4113) ;  /* 0x00000a5000007947 */ /* 0x000fea0003800000 */
.L_x_4118:
[----:B------:R-:W2:Y:S02]  /*89c0*/  LDG.E.64 R2, [R2.64] ;  /* 0x0000002402027981 */ /* 0x000ea4000c1e1b00 */
[----:B--2---:R-:W0:Y:S01]  /*89d0*/  F2F.F32.F64 R19, R2 ;  /* 0x0000000200137310 */ /* 0x004e220000301000 */
[----:B------:R-:W0:-:S14]  /*89e0*/  DSETP.GEU.AND P0, PT, |R2|, c[0x2][0x0], PT ;  /* 0x008000000200762a */ /* 0x000e1c0003f0e200 */
[----:B0-----:R-:W-:Y:S01]  /*89f0*/  @!P0 FMUL R19, R19, 1.175494350822287508e-38 ;  /* 0x0080000013138820 */ /* 0x001fe20000400000 */
[----:B------:R-:W-:Y:S05]  /*8a00*/  BRA `(.L_x_4113) ;  /* 0x00000a0000007947 */ /* 0x000fea0003800000 */
.L_x_4108:
        /* <DEDUP_REMOVED lines=12> */
.L_x_4122:
[----:B------:R-:W2:Y:S02]  /*8ad0*/  LDG.E.64 R2, [R2.64] ;  /* 0x0000002402027981 */ /* 0x000ea4000c1e1b00 */
[----:B--2---:R-:W0:Y:S01]  /*8ae0*/  F2F.F32.F64 R19, R2 ;  /* 0x0000000200137310 */ /* 0x004e220000301000 */
[----:B------:R-:W0:-:S14]  /*8af0*/  DSETP.GEU.AND P0, PT, |R2|, c[0x2][0x0], PT ;  /* 0x008000000200762a */ /* 0x000e1c0003f0e200 */
[----:B0-----:R-:W-:Y:S01]  /*8b00*/  @!P0 FMUL R19, R19, 1.175494350822287508e-38 ;  /* 0x0080000013138820 */ /* 0x001fe20000400000 */
[----:B------:R-:W-:Y:S05]  /*8b10*/  BRA `(.L_x_4113) ;  /* 0x000008f000007947 */ /* 0x000fea0003800000 */
.L_x_4121:
        /* <DEDUP_REMOVED lines=26> */
.L_x_4124:
        /* <DEDUP_REMOVED lines=13> */
.L_x_4123:
[----:B------:R-:W2:Y:S02]  /*8d90*/  LDG.E.U16 R2, [R2.64] ;  /* 0x0000002402027981 */ /* 0x000ea4000c1e1500 */
[----:B--2---:R-:W-:Y:S01]  /*8da0*/  PRMT R19, RZ, 0x5410, R2 ;  /* 0x00005410ff137816 */ /* 0x004fe20000000002 */
[----:B------:R-:W-:Y:S05]  /*8db0*/  BRA `(.L_x_4113) ;  /* 0x0000065000007947 */ /* 0x000fea0003800000 */
.L_x_4120:
        /* <DEDUP_REMOVED lines=11> */
.L_x_4127:
        /* <DEDUP_REMOVED lines=20> */
.L_x_4129:
[----:B------:R-:W-:Y:S05]  /*8fb0*/  BSYNC B0 ;  /* 0x0000000000007941 */ /* 0x000fea0003800000 */
.L_x_4128:
[----:B------:R-:W-:Y:S01]  /*8fc0*/  IMAD.SHL.U32 R2, R2, 0x100000, RZ ;  /* 0x0010000002027824 */ /* 0x000fe200078e00ff */
[----:B------:R-:W-:-:S04]  /*8fd0*/  LEA R0, R0, 0x3b800000, 0x17 ;  /* 0x3b80000000007811 */ /* 0x000fc800078eb8ff */
[----:B------:R-:W-:Y:S01]  /*8fe0*/  LOP3.LUT R19, R0, R2, R19, 0xfe, !PT ;  /* 0x0000000200137212 */ /* 0x000fe200078efe13 */
[----:B------:R-:W-:Y:S05]  /*8ff0*/  BRA `(.L_x_4113) ;  /* 0x0000041000007947 */ /* 0x000fea0003800000 */
.L_x_4126:
        /* <DEDUP_REMOVED lines=20> */
.L_x_4131:
[----:B------:R-:W-:Y:S05]  /*9140*/  BSYNC B0 ;  /* 0x0000000000007941 */ /* 0x000fea0003800000 */
.L_x_4130:
[----:B------:R-:W-:Y:S01]  /*9150*/  IMAD.SHL.U32 R2, R2, 0x200000, RZ ;  /* 0x0020000002027824 */ /* 0x000fe200078e00ff */
[----:B------:R-:W-:-:S04]  /*9160*/  LEA R0, R0, 0x37800000, 0x17 ;  /* 0x3780000000007811 */ /* 0x000fc800078eb8ff */
[----:B------:R-:W-:Y:S01]  /*9170*/  LOP3.LUT R19, R0, R2, R19, 0xfe, !PT ;  /* 0x0000000200137212 */ /* 0x000fe200078efe13 */
[----:B------:R-:W-:Y:S05]  /*9180*/  BRA `(.L_x_4113) ;  /* 0x0000028000007947 */ /* 0x000fea0003800000 */
.L_x_4125:
        /* <DEDUP_REMOVED lines=14> */
.L_x_4112:
        /* <DEDUP_REMOVED lines=21> */
.L_x_4133:
[----:B------:R-:W2:Y:S02]  /*93c0*/  LDG.E.64 R2, [R2.64] ;  /* 0x0000002402027981 */ /* 0x000ea4000c1e1b00 */
[----:B--2---:R0:W1:Y:S01]  /*93d0*/  I2F.U64 R19, R2 ;  /* 0x0000000200137312 */ /* 0x0040620000301000 */
[----:B------:R-:W-:Y:S05]  /*93e0*/  BRA `(.L_x_4113) ;  /* 0x0000002000007947 */ /* 0x000fea0003800000 */
.L_x_4132:
[----:B------:R-:W2:Y:S02]  /*93f0*/  LDG.E R2, [R2.64] ;  /* 0x0000002402027981 */ /* 0x000ea4000c1e1900 */
[----:B--2---:R0:W1:Y:S02]  /*9400*/  I2F.U32 R19, R2 ;  /* 0x0000000200137306 */ /* 0x0040640000201000 */
.L_x_4113:
[----:B------:R-:W-:Y:S05]  /*9410*/  BSYNC B6 ;  /* 0x0000000000067941 */ /* 0x000fea0003800000 */
.L_x_4107:
        /* <DEDUP_REMOVED lines=18> */
.L_x_4138:
[----:B------:R-:W2:Y:S02]  /*9540*/  LDG.E.U8 R0, [R2.64] ;  /* 0x0000002402007981 */ /* 0x000ea4000c1e1100 */
[----:B--2---:R-:W0:Y:S01]  /*9550*/  I2F.U16 R0, R0 ;  /* 0x0000000000007306 */ /* 0x004e220000101000 */
[----:B------:R-:W-:Y:S05]  /*9560*/  BRA `(.L_x_4140) ;  /* 0x00000ca000007947 */ /* 0x000fea0003800000 */
.L_x_4137:
        /* <DEDUP_REMOVED lines=9> */
.L_x_4142:
[----:B------:R-:W2:Y:S02]  /*9600*/  LDG.E R0, [R2.64] ;  /* 0x0000002402007981 */ /* 0x000ea4000c1e1900 */
[----:B--2---:R-:W0:Y:S01]  /*9610*/  I2F R0, R0 ;  /* 0x0000000000007306 */ /* 0x004e220000201400 */
[----:B------:R-:W-:Y:S05]  /*9620*/  BRA `(.L_x_4140) ;  /* 0x00000be000007947 */ /* 0x000fea0003800000 */
.L_x_4141:
[----:B------:R-:W2:Y:S02]  /*9630*/  LDG.E.U16 R0, [R2.64] ;  /* 0x0000002402007981 */ /* 0x000ea4000c1e1500 */
[----:B--2---:R-:W0:Y:S01]  /*9640*/  I2F.S16 R0, R0 ;  /* 0x0000000000007306 */ /* 0x004e220000101400 */
[----:B------:R-:W-:Y:S05]  /*9650*/  BRA `(.L_x_4140) ;  /* 0x00000bb000007947 */ /* 0x000fea0003800000 */
.L_x_4136:
        /* <DEDUP_REMOVED lines=8> */
.L_x_4144:
[----:B------:R-:W2:Y:S02]  /*96e0*/  LDG.E.U16 R0, [R2.64] ;  /* 0x0000002402007981 */ /* 0x000ea4000c1e1500 */
[----:B--2---:R-:W-:Y:S01]  /*96f0*/  HADD2.F32 R0, -RZ, R0.H0_H0 ;  /* 0x20000000ff007230 */ /* 0x004fe20000004100 */
[----:B------:R-:W-:Y:S05]  /*9700*/  BRA `(.L_x_4140) ;  /* 0x00000b0000007947 */ /* 0x000fea0003800000 */
.L_x_4143:
        /* <DEDUP_REMOVED lines=8> */
.L_x_4146:
[----:B------:R-:W2:Y:S02]  /*9790*/  LDG.E.U16 R0, [R2.64] ;  /* 0x0000002402007981 */ /* 0x000ea4000c1e1500 */
[----:B--2---:R-:W-:Y:S01]  /*97a0*/  HADD2.F32 R0, -RZ, R0.H0_H0 ;  /* 0x20000000ff007230 */ /* 0x004fe20000004100 */
[----:B------:R-:W-:Y:S05]  /*97b0*/  BRA `(.L_x_4140) ;  /* 0x00000a5000007947 */ /* 0x000fea0003800000 */
.L_x_4145:
[----:B------:R-:W2:Y:S02]  /*97c0*/  LDG.E.64 R2, [R2.64] ;  /* 0x0000002402027981 */ /* 0x000ea4000c1e1b00 */
[----:B--2---:R-:W0:Y:S01]  /*97d0*/  F2F.F32.F64 R0, R2 ;  /* 0x0000000200007310 */ /* 0x004e220000301000 */
[----:B------:R-:W0:-:S14]  /*97e0*/  DSETP.GEU.AND P0, PT, |R2|, c[0x2][0x0], PT ;  /* 0x008000000200762a */ /* 0x000e1c0003f0e200 */
[----:B0-----:R-:W-:Y:S01]  /*97f0*/  @!P0 FMUL R0, R0, 1.175494350822287508e-38 ;  /* 0x0080000000008820 */ /* 0x001fe20000400000 */
[----:B------:R-:W-:Y:S05]  /*9800*/  BRA `(.L_x_4140) ;  /* 0x00000a0000007947 */ /* 0x000fea0003800000 */
.L_x_4135:
        /* <DEDUP_REMOVED lines=12> */
.L_x_4149:
[----:B------:R-:W2:Y:S02]  /*98d0*/  LDG.E.64 R2, [R2.64] ;  /* 0x0000002402027981 */ /* 0x000ea4000c1e1b00 */
[----:B--2---:R-:W0:Y:S01]  /*98e0*/  F2F.F32.F64 R0, R2 ;  /* 0x0000000200007310 */ /* 0x004e220000301000 */
[----:B------:R-:W0:-:S14]  /*98f0*/  DSETP.GEU.AND P0, PT, |R2|, c[0x2][0x0], PT ;  /* 0x008000000200762a */ /* 0x000e1c0003f0e200 */
[----:B0-----:R-:W-:Y:S01]  /*9900*/  @!P0 FMUL R0, R0, 1.175494350822287508e-38 ;  /* 0x0080000000008820 */ /* 0x001fe20000400000 */
[----:B------:R-:W-:Y:S05]  /*9910*/  BRA `(.L_x_4140) ;  /* 0x000008f000007947 */ /* 0x000fea0003800000 */
.L_x_4148:
        /* <DEDUP_REMOVED lines=26> */
.L_x_4151:
        /* <DEDUP_REMOVED lines=13> */
.L_x_4150:
[----:B------:R-:W2:Y:S02]  /*9b90*/  LDG.E.U16 R0, [R2.64] ;  /* 0x0000002402007981 */ /* 0x000ea4000c1e1500 */
[----:B--2---:R-:W-:Y:S01]  /*9ba0*/  PRMT R0, RZ, 0x5410, R0 ;  /* 0x00005410ff007816 */ /* 0x004fe20000000000 */
[----:B------:R-:W-:Y:S05]  /*9bb0*/  BRA `(.L_x_4140) ;  /* 0x0000065000007947 */ /* 0x000fea0003800000 */
.L_x_4147:
        /* <DEDUP_REMOVED lines=11> */
.L_x_4154:
        /* <DEDUP_REMOVED lines=20> */
.L_x_4156:
[----:B------:R-:W-:Y:S05]  /*9db0*/  BSYNC B0 ;  /* 0x0000000000007941 */ /* 0x000fea0003800000 */
.L_x_4155:
[----:B------:R-:W-:Y:S01]  /*9dc0*/  LEA R3, R0, 0x3b800000, 0x17 ;  /* 0x3b80000000037811 */ /* 0x000fe200078eb8ff */
[----:B------:R-:W-:-:S05]  /*9dd0*/  IMAD.SHL.U32 R0, R2, 0x100000, RZ ;  /* 0x0010000002007824 */ /* 0x000fca00078e00ff */
[----:B------:R-:W-:Y:S01]  /*9de0*/  LOP3.LUT R0, R3, R0, R4, 0xfe, !PT ;  /* 0x0000000003007212 */ /* 0x000fe200078efe04 */
[----:B------:R-:W-:Y:S05]  /*9df0*/  BRA `(.L_x_4140) ;  /* 0x0000041000007947 */ /* 0x000fea0003800000 */
.L_x_4153:
        /* <DEDUP_REMOVED lines=20> */
.L_x_4158:
[----:B------:R-:W-:Y:S05]  /*9f40*/  BSYNC B0 ;  /* 0x0000000000007941 */ /* 0x000fea0003800000 */
.L_x_4157:
[----:B------:R-:W-:Y:S01]  /*9f50*/  LEA R3, R0, 0x37800000, 0x17 ;  /* 0x3780000000037811 */ /* 0x000fe200078eb8ff */
[----:B------:R-:W-:-:S05]  /*9f60*/  IMAD.SHL.U32 R0, R2, 0x200000, RZ ;  /* 0x0020000002007824 */ /* 0x000fca00078e00ff */
[----:B------:R-:W-:Y:S01]  /*9f70*/  LOP3.LUT R0, R3, R0, R4, 0xfe, !PT ;  /* 0x0000000003007212 */ /* 0x000fe200078efe04 */
[----:B------:R-:W-:Y:S05]  /*9f80*/  BRA `(.L_x_4140) ;  /* 0x0000028000007947 */ /* 0x000fea0003800000 */
.L_x_4152:
        /* <DEDUP_REMOVED lines=14> */
.L_x_4139:
        /* <DEDUP_REMOVED lines=21> */
.L_x_4160:
[----:B------:R-:W2:Y:S02]  /*a1c0*/  LDG.E.64 R2, [R2.64] ;  /* 0x0000002402027981 */ /* 0x000ea4000c1e1b00 */
[----:B--2---:R0:W2:Y:S01]  /*a1d0*/  I2F.U64 R0, R2 ;  /* 0x0000000200007312 */ /* 0x0040a20000301000 */
[----:B------:R-:W-:Y:S05]  /*a1e0*/  BRA `(.L_x_4140) ;  /* 0x0000002000007947 */ /* 0x000fea0003800000 */
.L_x_4159:
[----:B------:R-:W2:Y:S02]  /*a1f0*/  LDG.E R0, [R2.64] ;  /* 0x0000002402007981 */ /* 0x000ea4000c1e1900 */
[----:B--2---:R-:W0:Y:S02]  /*a200*/  I2F.U32 R0, R0 ;  /* 0x0000000000007306 */ /* 0x004e240000201000 */
.L_x_4140:
[----:B------:R-:W-:Y:S05]  /*a210*/  BSYNC B6 ;  /* 0x0000000000067941 */ /* 0x000fea0003800000 */
.L_x_4134:
        /* <DEDUP_REMOVED lines=16> */
.L_x_4164:
[----:B------:R-:W0:Y:S02]  /*a320*/  F2I.S64.TRUNC R2, R2 ;  /* 0x0000000200027311 */ /* 0x000e24000020d900 */
[----:B0-----:R-:W-:-:S05]  /*a330*/  IMAD.MOV.U32 R5, RZ, RZ, R2 ;  /* 0x000000ffff057224 */ /* 0x001fca00078e0002 */
[----:B------:R0:W-:Y:S01]  /*a340*/  STG.E.U8 [R16.64], R5 ;  /* 0x0000000510007986 */ /* 0x0001e2000c101124 */
[----:B------:R-:W-:Y:S05]  /*a350*/  BRA `(.L_x_4166) ;  /* 0x00000d3000007947 */ /* 0x000fea0003800000 */
.L_x_4163:
        /* <DEDUP_REMOVED lines=9> */
.L_x_4168:
[----:B------:R-:W0:Y:S02]  /*a3f0*/  F2I.FTZ.TRUNC.NTZ R3, R2 ;  /* 0x0000000200037305 */ /* 0x000e24000021f100 */
[----:B0-----:R0:W-:Y:S01]  /*a400*/  STG.E [R16.64], R3 ;  /* 0x0000000310007986 */ /* 0x0011e2000c101924 */
[----:B------:R-:W-:Y:S05]  /*a410*/  BRA `(.L_x_4166) ;  /* 0x00000c7000007947 */ /* 0x000fea0003800000 */
.L_x_4167:
[----:B------:R-:W0:Y:S02]  /*a420*/  F2I.FTZ.TRUNC.NTZ R3, R2 ;  /* 0x0000000200037305 */ /* 0x000e24000021f100 */
[----:B0-----:R0:W-:Y:S01]  /*a430*/  STG.E.U16 [R16.64], R3 ;  /* 0x0000000310007986 */ /* 0x0011e2000c101524 */
[----:B------:R-:W-:Y:S05]  /*a440*/  BRA `(.L_x_4166) ;  /* 0x00000c4000007947 */ /* 0x000fea0003800000 */
.L_x_4162:
        /* <DEDUP_REMOVED lines=8> */
.L_x_4170:
[----:B------:R-:W-:-:S05]  /*a4d0*/  F2FP.PACK_AB R2, RZ, R2 ;  /* 0x00000002ff02723e */ /* 0x000fca00000000ff */
[----:B------:R0:W-:Y:S01]  /*a4e0*/  STG.E.U16 [R16.64], R2 ;  /* 0x0000000210007986 */ /* 0x0001e2000c101524 */
[----:B------:R-:W-:Y:S05]  /*a4f0*/  BRA `(.L_x_4166) ;  /* 0x00000b9000007947 */ /* 0x000fea0003800000 */
.L_x_4169:
        /* <DEDUP_REMOVED lines=9> */
.L_x_4172:
[----:B------:R-:W-:-:S04]  /*a590*/  F2FP.PACK_AB R3, RZ, R2 ;  /* 0x00000002ff03723e */ /* 0x000fc800000000ff */
[----:B------:R-:W-:-:S05]  /*a5a0*/  PRMT R3, R3, 0x5410, RZ ;  /* 0x0000541003037816 */ /* 0x000fca00000000ff */
[----:B------:R0:W-:Y:S01]  /*a5b0*/  STG.E [R16.64], R3 ;  /* 0x0000000310007986 */ /* 0x0001e2000c101924 */
[----:B------:R-:W-:Y:S05]  /*a5c0*/  BRA `(.L_x_4166) ;  /* 0x00000ac000007947 */ /* 0x000fea0003800000 */
.L_x_4171:
[----:B------:R-:W-:-:S06]  /*a5d0*/  FMUL.FTZ R2, R2, 1 ;  /* 0x3f80000002027820 */ /* 0x000fcc0000410000 */
[----:B------:R-:W0:Y:S02]  /*a5e0*/  F2F.F64.F32 R2, R2 ;  /* 0x0000000200027310 */ /* 0x000e240000201800 */
[----:B0-----:R0:W-:Y:S01]  /*a5f0*/  STG.E.64 [R16.64], R2 ;  /* 0x0000000210007986 */ /* 0x0011e2000c101b24 */
[----:B------:R-:W-:Y:S05]  /*a600*/  BRA `(.L_x_4166) ;  /* 0x00000a8000007947 */ /* 0x000fea0003800000 */
.L_x_4161:
        /* <DEDUP_REMOVED lines=12> */
.L_x_4175:
[----:B------:R-:W-:Y:S01]  /*a6d0*/  FMUL.FTZ R4, R2, 1 ;  /* 0x3f80000002047820 */ /* 0x000fe20000410000 */
[----:B------:R-:W-:-:S05]  /*a6e0*/  CS2R R6, SRZ ;  /* 0x0000000000067805 */ /* 0x000fca000001ff00 */
[----:B------:R-:W0:Y:S02]  /*a6f0*/  F2F.F64.F32 R4, R4 ;  /* 0x0000000400047310 */ /* 0x000e240000201800 */
[----:B0-----:R0:W-:Y:S01]  /*a700*/  STG.E.128 [R16.64], R4 ;  /* 0x0000000410007986 */ /* 0x0011e2000c101d24 */
[----:B------:R-:W-:Y:S05]  /*a710*/  BRA `(.L_x_4166) ;  /* 0x0000097000007947 */ /* 0x000fea0003800000 */
.L_x_4174:
        /* <DEDUP_REMOVED lines=20> */
.L_x_4179:
[----:B------:R-:W-:Y:S05]  /*a860*/  BSYNC B0 ;  /* 0x0000000000007941 */ /* 0x000fea0003800000 */
.L_x_4178:
[----:B------:R-:W-:-:S05]  /*a870*/  LOP3.LUT R5, R0, R5, RZ, 0xfc, !PT ;  /* 0x0000000500057212 */ /* 0x000fca00078efcff */
[----:B------:R0:W-:Y:S01]  /*a880*/  STG.E.U8 [R16.64], R5 ;  /* 0x0000000510007986 */ /* 0x0001e2000c101124 */
[----:B------:R-:W-:Y:S05]  /*a890*/  BRA `(.L_x_4166) ;  /* 0x000007f000007947 */ /* 0x000fea0003800000 */
.L_x_4177:
        /* <DEDUP_REMOVED lines=12> */
.L_x_4181:
[----:B------:R-:W-:Y:S01]  /*a960*/  IMAD.MOV.U32 R0, RZ, RZ, 0x7f ;  /* 0x0000007fff007424 */ /* 0x000fe200078e00ff */
[----:B------:R-:W-:-:S04]  /*a970*/  ISETP.GT.U32.AND P0, PT, R4, 0x7f800000, PT ;  /* 0x7f8000000400780c */ /* 0x000fc80003f04070 */
[----:B------:R-:W-:-:S04]  /*a980*/  SEL R0, R0, 0x7c, P0 ;  /* 0x0000007c00007807 */ /* 0x000fc80000000000 */
.L_x_4182:
[----:B------:R-:W-:Y:S05]  /*a990*/  BSYNC B0 ;  /* 0x0000000000007941 */ /* 0x000fea0003800000 */
.L_x_4180:
[----:B------:R-:W-:-:S04]  /*a9a0*/  LOP3.LUT R2, R2, 0x80000000, RZ, 0xc0, !PT ;  /* 0x8000000002027812 */ /* 0x000fc800078ec0ff */
[----:B------:R-:W-:-:S04]  /*a9b0*/  SHF.R.U32.HI R3, RZ, 0x18, R2 ;  /* 0x00000018ff037819 */ /* 0x000fc80000011602 */
[----:B------:R-:W-:-:S05]  /*a9c0*/  LOP3.LUT R3, R0, R3, RZ, 0xfc, !PT ;  /* 0x0000000300037212 */ /* 0x000fca00078efcff */
[----:B------:R0:W-:Y:S01]  /*a9d0*/  STG.E.U8 [R16.64], R3 ;  /* 0x0000000310007986 */ /* 0x0001e2000c101124 */
[----:B------:R-:W-:Y:S05]  /*a9e0*/  BRA `(.L_x_4166) ;  /* 0x000006a000007947 */ /* 0x000fea0003800000 */
.L_x_4176:
[----:B------:R-:W-:-:S05]  /*a9f0*/  F2FP.BF16.PACK_AB R2, RZ, R2 ;  /* 0x00000002ff02723e */ /* 0x000fca00000010ff */
[----:B------:R0:W-:Y:S01]  /*aa00*/  STG.E.U16 [R16.64], R2 ;  /* 0x0000000210007986 */ /* 0x0001e2000c101524 */
[----:B------:R-:W-:Y:S05]  /*aa10*/  BRA `(.L_x_4166) ;  /* 0x0000067000007947 */ /* 0x000fea0003800000 */
.L_x_4173:
        /* <DEDUP_REMOVED lines=11> */
.L_x_4185:
        /* <DEDUP_REMOVED lines=16> */
.L_x_4188:
[----:B------:R-:W-:-:S04]  /*abd0*/  LOP3.LUT R2, R2, 0x80000000, RZ, 0xc0, !PT ;  /* 0x8000000002027812 */ /* 0x000fc800078ec0ff */
[----:B------:R-:W-:-:S04]  /*abe0*/  SHF.R.U32.HI R3, RZ, 0x18, R2 ;  /* 0x00000018ff037819 */ /* 0x000fc80000011602 */
[----:B------:R-:W-:-:S04]  /*abf0*/  LOP3.LUT R0, R0, R3, RZ, 0xfc, !PT ;  /* 0x0000000300007212 */ /* 0x000fc800078efcff */
[----:B------:R-:W-:Y:S02]  /*ac00*/  PRMT R8, R0, 0x7610, R8 ;  /* 0x0000761000087816 */ /* 0x000fe40000000008 */
.L_x_4187:
[----:B------:R-:W-:Y:S05]  /*ac10*/  BSYNC B0 ;  /* 0x0000000000007941 */ /* 0x000fea0003800000 */
.L_x_4186:
[----:B------:R0:W-:Y:S01]  /*ac20*/  STG.E.U8 [R16.64], R8 ;  /* 0x0000000810007986 */ /* 0x0001e2000c101124 */
[----:B------:R-:W-:Y:S05]  /*ac30*/  BRA `(.L_x_4166) ;  /* 0x0000045000007947 */ /* 0x000fea0003800000 */
.L_x_4184:
        /* <DEDUP_REMOVED lines=16> */
.L_x_4191:
[----:B------:R-:W-:-:S04]  /*ad40*/  LOP3.LUT R2, R2, 0x80000000, RZ, 0xc0, !PT ;  /* 0x8000000002027812 */ /* 0x000fc800078ec0ff */
[----:B------:R-:W-:-:S04]  /*ad50*/  SHF.R.U32.HI R3, RZ, 0x18, R2 ;  /* 0x00000018ff037819 */ /* 0x000fc80000011602 */
[----:B------:R-:W-:-:S04]  /*ad60*/  LOP3.LUT R0, R0, R3, RZ, 0xfc, !PT ;  /* 0x0000000300007212 */ /* 0x000fc800078efcff */
[----:B------:R-:W-:Y:S02]  /*ad70*/  PRMT R8, R0, 0x7610, R8 ;  /* 0x0000761000087816 */ /* 0x000fe40000000008 */
.L_x_4190:
[----:B------:R-:W-:Y:S05]  /*ad80*/  BSYNC B0 ;  /* 0x0000000000007941 */ /* 0x000fea0003800000 */
.L_x_4189:
[----:B------:R0:W-:Y:S01]  /*ad90*/  STG.E.U8 [R16.64], R8 ;  /* 0x0000000810007986 */ /* 0x0001e2000c101124 */
[----:B------:R-:W-:Y:S05]  /*ada0*/  BRA `(.L_x_4166) ;  /* 0x000002e000007947 */ /* 0x000fea0003800000 */
.L_x_4183:
        /* <DEDUP_REMOVED lines=21> */
.L_x_4165:
        /* <DEDUP_REMOVED lines=20> */
.L_x_4193:
[----:B------:R-:W0:Y:S02]  /*b040*/  F2I.U64.TRUNC R2, R2 ;  /* 0x0000000200027311 */ /* 0x000e24000020d800 */
[----:B0-----:R0:W-:Y:S01]  /*b050*/  STG.E.64 [R16.64], R2 ;  /* 0x0000000210007986 */ /* 0x0011e2000c101b24 */
[----:B------:R-:W-:Y:S05]  /*b060*/  BRA `(.L_x_4166) ;  /* 0x0000002000007947 */ /* 0x000fea0003800000 */
.L_x_4192:
[----:B------:R-:W0:Y:S02]  /*b070*/  F2I.FTZ.U32.TRUNC.NTZ R3, R2 ;  /* 0x0000000200037305 */ /* 0x000e24000021f000 */
[----:B0-----:R0:W-:Y:S02]  /*b080*/  STG.E [R16.64], R3 ;  /* 0x0000000310007986 */ /* 0x0011e4000c101924 */
.L_x_4166:
[----:B------:R-:W-:Y:S02]  /*b090*/  IADD3 R23, R23, 0x80, RZ ;  /* 0x0000008017177810 */ /* 0x000fe40007ffe0ff */
.L_x_4017:
[----:B------:R-:W-:Y:S05]  /*b0a0*/  BSYNC B7 ;  /* 0x0000000000077941 */ /* 0x000fea0003800000 */
.L_x_4016:
[----:B------:R-:W-:-:S13]  /*b0b0*/  ISETP.GE.AND P0, PT, R23, c[0x0][0x160], PT ;  /* 0x0000580017007a0c */ /* 0x000fda0003f06270 */
[----:B------:R-:W-:Y:S05]  /*b0c0*/  @P0 EXIT ;  /* 0x000000000000094d */ /* 0x000fea0003800000 */
        /* <DEDUP_REMOVED lines=255> */
.L_x_4194:
        /* <DEDUP_REMOVED lines=20> */
.L_x_4199:
[----:B------:R-:W2:Y:S02]  /*c200*/  LDG.E.U8 R2, [R2.64] ;  /* 0x0000002402027981 */ /* 0x000ea4000c1e1100 */
[----:B--2---:R0:W1:Y:S01]  /*c210*/  I2F.U16 R19, R2 ;  /* 0x0000000200137306 */ /* 0x0040620000101000 */
[----:B------:R-:W-:Y:S05]  /*c220*/  BRA `(.L_x_4201) ;  /* 0x00000ca000007947 */ /* 0x000fea0003800000 */
.L_x_4198:
        /* <DEDUP_REMOVED lines=9> */
.L_x_4203:
[----:B------:R-:W2:Y:S02]  /*c2c0*/  LDG.E R2, [R2.64] ;  /* 0x0000002402027981 */ /* 0x000ea4000c1e1900 */
[----:B--2---:R0:W1:Y:S01]  /*c2d0*/  I2F R19, R2 ;  /* 0x0000000200137306 */ /* 0x0040620000201400 */
[----:B------:R-:W-:Y:S05]  /*c2e0*/  BRA `(.L_x_4201) ;  /* 0x00000be000007947 */ /* 0x000fea0003800000 */
.L_x_4202:
[----:B------:R-:W2:Y:S02]  /*c2f0*/  LDG.E.U16 R2, [R2.64] ;  /* 0x0000002402027981 */ /* 0x000ea4000c1e1500 */
[----:B--2---:R0:W1:Y:S01]  /*c300*/  I2F.S16 R19, R2 ;  /* 0x0000000200137306 */ /* 0x0040620000101400 */
[----:B------:R-:W-:Y:S05]  /*c310*/  BRA `(.L_x_4201) ;  /* 0x00000bb000007947 */ /* 0x000fea0003800000 */
.L_x_4197:
        /* <DEDUP_REMOVED lines=8> */
.L_x_4205:
[----:B------:R-:W2:Y:S02]  /*c3a0*/  LDG.E.U16 R2, [R2.64] ;  /* 0x0000002402027981 */ /* 0x000ea4000c1e1500 */
[----:B--2---:R-:W-:Y:S01]  /*c3b0*/  HADD2.F32 R19, -RZ, R2.H0_H0 ;  /* 0x20000002ff137230 */ /* 0x004fe20000004100 */
[----:B------:R-:W-:Y:S05]  /*c3c0*/  BRA `(.L_x_4201) ;  /* 0x00000b0000007947 */ /* 0x000fea0003800000 */
.L_x_4204:
        /* <DEDUP_REMOVED lines=8> */
.L_x_4207:
[----:B------:R-:W2:Y:S02]  /*c450*/  LDG.E.U16 R2, [R2.64] ;  /* 0x0000002402027981 */ /* 0x000ea4000c1e1500 */
[----:B--2---:R-:W-:Y:S01]  /*c460*/  HADD2.F32 R19, -RZ, R2.H0_H0 ;  /* 0x20000002ff137230 */ /* 0x004fe20000004100 */
[----:B------:R-:W-:Y:S05]  /*c470*/  BRA `(.L_x_4201) ;  /* 0x00000a5000007947 */ /* 0x000fea0003800000 */
.L_x_4206:
[----:B------:R-:W2:Y:S02]  /*c480*/  LDG.E.64 R2, [R2.64] ;  /* 0x0000002402027981 */ /* 0x000ea4000c1e1b00 */
[----:B--2---:R-:W0:Y:S01]  /*c490*/  F2F.F32.F64 R19, R2 ;  /* 0x0000000200137310 */ /* 0x004e220000301000 */
[----:B------:R-:W0:-:S14]  /*c4a0*/  DSETP.GEU.AND P0, PT, |R2|, c[0x2][0x0], PT ;  /* 0x008000000200762a */ /* 0x000e1c0003f0e200 */
[----:B0-----:R-:W-:Y:S01]  /*c4b0*/  @!P0 FMUL R19, R19, 1.175494350822287508e-38 ;  /* 0x0080000013138820 */ /* 0x001fe20000400000 */
[----:B------:R-:W-:Y:S05]  /*c4c0*/  BRA `(.L_x_4201) ;  /* 0x00000a0000007947 */ /* 0x000fea0003800000 */
.L_x_4196:
        /* <DEDUP_REMOVED lines=12> */
.L_x_4210:
[----:B------:R-:W2:Y:S02]  /*c590*/  LDG.E.64 R2, [R2.64] ;  /* 0x0000002402027981 */ /* 0x000ea4000c1e1b00 */
[----:B--2---:R-:W0:Y:S01]  /*c5a0*/  F2F.F32.F64 R19, R2 ;  /* 0x0000000200137310 */ /* 0x004e220000301000 */
[----:B------:R-:W0:-:S14]  /*c5b0*/  DSETP.GEU.AND P0, PT, |R2|, c[0x2][0x0], PT ;  /* 0x008000000200762a */ /* 0x000e1c0003f0e200 */
[----:B0-----:R-:W-:Y:S01]  /*c5c0*/  @!P0 FMUL R19, R19, 1.175494350822287508e-38 ;  /* 0x0080000013138820 */ /* 0x001fe20000400000 */
[----:B------:R-:W-:Y:S05]  /*c5d0*/  BRA `(.L_x_4201) ;  /* 0x000008f000007947 */ /* 0x000fea0003800000 */
.L_x_4209:
        /* <DEDUP_REMOVED lines=26> */
.L_x_4212:
        /* <DEDUP_REMOVED lines=13> */
.L_x_4211:
[----:B------:R-:W2:Y:S02]  /*c850*/  LDG.E.U16 R2, [R2.64] ;  /* 0x0000002402027981 */ /* 0x000ea4000c1e1500 */
[----:B--2---:R-:W-:Y:S01]  /*c860*/  PRMT R19, RZ, 0x5410, R2 ;  /* 0x00005410ff137816 */ /* 0x004fe20000000002 */
[----:B------:R-:W-:Y:S05]  /*c870*/  BRA `(.L_x_4201) ;  /* 0x0000065000007947 */ /* 0x000fea0003800000 */
.L_x_4208:
        /* <DEDUP_REMOVED lines=11> */
.L_x_4215:
        /* <DEDUP_REMOVED lines=20> */
.L_x_4217:
[----:B------:R-:W-:Y:S05]  /*ca70*/  BSYNC B0 ;  /* 0x0000000000007941 */ /* 0x000fea0003800000 */
.L_x_4216:
[----:B------:R-:W-:Y:S01]  /*ca80*/  IMAD.SHL.U32 R2, R2, 0x100000, RZ ;  /* 0x0010000002027824 */ /* 0x000fe200078e00ff */
[----:B------:R-:W-:-:S04]  /*ca90*/  LEA R0, R0, 0x3b800000, 0x17 ;  /* 0x3b80000000007811 */ /* 0x000fc800078eb8ff */
[----:B------:R-:W-:Y:S01]  /*caa0*/  LOP3.LUT R19, R0, R2, R19, 0xfe, !PT ;  /* 0x0000000200137212 */ /* 0x000fe200078efe13 */
[----:B------:R-:W-:Y:S05]  /*cab0*/  BRA `(.L_x_4201) ;  /* 0x0000041000007947 */ /* 0x000fea0003800000 */
.L_x_4214:
        /* <DEDUP_REMOVED lines=20> */
.L_x_4219:
[----:B------:R-:W-:Y:S05]  /*cc00*/  BSYNC B0 ;  /* 0x0000000000007941 */ /* 0x000fea0003800000 */
.L_x_4218:
[----:B------:R-:W-:Y:S01]  /*cc10*/  IMAD.SHL.U32 R2, R2, 0x200000, RZ ;  /* 0x0020000002027824 */ /* 0x000fe200078e00ff */
[----:B------:R-:W-:-:S04]  /*cc20*/  LEA R0, R0, 0x37800000, 0x17 ;  /* 0x3780000000007811 */ /* 0x000fc800078eb8ff */
[----:B------:R-:W-:Y:S01]  /*cc30*/  LOP3.LUT R19, R0, R2, R19, 0xfe, !PT ;  /* 0x0000000200137212 */ /* 0x000fe200078efe13 */
[----:B------:R-:W-:Y:S05]  /*cc40*/  BRA `(.L_x_4201) ;  /* 0x0000028000007947 */ /* 0x000fea0003800000 */
.L_x_4213:
        /* <DEDUP_REMOVED lines=14> */
.L_x_4200:
        /* <DEDUP_REMOVED lines=21> */
.L_x_4221:
[----:B------:R-:W2:Y:S02]  /*ce80*/  LDG.E.64 R2, [R2.64] ;  /* 0x0000002402027981 */ /* 0x000ea4000c1e1b00 */
[----:B--2---:R0:W1:Y:S01]  /*ce90*/  I2F.U64 R19, R2 ;  /* 0x0000000200137312 */ /* 0x0040620000301000 */
[----:B------:R-:W-:Y:S05]  /*cea0*/  BRA `(.L_x_4201) ;  /* 0x0000002000007947 */ /* 0x000fea0003800000 */
.L_x_4220:
[----:B------:R-:W2:Y:S02]  /*ceb0*/  LDG.E R2, [R2.64] ;  /* 0x0000002402027981 */ /* 0x000ea4000c1e1900 */
[----:B--2---:R0:W1:Y:S02]  /*cec0*/  I2F.U32 R19, R2 ;  /* 0x0000000200137306 */ /* 0x0040640000201000 */
.L_x_4201:
[----:B------:R-:W-:Y:S05]  /*ced0*/  BSYNC B6 ;  /* 0x0000000000067941 */ /* 0x000fea0003800000 */
.L_x_4195:
        /* <DEDUP_REMOVED lines=18> */
.L_x_4226:
[----:B------:R-:W2:Y:S02]  /*d000*/  LDG.E.U8 R0, [R2.64] ;  /* 0x0000002402007981 */ /* 0x000ea4000c1e1100 */
[----:B--2---:R-:W0:Y:S01]  /*d010*/  I2F.U16 R0, R0 ;  /* 0x0000000000007306 */ /* 0x004e220000101000 */
[----:B------:R-:W-:Y:S05]  /*d020*/  BRA `(.L_x_4228) ;  /* 0x00000ca000007947 */ /* 0x000fea0003800000 */
.L_x_4225:
        /* <DEDUP_REMOVED lines=9> */
.L_x_4230:
[----:B------:R-:W2:Y:S02]  /*d0c0*/  LDG.E R0, [R2.64] ;  /* 0x0000002402007981 */ /* 0x000ea4000c1e1900 */
[----:B--2---:R-:W0:Y:S01]  /*d0d0*/  I2F R0, R0 ;  /* 0x0000000000007306 */ /* 0x004e220000201400 */
[----:B------:R-:W-:Y:S05]  /*d0e0*/  BRA `(.L_x_4228) ;  /* 0x00000be000007947 */ /* 0x000fea0003800000 */
.L_x_4229:
[----:B------:R-:W2:Y:S02]  /*d0f0*/  LDG.E.U16 R0, [R2.64] ;  /* 0x0000002402007981 */ /* 0x000ea4000c1e1500 */
[----:B--2---:R-:W0:Y:S01]  /*d100*/  I2F.S16 R0, R0 ;  /* 0x0000000000007306 */ /* 0x004e220000101400 */
[----:B------:R-:W-:Y:S05]  /*d110*/  BRA `(.L_x_4228) ;  /* 0x00000bb000007947 */ /* 0x000fea0003800000 */
.L_x_4224:
        /* <DEDUP_REMOVED lines=8> */
.L_x_4232:
[----:B------:R-:W2:Y:S02]  /*d1a0*/  LDG.E.U16 R0, [R2.64] ;  /* 0x0000002402007981 */ /* 0x000ea4000c1e1500 */
[----:B--2---:R-:W-:Y:S01]  /*d1b0*/  HADD2.F32 R0, -RZ, R0.H0_H0 ;  /* 0x20000000ff007230 */ /* 0x004fe20000004100 */
[----:B------:R-:W-:Y:S05]  /*d1c0*/  BRA `(.L_x_4228) ;  /* 0x00000b0000007947 */ /* 0x000fea0003800000 */
.L_x_4231:
        /* <DEDUP_REMOVED lines=8> */
.L_x_4234:
[----:B------:R-:W2:Y:S02]  /*d250*/  LDG.E.U16 R0, [R2.64] ;  /* 0x0000002402007981 */ /* 0x000ea4000c1e1500 */
[----:B--2---:R-:W-:Y:S01]  /*d260*/  HADD2.F32 R0, -RZ, R0.H0_H0 ;  /* 0x20000000ff007230 */ /* 0x004fe20000004100 */
[----:B------:R-:W-:Y:S05]  /*d270*/  BRA `(.L_x_4228) ;  /* 0x00000a5000007947 */ /* 0x000fea0003800000 */
.L_x_4233:
[----:B------:R-:W2:Y:S02]  /*d280*/  LDG.E.64 R2, [R2.64] ;  /* 0x0000002402027981 */ /* 0x000ea4000c1e1b00 */
[----:B--2---:R-:W0:Y:S01]  /*d290*/  F2F.F32.F64 R0, R2 ;  /* 0x0000000200007310 */ /* 0x004e220000301000 */
[----:B------:R-:W0:-:S14]  /*d2a0*/  DSETP.GEU.AND P0, PT, |R2|, c[0x2][0x0], PT ;  /* 0x008000000200762a */ /* 0x000e1c0003f0e200 */
[----:B0-----:R-:W-:Y:S01]  /*d2b0*/  @!P0 FMUL R0, R0, 1.175494350822287508e-38 ;  /* 0x0080000000008820 */ /* 0x001fe20000400000 */
[----:B------:R-:W-:Y:S05]  /*d2c0*/  BRA `(.L_x_4228) ;  /* 0x00000a0000007947 */ /* 0x000fea0003800000 */
.L_x_4223:
        /* <DEDUP_REMOVED lines=12> */
.L_x_4237:
[----:B------:R-:W2:Y:S02]  /*d390*/  LDG.E.64 R2, [R2.64] ;  /* 0x0000002402027981 */ /* 0x000ea4000c1e1b00 */
[----:B--2---:R-:W0:Y:S01]  /*d3a0*/  F2F.F32.F64 R0, R2 ;  /* 0x0000000200007310 */ /* 0x004e220000301000 */
[----:B------:R-:W0:-:S14]  /*d3b0*/  DSETP.GEU.AND P0, PT, |R2|, c[0x2][0x0], PT ;  /* 0x008000000200762a */ /* 0x000e1c0003f0e200 */
[----:B0-----:R-:W-:Y:S01]  /*d3c0*/  @!P0 FMUL R0, R0, 1.175494350822287508e-38 ;  /* 0x0080000000008820 */ /* 0x001fe20000400000 */
[----:B------:R-:W-:Y:S05]  /*d3d0*/  BRA `(.L_x_4228) ;  /* 0x000008f000007947 */ /* 0x000fea0003800000 */
.L_x_4236:
        /* <DEDUP_REMOVED lines=26> */
.L_x_4239:
        /* <DEDUP_REMOVED lines=13> */
.L_x_4238:
[----:B------:R-:W2:Y:S02]  /*d650*/  LDG.E.U16 R0, [R2.64] ;  /* 0x0000002402007981 */ /* 0x000ea4000c1e1500 */
[----:B--2---:R-:W-:Y:S01]  /*d660*/  PRMT R0, RZ, 0x5410, R0 ;  /* 0x00005410ff007816 */ /* 0x004fe20000000000 */
[----:B------:R-:W-:Y:S05]  /*d670*/  BRA `(.L_x_4228) ;  /* 0x0000065000007947 */ /* 0x000fea0003800000 */
.L_x_4235:
        /* <DEDUP_REMOVED lines=11> */
.L_x_4242:
        /* <DEDUP_REMOVED lines=20> */
.L_x_4244:
[----:B------:R-:W-:Y:S05]  /*d870*/  BSYNC B0 ;  /* 0x0000000000007941 */ /* 0x000fea0003800000 */
.L_x_4243:
[----:B------:R-:W-:Y:S01]  /*d880*/  LEA R3, R0, 0x3b800000, 0x17 ;  /* 0x3b80000000037811 */ /* 0x000fe200078eb8ff */
[----:B------:R-:W-:-:S05]  /*d890*/  IMAD.SHL.U32 R0, R2, 0x100000, RZ ;  /* 0x0010000002007824 */ /* 0x000fca00078e00ff */
[----:B------:R-:W-:Y:S01]  /*d8a0*/  LOP3.LUT R0, R3, R0, R4, 0xfe, !PT ;  /* 0x0000000003007212 */ /* 0x000fe200078efe04 */
[----:B------:R-:W-:Y:S05]  /*d8b0*/  BRA `(.L_x_4228) ;  /* 0x0000041000007947 */ /* 0x000fea0003800000 */
.L_x_4241:
        /* <DEDUP_REMOVED lines=20> */
.L_x_4246:
[----:B------:R-:W-:Y:S05]  /*da00*/  BSYNC B0 ;  /* 0x0000000000007941 */ /* 0x000fea0003800000 */
.L_x_4245:
[----:B------:R-:W-:Y:S01]  /*da10*/  LEA R3, R0, 0x37800000, 0x17 ;  /* 0x3780000000037811 */ /* 0x000fe200078eb8ff */
[----:B------:R-:W-:-:S05]  /*da20*/  IMAD.SHL.U32 R0, R2, 0x200000, RZ ;  /* 0x0020000002007824 */ /* 0x000fca00078e00ff */
[----:B------:R-:W-:Y:S01]  /*da30*/  LOP3.LUT R0, R3, R0, R4, 0xfe, !PT ;  /* 0x0000000003007212 */ /* 0x000fe200078efe04 */
[----:B------:R-:W-:Y:S05]  /*da40*/  BRA `(.L_x_4228) ;  /* 0x0000028000007947 */ /* 0x000fea0003800000 */
.L_x_4240:
        /* <DEDUP_REMOVED lines=14> */
.L_x_4227:
        /* <DEDUP_REMOVED lines=21> */
.L_x_4248:
[----:B------:R-:W2:Y:S02]  /*dc80*/  LDG.E.64 R2, [R2.64] ;  /* 0x0000002402027981 */ /* 0x000ea4000c1e1b00 */
[----:B--2---:R0:W2:Y:S01]  /*dc90*/  I2F.U64 R0, R2 ;  /* 0x0000000200007312 */ /* 0x0040a20000301000 */
[----:B------:R-:W-:Y:S05]  /*dca0*/  BRA `(.L_x_4228) ;  /* 0x0000002000007947 */ /* 0x000fea0003800000 */
.L_x_4247:
[----:B------:R-:W2:Y:S02]  /*dcb0*/  LDG.E R0, [R2.64] ;  /* 0x0000002402007981 */ /* 0x000ea4000c1e1900 */
[----:B--2---:R-:W0:Y:S02]  /*dcc0*/  I2F.U32 R0, R0 ;  /* 0x0000000000007306 */ /* 0x004e240000201000 */
.L_x_4228:
[----:B------:R-:W-:Y:S05]  /*dcd0*/  BSYNC B6 ;  /* 0x0000000000067941 */ /* 0x000fea0003800000 */
.L_x_4222:
        /* <DEDUP_REMOVED lines=14> */
[----:B0-----:R-:W-:Y:S01]  /*ddc0*/  STG.E.U8 [R16.64], R3 ;  /* 0x0000000310007986 */ /* 0x001fe2000c101124 */
[----:B------:R-:W-:Y:S05]  /*ddd0*/  EXIT ;  /* 0x000000000000794d */ /* 0x000fea0003800000 */
.L_x_4252:
[----:B------:R-:W0:Y:S02]  /*dde0*/  F2I.S64.TRUNC R2, R2 ;  /* 0x0000000200027311 */ /* 0x000e24000020d900 */
[----:B0-----:R-:W-:-:S05]  /*ddf0*/  IMAD.MOV.U32 R5, RZ, RZ, R2 ;  /* 0x000000ffff057224 */ /* 0x001fca00078e0002 */
[----:B------:R-:W-:Y:S01]  /*de00*/  STG.E.U8 [R16.64], R5 ;  /* 0x0000000510007986 */ /* 0x000fe2000c101124 */
[----:B------:R-:W-:Y:S05]  /*de10*/  EXIT ;  /* 0x000000000000794d */ /* 0x000fea0003800000 */
.L_x_4251:
[----:B------:R-:W-:-:S13]  /*de20*/  ISETP.NE.AND P0, PT, R3, 0x2, PT ;  /* 0x000000020300780c */ /* 0x000fda0003f05270 */
[----:B------:R-:W-:Y:S05]  /*de30*/  @!P0 BRA `(.L_x_4254) ;  /* 0x000000a000008947 */ /* 0x000fea0003800000 */
[----:B------:R-:W-:-:S13]  /*de40*/  ISETP.NE.AND P0, PT, R3, 0x3, PT ;  /* 0x000000030300780c */ /* 0x000fda0003f05270 */
[----:B------:R-:W-:Y:S05]  /*de50*/  @!P0 BRA `(.L_x_4255) ;  /* 0x0000005000008947 */ /* 0x000fea0003800000 */
[----:B------:R-:W-:-:S13]  /*de60*/  ISETP.NE.AND P0, PT, R3, 0x4, PT ;  /* 0x000000040300780c */ /* 0x000fda0003f05270 */
[----:B------:R-:W-:Y:S05]  /*de70*/  @P0 BRA `(.L_x_4253) ;  /* 0x00000b4000000947 */ /* 0x000fea0003800000 */
[----:B------:R-:W0:Y:S02]  /*de80*/  F2I.S64.TRUNC R2, R2 ;  /* 0x0000000200027311 */ /* 0x000e24000020d900 */
[----:B0-----:R-:W-:Y:S01]  /*de90*/  STG.E.64 [R16.64], R2 ;  /* 0x0000000210007986 */ /* 0x001fe2000c101b24 */
[----:B------:R-:W-:Y:S05]  /*dea0*/  EXIT ;  /* 0x000000000000794d */ /* 0x000fea0003800000 */
.L_x_4255:
[----:B------:R-:W0:Y:S02]  /*deb0*/  F2I.FTZ.TRUNC.NTZ R3, R2 ;  /* 0x0000000200037305 */ /* 0x000e24000021f100 */
[----:B0-----:R-:W-:Y:S01]  /*dec0*/  STG.E [R16.64], R3 ;  /* 0x0000000310007986 */ /* 0x001fe2000c101924 */
[----:B------:R-:W-:Y:S05]  /*ded0*/  EXIT ;  /* 0x000000000000794d */ /* 0x000fea0003800000 */
.L_x_4254:
[----:B------:R-:W0:Y:S02]  /*dee0*/  F2I.FTZ.TRUNC.NTZ R3, R2 ;  /* 0x0000000200037305 */ /* 0x000e24000021f100 */
[----:B0-----:R-:W-:Y:S01]  /*def0*/  STG.E.U16 [R16.64], R3 ;  /* 0x0000000310007986 */ /* 0x001fe2000c101524 */
[----:B------:R-:W-:Y:S05]  /*df00*/  EXIT ;  /* 0x000000000000794d */ /* 0x000fea0003800000 */
.L_x_4250:
[----:B------:R-:W-:-:S13]  /*df10*/  ISETP.GT.AND P0, PT, R3, 0x6, PT ;  /* 0x000000060300780c */ /* 0x000fda0003f04270 */
[----:B------:R-:W-:Y:S05]  /*df20*/  @P0 BRA `(.L_x_4256) ;  /* 0x0000009000000947 */ /* 0x000fea0003800000 */
[----:B------:R-:W-:-:S13]  /*df30*/  ISETP.NE.AND P0, PT, R3, 0x5, PT ;  /* 0x000000050300780c */ /* 0x000fda0003f05270 */
[----:B------:R-:W-:Y:S05]  /*df40*/  @!P0 BRA `(.L_x_4257) ;  /* 0x0000004000008947 */ /* 0x000fea0003800000 */
[----:B------:R-:W-:-:S13]  /*df50*/  ISETP.NE.AND P0, PT, R3, 0x6, PT ;  /* 0x000000060300780c */ /* 0x000fda0003f05270 */
[----:B------:R-:W-:Y:S05]  /*df60*/  @P0 BRA `(.L_x_4253) ;  /* 0x00000a5000000947 */ /* 0x000fea0003800000 */
[----:B------:R-:W-:Y:S01]  /*df70*/  STG.E [R16.64], R2 ;  /* 0x0000000210007986 */ /* 0x000fe2000c101924 */
[----:B------:R-:W-:Y:S05]  /*df80*/  EXIT ;  /* 0x000000000000794d */ /* 0x000fea0003800000 */
.L_x_4257:
[----:B------:R-:W-:-:S05]  /*df90*/  F2FP.PACK_AB R2, RZ, R2 ;  /* 0x00000002ff02723e */ /* 0x000fca00000000ff */
[----:B------:R-:W-:Y:S01]  /*dfa0*/  STG.E.U16 [R16.64], R2 ;  /* 0x0000000210007986 */ /* 0x000fe2000c101524 */
[----:B------:R-:W-:Y:S05]  /*dfb0*/  EXIT ;  /* 0x000000000000794d */ /* 0x000fea0003800000 */
.L_x_4256:
[----:B------:R-:W-:-:S13]  /*dfc0*/  ISETP.NE.AND P0, PT, R3, 0x7, PT ;  /* 0x000000070300780c */ /* 0x000fda0003f05270 */
[----:B------:R-:W-:Y:S05]  /*dfd0*/  @!P0 BRA `(.L_x_4258) ;  /* 0x000000b000008947 */ /* 0x000fea0003800000 */
[----:B------:R-:W-:-:S13]  /*dfe0*/  ISETP.NE.AND P0, PT, R3, 0x8, PT ;  /* 0x000000080300780c */ /* 0x000fda0003f05270 */
[----:B------:R-:W-:Y:S05]  /*dff0*/  @!P0 BRA `(.L_x_4259) ;  /* 0x0000005000008947 */ /* 0x000fea0003800000 */
[----:B------:R-:W-:-:S13]  /*e000*/  ISETP.NE.AND P0, PT, R3, 0x9, PT ;  /* 0x000000090300780c */ /* 0x000fda0003f05270 */
[----:B------:R-:W-:Y:S05]  /*e010*/  @P0 BRA `(.L_x_4253) ;  /* 0x000009a000000947 */ /* 0x000fea0003800000 */
[----:B------:R-:W-:-:S05]  /*e020*/  IMAD.MOV.U32 R3, RZ, RZ, RZ ;  /* 0x000000ffff037224 */ /* 0x000fca00078e00ff */
[----:B------:R-:W-:Y:S01]  /*e030*/  STG.E.64 [R16.64], R2 ;  /* 0x0000000210007986 */ /* 0x000fe2000c101b24 */
[----:B------:R-:W-:Y:S05]  /*e040*/  EXIT ;  /* 0x000000000000794d */ /* 0x000fea0003800000 */
.L_x_4259:
[----:B------:R-:W-:-:S04]  /*e050*/  F2FP.PACK_AB R3, RZ, R2 ;  /* 0x00000002ff03723e */ /* 0x000fc800000000ff */
[----:B------:R-:W-:-:S05]  /*e060*/  PRMT R3, R3, 0x5410, RZ ;  /* 0x0000541003037816 */ /* 0x000fca00000000ff */
[----:B------:R-:W-:Y:S01]  /*e070*/  STG.E [R16.64], R3 ;  /* 0x0000000310007986 */ /* 0x000fe2000c101924 */
[----:B------:R-:W-:Y:S05]  /*e080*/  EXIT ;  /* 0x000000000000794d */ /* 0x000fea0003800000 */
.L_x_4258:
[----:B------:R-:W-:-:S06]  /*e090*/  FMUL.FTZ R2, R2, 1 ;  /* 0x3f80000002027820 */ /* 0x000fcc0000410000 */
[----:B------:R-:W0:Y:S02]  /*e0a0*/  F2F.F64.F32 R2, R2 ;  /* 0x0000000200027310 */ /* 0x000e240000201800 */
[----:B0-----:R-:W-:Y:S01]  /*e0b0*/  STG.E.64 [R16.64], R2 ;  /* 0x0000000210007986 */ /* 0x001fe2000c101b24 */
[----:B------:R-:W-:Y:S05]  /*e0c0*/  EXIT ;  /* 0x000000000000794d */ /* 0x000fea0003800000 */
.L_x_4249:
        /* <DEDUP_REMOVED lines=10> */
[----:B------:R-:W-:Y:S01]  /*e170*/  STG.E.U8 [R16.64], R3 ;  /* 0x0000000310007986 */ /* 0x000fe2000c101124 */
[----:B------:R-:W-:Y:S05]  /*e180*/  EXIT ;  /* 0x000000000000794d */ /* 0x000fea0003800000 */
.L_x_4262:
[----:B------:R-:W-:Y:S01]  /*e190*/  FMUL.FTZ R4, R2, 1 ;  /* 0x3f80000002047820 */ /* 0x000fe20000410000 */
[----:B------:R-:W-:-:S05]  /*e1a0*/  CS2R R6, SRZ ;  /* 0x0000000000067805 */ /* 0x000fca000001ff00 */
[----:B------:R-:W0:Y:S02]  /*e1b0*/  F2F.F64.F32 R4, R4 ;  /* 0x0000000400047310 */ /* 0x000e240000201800 */
[----:B0-----:R-:W-:Y:S01]  /*e1c0*/  STG.E.128 [R16.64], R4 ;  /* 0x0000000410007986 */ /* 0x001fe2000c101d24 */
[----:B------:R-:W-:Y:S05]  /*e1d0*/  EXIT ;  /* 0x000000000000794d */ /* 0x000fea0003800000 */
.L_x_4261:
        /* <DEDUP_REMOVED lines=20> */
.L_x_4266:
[----:B------:R-:W-:Y:S05]  /*e320*/  BSYNC B0 ;  /* 0x0000000000007941 */ /* 0x000fea0003800000 */
.L_x_4265:
[----:B------:R-:W-:-:S05]  /*e330*/  LOP3.LUT R5, R0, R5, RZ, 0xfc, !PT ;  /* 0x0000000500057212 */ /* 0x000fca00078efcff */
[----:B------:R-:W-:Y:S01]  /*e340*/  STG.E.U8 [R16.64], R5 ;  /* 0x0000000510007986 */ /* 0x000fe2000c101124 */
[----:B------:R-:W-:Y:S05]  /*e350*/  EXIT ;  /* 0x000000000000794d */ /* 0x000fea0003800000 */
.L_x_4264:
        /* <DEDUP_REMOVED lines=12> */
.L_x_4268:
[----:B------:R-:W-:Y:S01]  /*e420*/  IMAD.MOV.U32 R0, RZ, RZ, 0x7f ;  /* 0x0000007fff007424 */ /* 0x000fe200078e00ff */
[----:B------:R-:W-:-:S04]  /*e430*/  ISETP.GT.U32.AND P0, PT, R4, 0x7f800000, PT ;  /* 0x7f8000000400780c */ /* 0x000fc80003f04070 */
[----:B------:R-:W-:-:S04]  /*e440*/  SEL R0, R0, 0x7c, P0 ;  /* 0x0000007c00007807 */ /* 0x000fc80000000000 */
.L_x_4269:
[----:B------:R-:W-:Y:S05]  /*e450*/  BSYNC B0 ;  /* 0x0000000000007941 */ /* 0x000fea0003800000 */
.L_x_4267:
[----:B------:R-:W-:-:S04]  /*e460*/  LOP3.LUT R2, R2, 0x80000000, RZ, 0xc0, !PT ;  /* 0x8000000002027812 */ /* 0x000fc800078ec0ff */
[----:B------:R-:W-:-:S04]  /*e470*/  SHF.R.U32.HI R3, RZ, 0x18, R2 ;  /* 0x00000018ff037819 */ /* 0x000fc80000011602 */
[----:B------:R-:W-:-:S05]  /*e480*/  LOP3.LUT R3, R0, R3, RZ, 0xfc, !PT ;  /* 0x0000000300037212 */ /* 0x000fca00078efcff */
[----:B------:R-:W-:Y:S01]  /*e490*/  STG.E.U8 [R16.64], R3 ;  /* 0x0000000310007986 */ /* 0x000fe2000c101124 */
[----:B------:R-:W-:Y:S05]  /*e4a0*/  EXIT ;  /* 0x000000000000794d */ /* 0x000fea0003800000 */
.L_x_4263:
[----:B------:R-:W-:-:S05]  /*e4b0*/  F2FP.BF16.PACK_AB R2, RZ, R2 ;  /* 0x00000002ff02723e */ /* 0x000fca00000010ff */
[----:B------:R-:W-:Y:S01]  /*e4c0*/  STG.E.U16 [R16.64], R2 ;  /* 0x0000000210007986 */ /* 0x000fe2000c101524 */
[----:B------:R-:W-:Y:S05]  /*e4d0*/  EXIT ;  /* 0x000000000000794d */ /* 0x000fea0003800000 */
.L_x_4260:
        /* <DEDUP_REMOVED lines=9> */
[----:B0-----:R-:W-:Y:S01]  /*e570*/  STG.E.U16 [R16.64], R3 ;  /* 0x0000000310007986 */ /* 0x001fe2000c101524 */
[----:B------:R-:W-:Y:S05]  /*e580*/  EXIT ;  /* 0x000000000000794d */ /* 0x000fea0003800000 */
.L_x_4272:
        /* <DEDUP_REMOVED lines=16> */
.L_x_4275:
[----:B------:R-:W-:-:S04]  /*e690*/  LOP3.LUT R2, R2, 0x80000000, RZ, 0xc0, !PT ;  /* 0x8000000002027812 */ /* 0x000fc800078ec0ff */
[----:B------:R-:W-:-:S04]  /*e6a0*/  SHF.R.U32.HI R3, RZ, 0x18, R2 ;  /* 0x00000018ff037819 */ /* 0x000fc80000011602 */
[----:B------:R-:W-:-:S04]  /*e6b0*/  LOP3.LUT R0, R0, R3, RZ, 0xfc, !PT ;  /* 0x0000000300007212 */ /* 0x000fc800078efcff */
[----:B------:R-:W-:Y:S02]  /*e6c0*/  PRMT R8, R0, 0x7610, R8 ;  /* 0x0000761000087816 */ /* 0x000fe40000000008 */
.L_x_4274:
[----:B------:R-:W-:Y:S05]  /*e6d0*/  BSYNC B0 ;  /* 0x0000000000007941 */ /* 0x000fea0003800000 */
.L_x_4273:
[----:B------:R-:W-:Y:S01]  /*e6e0*/  STG.E.U8 [R16.64], R8 ;  /* 0x0000000810007986 */ /* 0x000fe2000c101124 */
[----:B------:R-:W-:Y:S05]  /*e6f0*/  EXIT ;  /* 0x000000000000794d */ /* 0x000fea0003800000 */
.L_x_4271:
        /* <DEDUP_REMOVED lines=16> */
.L_x_4278:
[----:B------:R-:W-:-:S04]  /*e800*/  LOP3.LUT R2, R2, 0x80000000, RZ, 0xc0, !PT ;  /* 0x8000000002027812 */ /* 0x000fc800078ec0ff */
[----:B------:R-:W-:-:S04]  /*e810*/  SHF.R.U32.HI R3, RZ, 0x18, R2 ;  /* 0x00000018ff037819 */ /* 0x000fc80000011602 */
[----:B------:R-:W-:-:S04]  /*e820*/  LOP3.LUT R0, R0, R3, RZ, 0xfc, !PT ;  /* 0x0000000300007212 */ /* 0x000fc800078efcff */
[----:B------:R-:W-:Y:S02]  /*e830*/  PRMT R8, R0, 0x7610, R8 ;  /* 0x0000761000087816 */ /* 0x000fe40000000008 */
.L_x_4277:
[----:B------:R-:W-:Y:S05]  /*e840*/  BSYNC B0 ;  /* 0x0000000000007941 */ /* 0x000fea0003800000 */
.L_x_4276:
[----:B------:R-:W-:Y:S01]  /*e850*/  STG.E.U8 [R16.64], R8 ;  /* 0x0000000810007986 */ /* 0x000fe2000c101124 */
[----:B------:R-:W-:Y:S05]  /*e860*/  EXIT ;  /* 0x000000000000794d */ /* 0x000fea0003800000 */
.L_x_4270:
        /* <DEDUP_REMOVED lines=21> */
.L_x_4253:
        /* <DEDUP_REMOVED lines=20> */
.L_x_4280:
[----:B------:R-:W0:Y:S02]  /*eb00*/  F2I.U64.TRUNC R2, R2 ;  /* 0x0000000200027311 */ /* 0x000e24000020d800 */
[----:B0-----:R-:W-:Y:S01]  /*eb10*/  STG.E.64 [R16.64], R2 ;  /* 0x0000000210007986 */ /* 0x001fe2000c101b24 */
[----:B------:R-:W-:Y:S05]  /*eb20*/  EXIT ;  /* 0x000000000000794d */ /* 0x000fea0003800000 */
.L_x_4279:
[----:B------:R-:W0:Y:S02]  /*eb30*/  F2I.FTZ.U32.TRUNC.NTZ R3, R2 ;  /* 0x0000000200037305 */ /* 0x000e24000021f000 */
[----:B0-----:R-:W-:Y:S01]  /*eb40*/  STG.E [R16.64], R3 ;  /* 0x0000000310007986 */ /* 0x001fe2000c101924 */
[----:B------:R-:W-:Y:S05]  /*eb50*/  EXIT ;  /* 0x000000000000794d */ /* 0x000fea0003800000 */
.L_x_4281:
        /* <DEDUP_REMOVED lines=10> */
.L_x_7707:


//--------------------- .text._ZN2at6native27unrolled_elementwise_kernelINS0_13BinaryFunctorIfffZZZNS0_20copysign_kernel_cudaERNS_18TensorIteratorBaseEENKUlvE_clEvENKUlvE0_clEvEUlffE_EESt5arrayIPcLm3EELi4E23TrivialOffsetCalculatorILi2EjESC_ILi1EjENS0_6memory12LoadWithCastILi2EEENSF_13StoreWithCastILi1EEEEEviT_T0_T2_T3_T4_T5_ --------------------------
	.section	.text._ZN2at6native27unrolled_elementwise_kernelINS0_13BinaryFunctorIfffZZZNS0_20copysign_kernel_cudaERNS_18TensorIteratorBaseEENKUlvE_clEvENKUlvE0_clEvEUlffE_EESt5arrayIPcLm3EELi4E23TrivialOffsetCalculatorILi2EjESC_ILi1EjENS0_6memory12LoadWithCastILi2EEENSF_13StoreWithCastILi1EEEEEviT_T0_T2_T3_T4_T5_,"ax",@progbits
	.sectioninfo	@"SHI_REGISTERS=32"
	.align	128
        .global         _ZN2at6native27unrolled_elementwise_kernelINS0_13BinaryFunctorIfffZZZNS0_20copysign_kernel_cudaERNS_18TensorIteratorBaseEENKUlvE_clEvENKUlvE0_clEvEUlffE_EESt5arrayIPcLm3EELi4E23TrivialOffsetCalculatorILi2EjESC_ILi1EjENS0_6memory12LoadWithCastILi2EEENSF_13StoreWithCastILi1EEEEEviT_T0_T2_T3_T4_T5_
        .type           _ZN2at6native27unrolled_elementwise_kernelINS0_13BinaryFunctorIfffZZZNS0_20copysign_kernel_cudaERNS_18TensorIteratorBaseEENKUlvE_clEvENKUlvE0_clEvEUlffE_EESt5arrayIPcLm3EELi4E23TrivialOffsetCalculatorILi2EjESC_ILi1EjENS0_6memory12LoadWithCastILi2EEENSF_13StoreWithCastILi1EEEEEviT_T0_T2_T3_T4_T5_,@function
        .size           _ZN2at6native27unrolled_elementwise_kernelINS0_13BinaryFunctorIfffZZZNS0_20copysign_kernel_cudaERNS_18TensorIteratorBaseEENKUlvE_clEvENKUlvE0_clEvEUlffE_EESt5arrayIPcLm3EELi4E23TrivialOffsetCalculatorILi2EjESC_ILi1EjENS0_6memory12LoadWithCastILi2EEENSF_13StoreWithCastILi1EEEEEviT_T0_T2_T3_T4_T5_,(.L_x_7708 - _ZN2at6native27unrolled_elementwise_kernelINS0_13BinaryFunctorIfffZZZNS0_20copysign_kernel_cudaERNS_18TensorIteratorBaseEENKUlvE_clEvENKUlvE0_clEvEUlffE_EESt5arrayIPcLm3EELi4E23TrivialOffsetCalculatorILi2EjESC_ILi1EjENS0_6memory12LoadWithCastILi2EEENSF_13StoreWithCastILi1EEEEEviT_T0_T2_T3_T4_T5_)
        .other          _ZN2at6native27unrolled_elementwise_kernelINS0_13BinaryFunctorIfffZZZNS0_20copysign_kernel_cudaERNS_18TensorIteratorBaseEENKUlvE_clEvENKUlvE0_clEvEUlffE_EESt5arrayIPcLm3EELi4E23TrivialOffsetCalculatorILi2EjESC_ILi1EjENS0_6memory12LoadWithCastILi2EEENSF_13StoreWithCastILi1EEEEEviT_T0_T2_T3_T4_T5_,@"STO_CUDA_ENTRY STV_DEFAULT"
_ZN2at6native27unrolled_elementwise_kernelINS0_13BinaryFunctorIfffZZZNS0_20copysign_kernel_cudaERNS_18TensorIteratorBaseEENKUlvE_clEvENKUlvE0_clEvEUlffE_EESt5arrayIPcLm3EELi4E23TrivialOffsetCalculatorILi2EjESC_ILi1EjENS0_6memory12LoadWithCastILi2EEENSF_13StoreWithCastILi1EEEEEviT_T0_T2_T3_T4_T5_:
.text._ZN2at6native27unrolled_elementwise_kernelINS0_13BinaryFunctorIfffZZZNS0_20copysign_kernel_cudaERNS_18TensorIteratorBaseEENKUlvE_clEvENKUlvE0_clEvEUlffE_EESt5arrayIPcLm3EELi4E23TrivialOffsetCalculatorILi2EjESC_ILi1EjENS0_6memory12LoadWithCastILi2EEENSF_13StoreWithCastILi1EEEEEviT_T0_T2_T3_T4_T5_:
[----:B------:R-:W-:Y:S02]  /*0000*/  IMAD.MOV.U32 R1, RZ, RZ, c[0x0][0x28] ;  /* 0x00000a00ff017624 */ /* 0x000fe400078e00ff */
[----:B------:R-:W0:Y:S01]  /*0010*/  S2R R2, SR_CTAID.X ;  /* 0x0000000000027919 */ /* 0x000e220000002500 */
[----:B------:R-:W-:Y:S01]  /*0020*/  IMAD.MOV.U32 R3, RZ, RZ, -0x200 ;  /* 0xfffffe00ff037424 */ /* 0x000fe200078e00ff */
[----:B------:R-:W1:Y:S01]  /*0030*/  LDC.U8 R28, c[0x0][0x184] ;  /* 0x00006100ff1c7b82 */ /* 0x000e620000000000 */
[----:B------:R-:W-:Y:S01]  /*0040*/  ULDC.64 UR36, c[0x0][0x118] ;  /* 0x0000460000247ab9 */ /* 0x000fe20000000a00 */
[----:B------:R-:W2:Y:S01]  /*0050*/  S2R R17, SR_TID.X ;  /* 0x0000000000117919 */ /* 0x000ea20000002100 */
[----:B------:R-:W-:Y:S01]  /*0060*/  BSSY B7, `(.L_x_4282) ;  /* 0x00001cb000077945 */ /* 0x000fe20003800000 */
[----:B------:R-:W-:Y:S01]  /*0070*/  IMAD.MOV.U32 R22, RZ, RZ, RZ ;  /* 0x000000ffff167224 */ /* 0x000fe200078e00ff */
[----:B------:R-:W-:-:S03]  /*0080*/  CS2R R26, SRZ ;  /* 0x00000000001a7805 */ /* 0x000fc6000001ff00 */
[----:B------:R-:W3:Y:S01]  /*0090*/  LDC.U8 R19, c[0x0][0x185] ;  /* 0x00006140ff137b82 */ /* 0x000ee20000000000 */
[----:B0-----:R-:W-:-:S05]  /*00a0*/  IMAD R16, R2, R3, c[0x0][0x160] ;  /* 0x0000580002107624 */ /* 0x001fca00078e0203 */
[----:B--2---:R-:W-:-:S13]  /*00b0*/  ISETP.GE.AND P0, PT, R17, R16, PT ;  /* 0x000000101100720c */ /* 0x004fda0003f06270 */
[----:B------:R-:W-:Y:S05]  /*00c0*/  @P0 BRA `(.L_x_4283) ;  /* 0x00001c4000000947 */ /* 0x000fea0003800000 */
[----:B-1-3--:R-:W-:Y:S01]  /*00d0*/  PRMT R0, R28, 0x9910, RZ ;  /* 0x000099101c007816 */ /* 0x00afe200000000ff */
[----:B------:R-:W-:Y:S01]  /*00e0*/  IMAD R17, R2, 0x200, R17 ;  /* 0x0000020002117824 */ /* 0x000fe200078e0211 */
[----:B------:R-:W-:Y:S02]  /*00f0*/  BSSY B6, `(.L_x_4284) ;  /* 0x00000df000067945 */ /* 0x000fe40003800000 */
        /* <DEDUP_REMOVED lines=16> */
.L_x_4288:
[----:B------:R-:W2:Y:S02]  /*0200*/  LDG.E.U8 R4, [R4.64] ;  /* 0x0000002404047981 */ /* 0x000ea4000c1e1100 */
[----:B--2---:R0:W1:Y:S01]  /*0210*/  I2F.U16 R26, R4 ;  /* 0x00000004001a7306 */ /* 0x0040620000101000 */
[----:B------:R-:W-:Y:S05]  /*0220*/  BRA `(.L_x_4290) ;  /* 0x00000cb000007947 */ /* 0x000fea0003800000 */
.L_x_4287:
        /* <DEDUP_REMOVED lines=9> */
.L_x_4292:
[----:B------:R-:W2:Y:S02]  /*02c0*/  LDG.E R4, [R4.64] ;  /* 0x0000002404047981 */ /* 0x000ea4000c1e1900 */
[----:B--2---:R0:W1:Y:S01]  /*02d0*/  I2F R26, R4 ;  /* 0x00000004001a7306 */ /* 0x0040620000201400 */
[----:B------:R-:W-:Y:S05]  /*02e0*/  BRA `(.L_x_4290) ;  /* 0x00000bf000007947 */ /* 0x000fea0003800000 */
.L_x_4291:
[----:B------:R-:W2:Y:S02]  /*02f0*/  LDG.E.U16 R4, [R4.64] ;  /* 0x0000002404047981 */ /* 0x000ea4000c1e1500 */
[----:B--2---:R0:W1:Y:S01]  /*0300*/  I2F.S16 R26, R4 ;  /* 0x00000004001a7306 */ /* 0x0040620000101400 */
[----:B------:R-:W-:Y:S05]  /*0310*/  BRA `(.L_x_4290) ;  /* 0x00000bc000007947 */ /* 0x000fea0003800000 */
.L_x_4286:
        /* <DEDUP_REMOVED lines=8> */
.L_x_4294:
[----:B------:R-:W2:Y:S02]  /*03a0*/  LDG.E.U16 R4, [R4.64] ;  /* 0x0000002404047981 */ /* 0x000ea4000c1e1500 */
[----:B--2---:R-:W-:Y:S01]  /*03b0*/  HADD2.F32 R26, -RZ, R4.H0_H0 ;  /* 0x20000004ff1a7230 */ /* 0x004fe20000004100 */
[----:B------:R-:W-:Y:S05]  /*03c0*/  BRA `(.L_x_4290) ;  /* 0x00000b1000007947 */ /* 0x000fea0003800000 */
.L_x_4293:
        /* <DEDUP_REMOVED lines=8> */
.L_x_4296:
[----:B------:R-:W2:Y:S02]  /*0450*/  LDG.E.U16 R4, [R4.64] ;  /* 0x0000002404047981 */ /* 0x000ea4000c1e1500 */
[----:B--2---:R-:W-:Y:S01]  /*0460*/  HADD2.F32 R26, -RZ, R4.H0_H0 ;  /* 0x20000004ff1a7230 */ /* 0x004fe20000004100 */
[----:B------:R-:W-:Y:S05]  /*0470*/  BRA `(.L_x_4290) ;  /* 0x00000a6000007947 */ /* 0x000fea0003800000 */
.L_x_4295:
[----:B------:R-:W2:Y:S02]  /*0480*/  LDG.E.64 R4, [R4.64] ;  /* 0x0000002404047981 */ /* 0x000ea4000c1e1b00 */
[----:B--2---:R-:W0:Y:S01]  /*0490*/  F2F.F32.F64 R26, R4 ;  /* 0x00000004001a7310 */ /* 0x004e220000301000 */
[----:B------:R-:W0:-:S14]  /*04a0*/  DSETP.GEU.AND P0, PT, |R4|, c[0x2][0x0], PT ;  /* 0x008000000400762a */ /* 0x000e1c0003f0e200 */
[----:B0-----:R-:W-:Y:S01]  /*04b0*/  @!P0 FMUL R26, R26, 1.175494350822287508e-38 ;  /* 0x008000001a1a8820 */ /* 0x001fe20000400000 */
[----:B------:R-:W-:Y:S05]  /*04c0*/  BRA `(.L_x_4290) ;  /* 0x00000a1000007947 */ /* 0x000fea0003800000 */
.L_x_4285:
        /* <DEDUP_REMOVED lines=12> */
.L_x_4299:
[----:B------:R-:W2:Y:S02]  /*0590*/  LDG.E.64 R4, [R4.64] ;  /* 0x0000002404047981 */ /* 0x000ea4000c1e1b00 */
[----:B--2---:R-:W0:Y:S01]  /*05a0*/  F2F.F32.F64 R26, R4 ;  /* 0x00000004001a7310 */ /* 0x004e220000301000 */
[----:B------:R-:W0:-:S14]  /*05b0*/  DSETP.GEU.AND P0, PT, |R4|, c[0x2][0x0], PT ;  /* 0x008000000400762a */ /* 0x000e1c0003f0e200 */
[----:B0-----:R-:W-:Y:S01]  /*05c0*/  @!P0 FMUL R26, R26, 1.175494350822287508e-38 ;  /* 0x008000001a1a8820 */ /* 0x001fe20000400000 */
[----:B------:R-:W-:Y:S05]  /*05d0*/  BRA `(.L_x_4290) ;  /* 0x0000090000007947 */ /* 0x000fea0003800000 */
.L_x_4298:
        /* <DEDUP_REMOVED lines=24> */
[----:B------:R-:W-:Y:S01]  /*0760*/  LOP3.LUT R26, R3, 0x80000000, R26, 0xf8, !PT ;  /* 0x80000000031a7812 */ /* 0x000fe200078ef81a */
[----:B------:R-:W-:Y:S05]  /*0770*/  BRA `(.L_x_4290) ;  /* 0x0000076000007947 */ /* 0x000fea0003800000 */
.L_x_4301:
[----:B------:R-:W2:Y:S02]  /*0780*/  LDG.E.U8 R4, [R4.64] ;  /* 0x0000002404047981 */ /* 0x000ea4000c1e1100 */
[----:B--2---:R-:W-:-:S05]  /*0790*/  IMAD.SHL.U32 R0, R4, 0x2000000, RZ ;  /* 0x0200000004007824 */ /* 0x004fca00078e00ff */
[----:B------:R-:W-:-:S13]  /*07a0*/  ISETP.GE.U32.AND P0, PT, R0, 0x8000000, PT ;  /* 0x080000000000780c */ /* 0x000fda0003f06070 */
[C---:B------:R-:W-:Y:S02]  /*07b0*/  @P0 IMAD.SHL.U32 R3, R4.reuse, 0x200000, RZ ;  /* 0x0020000004030824 */ /* 0x040fe400078e00ff */
[----:B------:R-:W-:-:S03]  /*07c0*/  @!P0 IMAD.SHL.U32 R0, R4, 0x100, RZ ;  /* 0x0000010004008824 */ /* 0x000fc600078e00ff */
[----:B------:R-:W-:Y:S02]  /*07d0*/  @P0 LOP3.LUT R3, R3, 0xfe00000, RZ, 0xc0, !PT ;  /* 0x0fe0000003030812 */ /* 0x000fe400078ec0ff */
        /* <DEDUP_REMOVED lines=8> */
.L_x_4300:
[----:B------:R-:W2:Y:S02]  /*0860*/  LDG.E.U16 R4, [R4.64] ;  /* 0x0000002404047981 */ /* 0x000ea4000c1e1500 */
[----:B--2---:R-:W-:Y:S01]  /*0870*/  PRMT R26, RZ, 0x5410, R4 ;  /* 0x00005410ff1a7816 */ /* 0x004fe20000000004 */
[----:B------:R-:W-:Y:S05]  /*0880*/  BRA `(.L_x_4290) ;  /* 0x0000065000007947 */ /* 0x000fea0003800000 */
.L_x_4297:
        /* <DEDUP_REMOVED lines=11> */
.L_x_4304:
        /* <DEDUP_REMOVED lines=20> */
.L_x_4306:
[----:B------:R-:W-:Y:S05]  /*0a80*/  BSYNC B0 ;  /* 0x0000000000007941 */ /* 0x000fea0003800000 */
.L_x_4305:
[----:B------:R-:W-:Y:S01]  /*0a90*/  IMAD.SHL.U32 R3, R3, 0x100000, RZ ;  /* 0x0010000003037824 */ /* 0x000fe200078e00ff */
[----:B------:R-:W-:-:S04]  /*0aa0*/  LEA R5, R0, 0x3b800000, 0x17 ;  /* 0x3b80000000057811 */ /* 0x000fc800078eb8ff */
[----:B------:R-:W-:Y:S01]  /*0ab0*/  LOP3.LUT R26, R5, R3, R26, 0xfe, !PT ;  /* 0x00000003051a7212 */ /* 0x000fe200078efe1a */
[----:B------:R-:W-:Y:S05]  /*0ac0*/  BRA `(.L_x_4290) ;  /* 0x0000041000007947 */ /* 0x000fea0003800000 */
.L_x_4303:
        /* <DEDUP_REMOVED lines=20> */
.L_x_4308:
[----:B------:R-:W-:Y:S05]  /*0c10*/  BSYNC B0 ;  /* 0x0000000000007941 */ /* 0x000fea0003800000 */
.L_x_4307:
[----:B------:R-:W-:Y:S01]  /*0c20*/  IMAD.SHL.U32 R3, R3, 0x200000, RZ ;  /* 0x0020000003037824 */ /* 0x000fe200078e00ff */
[----:B------:R-:W-:-:S04]  /*0c30*/  LEA R5, R0, 0x37800000, 0x17 ;  /* 0x3780000000057811 */ /* 0x000fc800078eb8ff */
[----:B------:R-:W-:Y:S01]  /*0c40*/  LOP3.LUT R26, R5, R3, R26, 0xfe, !PT ;  /* 0x00000003051a7212 */ /* 0x000fe200078efe1a */
[----:B------:R-:W-:Y:S05]  /*0c50*/  BRA `(.L_x_4290) ;  /* 0x0000028000007947 */ /* 0x000fea0003800000 */
.L_x_4302:
        /* <DEDUP_REMOVED lines=14> */
.L_x_4289:
        /* <DEDUP_REMOVED lines=21> */
.L_x_4310:
[----:B------:R-:W2:Y:S02]  /*0e90*/  LDG.E.64 R26, [R4.64] ;  /* 0x00000024041a7981 */ /* 0x000ea4000c1e1b00 */
[----:B--2---:R0:W1:Y:S01]  /*0ea0*/  I2F.U64 R26, R26 ;  /* 0x0000001a001a7312 */ /* 0x0040620000301000 */
[----:B------:R-:W-:Y:S05]  /*0eb0*/  BRA `(.L_x_4290) ;  /* 0x0000002000007947 */ /* 0x000fea0003800000 */
.L_x_4309:
[----:B------:R-:W2:Y:S02]  /*0ec0*/  LDG.E R4, [R4.64] ;  /* 0x0000002404047981 */ /* 0x000ea4000c1e1900 */
[----:B--2---:R0:W1:Y:S02]  /*0ed0*/  I2F.U32 R26, R4 ;  /* 0x00000004001a7306 */ /* 0x0040640000201000 */
.L_x_4290:
[----:B------:R-:W-:Y:S05]  /*0ee0*/  BSYNC B6 ;  /* 0x0000000000067941 */ /* 0x000fea0003800000 */
.L_x_4284:
[----:B------:R-:W-:Y:S01]  /*0ef0*/  PRMT R0, R19, 0x9910, RZ ;  /* 0x0000991013007816 */ /* 0x000fe200000000ff */
[----:B0-----:R-:W-:Y:S01]  /*0f00*/  IMAD R4, R17, c[0x0][0x18c], RZ ;  /* 0x0000630011047a24 */ /* 0x001fe200078e02ff */
[----:B------:R-:W-:Y:S02]  /*0f10*/  BSSY B6, `(.L_x_4311) ;  /* 0x00000dd000067945 */ /* 0x000fe40003800000 */
[----:B------:R-:W-:-:S02]  /*0f20*/  ISETP.GT.AND P0, PT, R0, 0x9, PT ;  /* 0x000000090000780c */ /* 0x000fc40003f04270 */
        /* <DEDUP_REMOVED lines=12> */
[----:B--2---:R0:W2:Y:S01]  /*0ff0*/  I2F.S16 R27, R4 ;  /* 0x00000004001b7306 */ /* 0x0040a20000101400 */
[----:B------:R-:W-:Y:S05]  /*1000*/  BRA `(.L_x_4317) ;  /* 0x00000cd000007947 */ /* 0x000fea0003800000 */
.L_x_4315:
[----:B------:R-:W2:Y:S02]  /*1010*/  LDG.E.U8 R4, [R4.64] ;  /* 0x0000002404047981 */ /* 0x000ea4000c1e1100 */
[----:B--2---:R0:W2:Y:S01]  /*1020*/  I2F.U16 R27, R4 ;  /* 0x00000004001b7306 */ /* 0x0040a20000101000 */
[----:B------:R-:W-:Y:S05]  /*1030*/  BRA `(.L_x_4317) ;  /* 0x00000ca000007947 */ /* 0x000fea0003800000 */
.L_x_4314:
        /* <DEDUP_REMOVED lines=9> */
.L_x_4319:
[----:B------:R-:W2:Y:S02]  /*10d0*/  LDG.E R4, [R4.64] ;  /* 0x0000002404047981 */ /* 0x000ea4000c1e1900 */
[----:B--2---:R0:W2:Y:S01]  /*10e0*/  I2F R27, R4 ;  /* 0x00000004001b7306 */ /* 0x0040a20000201400 */
[----:B------:R-:W-:Y:S05]  /*10f0*/  BRA `(.L_x_4317) ;  /* 0x00000be000007947 */ /* 0x000fea0003800000 */
.L_x_4318:
[----:B------:R-:W2:Y:S02]  /*1100*/  LDG.E.U16 R4, [R4.64] ;  /* 0x0000002404047981 */ /* 0x000ea4000c1e1500 */
[----:B--2---:R0:W2:Y:S01]  /*1110*/  I2F.S16 R27, R4 ;  /* 0x00000004001b7306 */ /* 0x0040a20000101400 */
[----:B------:R-:W-:Y:S05]  /*1120*/  BRA `(.L_x_4317) ;  /* 0x00000bb000007947 */ /* 0x000fea0003800000 */
.L_x_4313:
        /* <DEDUP_REMOVED lines=8> */
.L_x_4321:
[----:B------:R-:W2:Y:S02]  /*11b0*/  LDG.E.U16 R4, [R4.64] ;  /* 0x0000002404047981 */ /* 0x000ea4000c1e1500 */
[----:B--2---:R-:W-:Y:S01]  /*11c0*/  HADD2.F32 R27, -RZ, R4.H0_H0 ;  /* 0x20000004ff1b7230 */ /* 0x004fe20000004100 */
[----:B------:R-:W-:Y:S05]  /*11d0*/  BRA `(.L_x_4317) ;  /* 0x00000b0000007947 */ /* 0x000fea0003800000 */
.L_x_4320:
        /* <DEDUP_REMOVED lines=8> */
.L_x_4323:
[----:B------:R-:W2:Y:S02]  /*1260*/  LDG.E.U16 R4, [R4.64] ;  /* 0x0000002404047981 */ /* 0x000ea4000c1e1500 */
[----:B--2---:R-:W-:Y:S01]  /*1270*/  HADD2.F32 R27, -RZ, R4.H0_H0 ;  /* 0x20000004ff1b7230 */ /* 0x004fe20000004100 */
[----:B------:R-:W-:Y:S05]  /*1280*/  BRA `(.L_x_4317) ;  /* 0x00000a5000007947 */ /* 0x000fea0003800000 */
.L_x_4322:
[----:B------:R-:W2:Y:S02]  /*1290*/  LDG.E.64 R4, [R4.64] ;  /* 0x0000002404047981 */ /* 0x000ea4000c1e1b00 */
[----:B--2---:R-:W0:Y:S01]  /*12a0*/  F2F.F32.F64 R27, R4 ;  /* 0x00000004001b7310 */ /* 0x004e220000301000 */
[----:B------:R-:W0:-:S14]  /*12b0*/  DSETP.GEU.AND P0, PT, |R4|, c[0x2][0x0], PT ;  /* 0x008000000400762a */ /* 0x000e1c0003f0e200 */
[----:B0-----:R-:W-:Y:S01]  /*12c0*/  @!P0 FMUL R27, R27, 1.175494350822287508e-38 ;  /* 0x008000001b1b8820 */ /* 0x001fe20000400000 */
[----:B------:R-:W-:Y:S05]  /*12d0*/  BRA `(.L_x_4317) ;  /* 0x00000a0000007947 */ /* 0x000fea0003800000 */
.L_x_4312:
        /* <DEDUP_REMOVED lines=12> */
.L_x_4326:
[----:B------:R-:W2:Y:S02]  /*13a0*/  LDG.E.64 R4, [R4.64] ;  /* 0x0000002404047981 */ /* 0x000ea4000c1e1b00 */
[----:B--2---:R-:W0:Y:S01]  /*13b0*/  F2F.F32.F64 R27, R4 ;  /* 0x00000004001b7310 */ /* 0x004e220000301000 */
[----:B------:R-:W0:-:S14]  /*13c0*/  DSETP.GEU.AND P0, PT, |R4|, c[0x2][0x0], PT ;  /* 0x008000000400762a */ /* 0x000e1c0003f0e200 */
[----:B0-----:R-:W-:Y:S01]  /*13d0*/  @!P0 FMUL R27, R27, 1.175494350822287508e-38 ;  /* 0x008000001b1b8820 */ /* 0x001fe20000400000 */
[----:B------:R-:W-:Y:S05]  /*13e0*/  BRA `(.L_x_4317) ;  /* 0x000008f000007947 */ /* 0x000fea0003800000 */
.L_x_4325:
        /* <DEDUP_REMOVED lines=26> */
.L_x_4328:
        /* <DEDUP_REMOVED lines=13> */
.L_x_4327:
[----:B------:R-:W2:Y:S02]  /*1660*/  LDG.E.U16 R4, [R4.64] ;  /* 0x0000002404047981 */ /* 0x000ea4000c1e1500 */
[----:B--2---:R-:W-:Y:S01]  /*1670*/  PRMT R27, RZ, 0x5410, R4 ;  /* 0x00005410ff1b7816 */ /* 0x004fe20000000004 */
[----:B------:R-:W-:Y:S05]  /*1680*/  BRA `(.L_x_4317) ;  /* 0x0000065000007947 */ /* 0x000fea0003800000 */
.L_x_4324:
        /* <DEDUP_REMOVED lines=9> */
[----:B--2---:R0:W2:Y:S01]  /*1720*/  I2F.U16 R27, R4 ;  /* 0x00000004001b7306 */ /* 0x0040a20000101000 */
[----:B------:R-:W-:Y:S05]  /*1730*/  BRA `(.L_x_4317) ;  /* 0x000005a000007947 */ /* 0x000fea0003800000 */
.L_x_4331:
        /* <DEDUP_REMOVED lines=20> */
.L_x_4333:
[----:B------:R-:W-:Y:S05]  /*1880*/  BSYNC B0 ;  /* 0x0000000000007941 */ /* 0x000fea0003800000 */
.L_x_4332:
[----:B------:R-:W-:Y:S01]  /*1890*/  IMAD.SHL.U32 R3, R3, 0x100000, RZ ;  /* 0x0010000003037824 */ /* 0x000fe200078e00ff */
[----:B------:R-:W-:-:S04]  /*18a0*/  LEA R0, R0, 0x3b800000, 0x17 ;  /* 0x3b80000000007811 */ /* 0x000fc800078eb8ff */
[----:B------:R-:W-:Y:S01]  /*18b0*/  LOP3.LUT R27, R0, R3, R27, 0xfe, !PT ;  /* 0x00000003001b7212 */ /* 0x000fe200078efe1b */
[----:B------:R-:W-:Y:S05]  /*18c0*/  BRA `(.L_x_4317) ;  /* 0x0000041000007947 */ /* 0x000fea0003800000 */
.L_x_4330:
        /* <DEDUP_REMOVED lines=20> */
.L_x_4335:
[----:B------:R-:W-:Y:S05]  /*1a10*/  BSYNC B0 ;  /* 0x0000000000007941 */ /* 0x000fea0003800000 */
.L_x_4334:
[----:B------:R-:W-:Y:S01]  /*1a20*/  IMAD.SHL.U32 R3, R3, 0x200000, RZ ;  /* 0x0020000003037824 */ /* 0x000fe200078e00ff */
[----:B------:R-:W-:-:S04]  /*1a30*/  LEA R0, R0, 0x37800000, 0x17 ;  /* 0x3780000000007811 */ /* 0x000fc800078eb8ff */
[----:B------:R-:W-:Y:S01]  /*1a40*/  LOP3.LUT R27, R0, R3, R27, 0xfe, !PT ;  /* 0x00000003001b7212 */ /* 0x000fe200078efe1b */
[----:B------:R-:W-:Y:S05]  /*1a50*/  BRA `(.L_x_4317) ;  /* 0x0000028000007947 */ /* 0x000fea0003800000 */
.L_x_4329:
        /* <DEDUP_REMOVED lines=14> */
.L_x_4316:
        /* <DEDUP_REMOVED lines=21> */
.L_x_4337:
[----:B------:R-:W2:Y:S02]  /*1c90*/  LDG.E.64 R4, [R4.64] ;  /* 0x0000002404047981 */ /* 0x000ea4000c1e1b00 */
[----:B--2---:R0:W2:Y:S01]  /*1ca0*/  I2F.U64 R27, R4 ;  /* 0x00000004001b7312 */ /* 0x0040a20000301000 */
[----:B------:R-:W-:Y:S05]  /*1cb0*/  BRA `(.L_x_4317) ;  /* 0x0000002000007947 */ /* 0x000fea0003800000 */
.L_x_4336:
[----:B------:R-:W2:Y:S02]  /*1cc0*/  LDG.E R4, [R4.64] ;  /* 0x0000002404047981 */ /* 0x000ea4000c1e1900 */
[----:B--2---:R0:W2:Y:S02]  /*1cd0*/  I2F.U32 R27, R4 ;  /* 0x00000004001b7306 */ /* 0x0040a40000201000 */
.L_x_4317:
[----:B------:R-:W-:Y:S05]  /*1ce0*/  BSYNC B6 ;  /* 0x0000000000067941 */ /* 0x000fea0003800000 */
.L_x_4311:
[----:B------:R-:W3:Y:S02]  /*1cf0*/  S2R R17, SR_TID.X ;  /* 0x0000000000117919 */ /* 0x000ee40000002100 */
[----:B---3--:R-:W-:Y:S02]  /*1d00*/  IADD3 R17, R17, 0x80, RZ ;  /* 0x0000008011117810 */ /* 0x008fe40007ffe0ff */
.L_x_4283:
[----:B-1-3--:R-:W-:Y:S05]  /*1d10*/  BSYNC B7 ;  /* 0x0000000000077941 */ /* 0x00afea0003800000 */
.L_x_4282:
[----:B------:R-:W-:Y:S01]  /*1d20*/  ISETP.GE.AND P0, PT, R17, R16, PT ;  /* 0x000000101100720c */ /* 0x000fe20003f06270 */
[----:B------:R-:W-:Y:S01]  /*1d30*/  BSSY B7, `(.L_x_4338) ;  /* 0x00001c5000077945 */ /* 0x000fe20003800000 */
[----:B------:R-:W-:-:S11]  /*1d40*/  IMAD.MOV.U32 R29, RZ, RZ, RZ ;  /* 0x000000ffff1d7224 */ /* 0x000fd600078e00ff */
[----:B------:R-:W-:Y:S05]  /*1d50*/  @P0 BRA `(.L_x_4339) ;  /* 0x00001c2000000947 */ /* 0x000fea0003800000 */
[----:B------:R-:W-:Y:S01]  /*1d60*/  PRMT R0, R28, 0x9910, RZ ;  /* 0x000099101c007816 */ /* 0x000fe200000000ff */
[----:B------:R-:W-:Y:S01]  /*1d70*/  IMAD R18, R2, 0x200, R17 ;  /* 0x0000020002127824 */ /* 0x000fe200078e0211 */
[----:B------:R-:W-:Y:S02]  /*1d80*/  BSSY B6, `(.L_x_4340) ;  /* 0x00000de000067945 */ /* 0x000fe40003800000 */
        /* <DEDUP_REMOVED lines=13> */
[----:B------:R-:W3:Y:S02]  /*1e60*/  LDG.E.S8 R4, [R4.64] ;  /* 0x0000002404047981 */ /* 0x000ee4000c1e1300 */
[----:B---3--:R0:W1:Y:S01]  /*1e70*/  I2F.S16 R22, R4 ;  /* 0x0000000400167306 */ /* 0x0080620000101400 */
[----:B------:R-:W-:Y:S05]  /*1e80*/  BRA `(.L_x_4346) ;  /* 0x00000cd000007947 */ /* 0x000fea0003800000 */
.L_x_4344:
[----:B------:R-:W3:Y:S02]  /*1e90*/  LDG.E.U8 R4, [R4.64] ;  /* 0x0000002404047981 */ /* 0x000ee4000c1e1100 */
[----:B---3--:R0:W1:Y:S01]  /*1ea0*/  I2F.U16 R22, R4 ;  /* 0x0000000400167306 */ /* 0x0080620000101000 */
[----:B------:R-:W-:Y:S05]  /*1eb0*/  BRA `(.L_x_4346) ;  /* 0x00000ca000007947 */ /* 0x000fea0003800000 */
.L_x_4343:
[----:B------:R-:W-:-:S13]  /*1ec0*/  ISETP.NE.AND P0, PT, R0, 0x2, PT ;  /* 0x000000020000780c */ /* 0x000fda0003f05270 */
[----:B------:R-:W-:Y:S05]  /*1ed0*/  @!P0 BRA `(.L_x_4347) ;  /* 0x000000a000008947 */ /* 0x000fea0003800000 */
[----:B------:R-:W-:-:S13]  /*1ee0*/  ISETP.NE.AND P0, PT, R0, 0x3, PT ;  /* 0x000000030000780c */ /* 0x000fda0003f05270 */
[----:B------:R-:W-:Y:S05]  /*1ef0*/  @!P0 BRA `(.L_x_4348) ;  /* 0x0000005000008947 */ /* 0x000fea0003800000 */
[----:B------:R-:W-:-:S13]  /*1f00*/  ISETP.NE.AND P0, PT, R0, 0x4, PT ;  /* 0x000000040000780c */ /* 0x000fda0003f05270 */
[----:B------:R-:W-:Y:S05]  /*1f10*/  @P0 BRA `(.L_x_4345) ;  /* 0x00000aa000000947 */ /* 0x000fea0003800000 */
[----:B------:R-:W3:Y:S02]  /*1f20*/  LDG.E.64 R22, [R4.64] ;  /* 0x0000002404167981 */ /* 0x000ee4000c1e1b00 */
[----:B---3--:R0:W1:Y:S01]  /*1f30*/  I2F.S64 R22, R22 ;  /* 0x0000001600167312 */ /* 0x0080620000301400 */
[----:B------:R-:W-:Y:S05]  /*1f40*/  BRA `(.L_x_4346) ;  /* 0x00000c1000007947 */ /* 0x000fea0003800000 */
.L_x_4348:
[----:B------:R-:W3:Y:S02]  /*1f50*/  LDG.E R4, [R4.64] ;  /* 0x0000002404047981 */ /* 0x000ee4000c1e1900 */
[----:B---3--:R0:W1:Y:S01]  /*1f60*/  I2F R22, R4 ;  /* 0x0000000400167306 */ /* 0x0080620000201400 */
[----:B------:R-:W-:Y:S05]  /*1f70*/  BRA `(.L_x_4346) ;  /* 0x00000be000007947 */ /* 0x000fea0003800000 */
.L_x_4347:
[----:B------:R-:W3:Y:S02]  /*1f80*/  LDG.E.U16 R4, [R4.64] ;  /* 0x0000002404047981 */ /* 0x000ee4000c1e1500 */
[----:B---3--:R0:W1:Y:S01]  /*1f90*/  I2F.S16 R22, R4 ;  /* 0x0000000400167306 */ /* 0x0080620000101400 */
[----:B------:R-:W-:Y:S05]  /*1fa0*/  BRA `(.L_x_4346) ;  /* 0x00000bb000007947 */ /* 0x000fea0003800000 */
.L_x_4342:
        /* <DEDUP_REMOVED lines=8> */
.L_x_4350:
[----:B------:R-:W3:Y:S02]  /*2030*/  LDG.E.U16 R4, [R4.64] ;  /* 0x0000002404047981 */ /* 0x000ee4000c1e1500 */
[----:B---3--:R-:W-:Y:S01]  /*2040*/  HADD2.F32 R22, -RZ, R4.H0_H0 ;  /* 0x20000004ff167230 */ /* 0x008fe20000004100 */
[----:B------:R-:W-:Y:S05]  /*2050*/  BRA `(.L_x_4346) ;  /* 0x00000b0000007947 */ /* 0x000fea0003800000 */
.L_x_4349:
        /* <DEDUP_REMOVED lines=8> */
.L_x_4352:
[----:B------:R-:W3:Y:S02]  /*20e0*/  LDG.E.U16 R4, [R4.64] ;  /* 0x0000002404047981 */ /* 0x000ee4000c1e1500 */
[----:B---3--:R-:W-:Y:S01]  /*20f0*/  HADD2.F32 R22, -RZ, R4.H0_H0 ;  /* 0x20000004ff167230 */ /* 0x008fe20000004100 */
[----:B------:R-:W-:Y:S05]  /*2100*/  BRA `(.L_x_4346) ;  /* 0x00000a5000007947 */ /* 0x000fea0003800000 */
.L_x_4351:
[----:B------:R-:W3:Y:S02]  /*2110*/  LDG.E.64 R4, [R4.64] ;  /* 0x0000002404047981 */ /* 0x000ee4000c1e1b00 */
[----:B---3--:R-:W0:Y:S01]  /*2120*/  F2F.F32.F64 R22, R4 ;  /* 0x0000000400167310 */ /* 0x008e220000301000 */
[----:B------:R-:W0:-:S14]  /*2130*/  DSETP.GEU.AND P0, PT, |R4|, c[0x2][0x0], PT ;  /* 0x008000000400762a */ /* 0x000e1c0003f0e200 */
[----:B0-----:R-:W-:Y:S01]  /*2140*/  @!P0 FMUL R22, R22, 1.175494350822287508e-38 ;  /* 0x0080000016168820 */ /* 0x001fe20000400000 */
[----:B------:R-:W-:Y:S05]  /*2150*/  BRA `(.L_x_4346) ;  /* 0x00000a0000007947 */ /* 0x000fea0003800000 */
.L_x_4341:
        /* <DEDUP_REMOVED lines=8> */
[----:B------:R-:W3:Y:S02]  /*21e0*/  LDG.E.U8 R4, [R4.64] ;  /* 0x0000002404047981 */ /* 0x000ee4000c1e1100 */
[----:B---3--:R-:W-:-:S04]  /*21f0*/  ISETP.NE.AND P0, PT, R4, RZ, PT ;  /* 0x000000ff0400720c */ /* 0x008fc80003f05270 */
[----:B------:R-:W-:Y:S01]  /*2200*/  FSEL R22, RZ, 1, !P0 ;  /* 0x3f800000ff167808 */ /* 0x000fe20004000000 */
[----:B------:R-:W-:Y:S05]  /*2210*/  BRA `(.L_x_4346) ;  /* 0x0000094000007947 */ /* 0x000fea0003800000 */
.L_x_4355:
[----:B------:R-:W3:Y:S02]  /*2220*/  LDG.E.64 R4, [R4.64] ;  /* 0x0000002404047981 */ /* 0x000ee4000c1e1b00 */
[----:B---3--:R-:W0:Y:S01]  /*2230*/  F2F.F32.F64 R22, R4 ;  /* 0x0000000400167310 */ /* 0x008e220000301000 */
[----:B------:R-:W0:-:S14]  /*2240*/  DSETP.GEU.AND P0, PT, |R4|, c[0x2][0x0], PT ;  /* 0x008000000400762a */ /* 0x000e1c0003f0e200 */
[----:B0-----:R-:W-:Y:S01]  /*2250*/  @!P0 FMUL R22, R22, 1.175494350822287508e-38 ;  /* 0x0080000016168820 */ /* 0x001fe20000400000 */
[----:B------:R-:W-:Y:S05]  /*2260*/  BRA `(.L_x_4346) ;  /* 0x000008f000007947 */ /* 0x000fea0003800000 */
.L_x_4354:
[----:B------:R-:W-:-:S13]  /*2270*/  ISETP.NE.AND P0, PT, R0, 0xf, PT ;  /* 0x0000000f0000780c */ /* 0x000fda0003f05270 */
[----:B------:R-:W-:Y:S05]  /*2280*/  @!P0 BRA `(.L_x_4356) ;  /* 0x0000025000008947 */ /* 0x000fea0003800000 */
[----:B------:R-:W-:-:S13]  /*2290*/  ISETP.NE.AND P0, PT, R0, 0x17, PT ;  /* 0x000000170000780c */ /* 0x000fda0003f05270 */
[----:B------:R-:W-:Y:S05]  /*22a0*/  @!P0 BRA `(.L_x_4357) ;  /* 0x0000016000008947 */ /* 0x000fea0003800000 */
[----:B------:R-:W-:-:S13]  /*22b0*/  ISETP.NE.AND P0, PT, R0, 0x18, PT ;  /* 0x000000180000780c */ /* 0x000fda0003f05270 */
[----:B------:R-:W-:Y:S05]  /*22c0*/  @P0 BRA `(.L_x_4345) ;  /* 0x000006f000000947 */ /* 0x000fea0003800000 */
[----:B------:R-:W3:Y:S01]  /*22d0*/  LDG.E.U8 R22, [R4.64] ;  /* 0x0000002404167981 */ /* 0x000ee2000c1e1100 */
[----:B------:R-:W-:Y:S02]  /*22e0*/  IMAD.MOV.U32 R8, RZ, RZ, -0x800000 ;  /* 0xff800000ff087424 */ /* 0x000fe400078e00ff */
[----:B---3--:R-:W-:-:S05]  /*22f0*/  IMAD.SHL.U32 R22, R22, 0x1000000, RZ ;  /* 0x0100000016167824 */ /* 0x008fca00078e00ff */
        /* <DEDUP_REMOVED lines=17> */
.L_x_4357:
[----:B------:R-:W3:Y:S02]  /*2410*/  LDG.E.U8 R4, [R4.64] ;  /* 0x0000002404047981 */ /* 0x000ee4000c1e1100 */
[----:B---3--:R-:W-:-:S05]  /*2420*/  IMAD.SHL.U32 R0, R4, 0x2000000, RZ ;  /* 0x0200000004007824 */ /* 0x008fca00078e00ff */
        /* <DEDUP_REMOVED lines=11> */
.L_x_4356:
[----:B------:R-:W3:Y:S02]  /*24e0*/  LDG.E.U16 R4, [R4.64] ;  /* 0x0000002404047981 */ /* 0x000ee4000c1e1500 */
[----:B---3--:R-:W-:Y:S01]  /*24f0*/  PRMT R22, RZ, 0x5410, R4 ;  /* 0x00005410ff167816 */ /* 0x008fe20000000004 */
[----:B------:R-:W-:Y:S05]  /*2500*/  BRA `(.L_x_4346) ;  /* 0x0000065000007947 */ /* 0x000fea0003800000 */
.L_x_4353:
        /* <DEDUP_REMOVED lines=8> */
[----:B------:R-:W3:Y:S02]  /*2590*/  LDG.E.U16 R4, [R4.64] ;  /* 0x0000002404047981 */ /* 0x000ee4000c1e1500 */
[----:B---3--:R0:W1:Y:S01]  /*25a0*/  I2F.U16 R22, R4 ;  /* 0x0000000400167306 */ /* 0x0080620000101000 */
[----:B------:R-:W-:Y:S05]  /*25b0*/  BRA `(.L_x_4346) ;  /* 0x000005a000007947 */ /* 0x000fea0003800000 */
.L_x_4360:
[----:B------:R-:W3:Y:S01]  /*25c0*/  LDG.E.U8 R3, [R4.64] ;  /* 0x0000002404037981 */ /* 0x000ee2000c1e1100 */
[----:B------:R-:W-:Y:S01]  /*25d0*/  IMAD.MOV.U32 R22, RZ, RZ, RZ ;  /* 0x000000ffff167224 */ /* 0x000fe200078e00ff */
[----:B---3--:R-:W-:-:S13]  /*25e0*/  ISETP.NE.AND P0, PT, R3, RZ, PT ;  /* 0x000000ff0300720c */ /* 0x008fda0003f05270 */
        /* <DEDUP_REMOVED lines=17> */
.L_x_4362:
[----:B------:R-:W-:Y:S05]  /*2700*/  BSYNC B0 ;  /* 0x0000000000007941 */ /* 0x000fea0003800000 */
.L_x_4361:
[----:B------:R-:W-:Y:S01]  /*2710*/  IMAD.SHL.U32 R3, R3, 0x100000, RZ ;  /* 0x0010000003037824 */ /* 0x000fe200078e00ff */
[----:B------:R-:W-:-:S04]  /*2720*/  LEA R5, R0, 0x3b800000, 0x17 ;  /* 0x3b80000000057811 */ /* 0x000fc800078eb8ff */
[----:B------:R-:W-:Y:S01]  /*2730*/  LOP3.LUT R22, R5, R3, R22, 0xfe, !PT ;  /* 0x0000000305167212 */ /* 0x000fe200078efe16 */
[----:B------:R-:W-:Y:S05]  /*2740*/  BRA `(.L_x_4346) ;  /* 0x0000041000007947 */ /* 0x000fea0003800000 */
.L_x_4359:
        /* <DEDUP_REMOVED lines=20> */
.L_x_4364:
[----:B------:R-:W-:Y:S05]  /*2890*/  BSYNC B0 ;  /* 0x0000000000007941 */ /* 0x000fea0003800000 */
.L_x_4363:
[----:B------:R-:W-:Y:S01]  /*28a0*/  IMAD.SHL.U32 R3, R3, 0x200000, RZ ;  /* 0x0020000003037824 */ /* 0x000fe200078e00ff */
[----:B------:R-:W-:-:S04]  /*28b0*/  LEA R5, R0, 0x37800000, 0x17 ;  /* 0x3780000000057811 */ /* 0x000fc800078eb8ff */
[----:B------:R-:W-:Y:S01]  /*28c0*/  LOP3.LUT R22, R5, R3, R22, 0xfe, !PT ;  /* 0x0000000305167212 */ /* 0x000fe200078efe16 */
[----:B------:R-:W-:Y:S05]  /*28d0*/  BRA `(.L_x_4346) ;  /* 0x0000028000007947 */ /* 0x000fea0003800000 */
.L_x_4358:
[----:B------:R-:W-:-:S13]  /*28e0*/  ISETP.NE.AND P0, PT, R0, 0x1c, PT ;  /* 0x0000001c0000780c */ /* 0x000fda0003f05270 */
[----:B------:R-:W-:Y:S05]  /*28f0*/  @!P0 BRA `(.L_x_4365) ;  /* 0x0000024000008947 */ /* 0x000fea0003800000 */
[----:B------:R-:W-:-:S13]  /*2900*/  ISETP.NE.AND P0, PT, R0, 0x1d, PT ;  /* 0x0000001d0000780c */ /* 0x000fda0003f05270 */
[----:B------:R-:W-:Y:S05]  /*2910*/  @!P0 BRA `(.L_x_4366) ;  /* 0x000001f000008947 */ /* 0x000fea0003800000 */
[----:B------:R-:W-:-:S13]  /*2920*/  ISETP.NE.AND P0, PT, R0, 0x2c, PT ;  /* 0x0000002c0000780c */ /* 0x000fda0003f05270 */
[----:B------:R-:W-:Y:S05]  /*2930*/  @P0 BRA `(.L_x_4345) ;  /* 0x0000008000000947 */ /* 0x000fea0003800000 */
[----:B------:R-:W3:Y:S01]  /*2940*/  LDG.E.U8 R4, [R4.64] ;  /* 0x0000002404047981 */ /* 0x000ee2000c1e1100 */
[----:B------:R-:W-:Y:S01]  /*2950*/  IMAD.MOV.U32 R22, RZ, RZ, 0x400000 ;  /* 0x00400000ff167424 */ /* 0x000fe200078e00ff */
[----:B---3--:R-:W-:-:S13]  /*2960*/  ISETP.NE.AND P0, PT, R4, RZ, PT ;  /* 0x000000ff0400720c */ /* 0x008fda0003f05270 */
[----:B------:R-:W-:Y:S05]  /*2970*/  @!P0 BRA `(.L_x_4346) ;  /* 0x000001e000008947 */ /* 0x000fea0003800000 */
[----:B------:R-:W-:-:S13]  /*2980*/  ISETP.NE.AND P0, PT, R4, 0xff, PT ;  /* 0x000000ff0400780c */ /* 0x000fda0003f05270 */
[----:B------:R-:W-:Y:S02]  /*2990*/  @!P0 IMAD.MOV.U32 R22, RZ, RZ, 0x7f800001 ;  /* 0x7f800001ff168424 */ /* 0x000fe400078e00ff */
[----:B------:R-:W-:Y:S01]  /*29a0*/  @P0 IMAD.SHL.U32 R22, R4, 0x800000, RZ ;  /* 0x0080000004160824 */ /* 0x000fe200078e00ff */
[----:B------:R-:W-:Y:S05]  /*29b0*/  BRA `(.L_x_4346) ;  /* 0x000001a000007947 */ /* 0x000fea0003800000 */
.L_x_4345:
        /* <DEDUP_REMOVED lines=18> */
[----:B0-2--5:R-:W-:Y:S05]  /*2ae0*/  CALL.ABS.NOINC R14 ;  /* 0x000000000e007343 */ /* 0x025fea0003c00000 */
[----:B------:R-:W-:Y:S01]  /*2af0*/  IMAD.MOV.U32 R22, RZ, RZ, RZ ;  /* 0x000000ffff167224 */ /* 0x000fe200078e00ff */
[----:B------:R-:W-:Y:S05]  /*2b00*/  BRA `(.L_x_4346) ;  /* 0x0000005000007947 */ /* 0x000fea0003800000 */
.L_x_4366:
[----:B------:R-:W3:Y:S02]  /*2b10*/  LDG.E.64 R22, [R4.64] ;  /* 0x0000002404167981 */ /* 0x000ee4000c1e1b00 */
[----:B---3--:R0:W1:Y:S01]  /*2b20*/  I2F.U64 R22, R22 ;  /* 0x0000001600167312 */ /* 0x0080620000301000 */
[----:B------:R-:W-:Y:S05]  /*2b30*/  BRA `(.L_x_4346) ;  /* 0x0000002000007947 */ /* 0x000fea0003800000 */
.L_x_4365:
[----:B------:R-:W3:Y:S02]  /*2b40*/  LDG.E R4, [R4.64] ;  /* 0x0000002404047981 */ /* 0x000ee4000c1e1900 */
[----:B---3--:R0:W1:Y:S02]  /*2b50*/  I2F.U32 R22, R4 ;  /* 0x0000000400167306 */ /* 0x0080640000201000 */
.L_x_4346:
[----:B------:R-:W-:Y:S05]  /*2b60*/  BSYNC B6 ;  /* 0x0000000000067941 */ /* 0x000fea0003800000 */
.L_x_4340:
        /* <DEDUP_REMOVED lines=16> */
[----:B---3--:R0:W3:Y:S01]  /*2c70*/  I2F.S16 R29, R4 ;  /* 0x00000004001d7306 */ /* 0x0080e20000101400 */
[----:B------:R-:W-:Y:S05]  /*2c80*/  BRA `(.L_x_4373) ;  /* 0x00000cd000007947 */ /* 0x000fea0003800000 */
.L_x_4371:
[----:B------:R-:W3:Y:S02]  /*2c90*/  LDG.E.U8 R4, [R4.64] ;  /* 0x0000002404047981 */ /* 0x000ee4000c1e1100 */
[----:B---3--:R0:W3:Y:S01]  /*2ca0*/  I2F.U16 R29, R4 ;  /* 0x00000004001d7306 */ /* 0x0080e20000101000 */
[----:B------:R-:W-:Y:S05]  /*2cb0*/  BRA `(.L_x_4373) ;  /* 0x00000ca000007947 */ /* 0x000fea0003800000 */
.L_x_4370:
[----:B------:R-:W-:-:S13]  /*2cc0*/  ISETP.NE.AND P0, PT, R0, 0x2, PT ;  /* 0x000000020000780c */ /* 0x000fda0003f05270 */
[----:B------:R-:W-:Y:S05]  /*2cd0*/  @!P0 BRA `(.L_x_4374) ;  /* 0x000000a000008947 */ /* 0x000fea0003800000 */
[----:B------:R-:W-:-:S13]  /*2ce0*/  ISETP.NE.AND P0, PT, R0, 0x3, PT ;  /* 0x000000030000780c */ /* 0x000fda0003f05270 */
[----:B------:R-:W-:Y:S05]  /*2cf0*/  @!P0 BRA `(.L_x_4375) ;  /* 0x0000005000008947 */ /* 0x000fea0003800000 */
[----:B------:R-:W-:-:S13]  /*2d00*/  ISETP.NE.AND P0, PT, R0, 0x4, PT ;  /* 0x000000040000780c */ /* 0x000fda0003f05270 */
[----:B------:R-:W-:Y:S05]  /*2d10*/  @P0 BRA `(.L_x_4372) ;  /* 0x00000aa000000947 */ /* 0x000fea0003800000 */
[----:B------:R-:W3:Y:S02]  /*2d20*/  LDG.E.64 R4, [R4.64] ;  /* 0x0000002404047981 */ /* 0x000ee4000c1e1b00 */
[----:B---3--:R0:W3:Y:S01]  /*2d30*/  I2F.S64 R29, R4 ;  /* 0x00000004001d7312 */ /* 0x0080e20000301400 */
[----:B------:R-:W-:Y:S05]  /*2d40*/  BRA `(.L_x_4373) ;  /* 0x00000c1000007947 */ /* 0x000fea0003800000 */
.L_x_4375:
[----:B------:R-:W3:Y:S02]  /*2d50*/  LDG.E R4, [R4.64] ;  /* 0x0000002404047981 */ /* 0x000ee4000c1e1900 */
[----:B---3--:R0:W3:Y:S01]  /*2d60*/  I2F R29, R4 ;  /* 0x00000004001d7306 */ /* 0x0080e20000201400 */
[----:B------:R-:W-:Y:S05]  /*2d70*/  BRA `(.L_x_4373) ;  /* 0x00000be000007947 */ /* 0x000fea0003800000 */
.L_x_4374:
[----:B------:R-:W3:Y:S02]  /*2d80*/  LDG.E.U16 R4, [R4.64] ;  /* 0x0000002404047981 */ /* 0x000ee4000c1e1500 */
[----:B---3--:R0:W3:Y:S01]  /*2d90*/  I2F.S16 R29, R4 ;  /* 0x00000004001d7306 */ /* 0x0080e20000101400 */
[----:B------:R-:W-:Y:S05]  /*2da0*/  BRA `(.L_x_4373) ;  /* 0x00000bb000007947 */ /* 0x000fea0003800000 */
.L_x_4369:
        /* <DEDUP_REMOVED lines=8> */
.L_x_4377:
[----:B------:R-:W3:Y:S02]  /*2e30*/  LDG.E.U16 R4, [R4.64] ;  /* 0x0000002404047981 */ /* 0x000ee4000c1e1500 */
[----:B---3--:R-:W-:Y:S01]  /*2e40*/  HADD2.F32 R29, -RZ, R4.H0_H0 ;  /* 0x20000004ff1d7230 */ /* 0x008fe20000004100 */
[----:B------:R-:W-:Y:S05]  /*2e50*/  BRA `(.L_x_4373) ;  /* 0x00000b0000007947 */ /* 0x000fea0003800000 */
.L_x_4376:
        /* <DEDUP_REMOVED lines=8> */
.L_x_4379:
[----:B------:R-:W3:Y:S02]  /*2ee0*/  LDG.E.U16 R4, [R4.64] ;  /* 0x0000002404047981 */ /* 0x000ee4000c1e1500 */
[----:B---3--:R-:W-:Y:S01]  /*2ef0*/  HADD2.F32 R29, -RZ, R4.H0_H0 ;  /* 0x20000004ff1d7230 */ /* 0x008fe20000004100 */
[----:B------:R-:W-:Y:S05]  /*2f00*/  BRA `(.L_x_4373) ;  /* 0x00000a5000007947 */ /* 0x000fea0003800000 */
.L_x_4378:
[----:B------:R-:W3:Y:S02]  /*2f10*/  LDG.E.64 R4, [R4.64] ;  /* 0x0000002404047981 */ /* 0x000ee4000c1e1b00 */
[----:B---3--:R-:W0:Y:S01]  /*2f20*/  F2F.F32.F64 R29, R4 ;  /* 0x00000004001d7310 */ /* 0x008e220000301000 */
[----:B------:R-:W0:-:S14]  /*2f30*/  DSETP.GEU.AND P0, PT, |R4|, c[0x2][0x0], PT ;  /* 0x008000000400762a */ /* 0x000e1c0003f0e200 */
[----:B0-----:R-:W-:Y:S01]  /*2f40*/  @!P0 FMUL R29, R29, 1.175494350822287508e-38 ;  /* 0x008000001d1d8820 */ /* 0x001fe20000400000 */
[----:B------:R-:W-:Y:S05]  /*2f50*/  BRA `(.L_x_4373) ;  /* 0x00000a0000007947 */ /* 0x000fea0003800000 */
.L_x_4368:
        /* <DEDUP_REMOVED lines=12> */
.L_x_4382:
[----:B------:R-:W3:Y:S02]  /*3020*/  LDG.E.64 R4, [R4.64] ;  /* 0x0000002404047981 */ /* 0x000ee4000c1e1b00 */
[----:B---3--:R-:W0:Y:S01]  /*3030*/  F2F.F32.F64 R29, R4 ;  /* 0x00000004001d7310 */ /* 0x008e220000301000 */
[----:B------:R-:W0:-:S14]  /*3040*/  DSETP.GEU.AND P0, PT, |R4|, c[0x2][0x0], PT ;  /* 0x008000000400762a */ /* 0x000e1c0003f0e200 */
[----:B0-----:R-:W-:Y:S01]  /*3050*/  @!P0 FMUL R29, R29, 1.175494350822287508e-38 ;  /* 0x008000001d1d8820 */ /* 0x001fe20000400000 */
[----:B------:R-:W-:Y:S05]  /*3060*/  BRA `(.L_x_4373) ;  /* 0x000008f000007947 */ /* 0x000fea0003800000 */
.L_x_4381:
        /* <DEDUP_REMOVED lines=26> */
.L_x_4384:
        /* <DEDUP_REMOVED lines=13> */
.L_x_4383:
[----:B------:R-:W3:Y:S02]  /*32e0*/  LDG.E.U16 R4, [R4.64] ;  /* 0x0000002404047981 */ /* 0x000ee4000c1e1500 */
[----:B---3--:R-:W-:Y:S01]  /*32f0*/  PRMT R29, RZ, 0x5410, R4 ;  /* 0x00005410ff1d7816 */ /* 0x008fe20000000004 */
[----:B------:R-:W-:Y:S05]  /*3300*/  BRA `(.L_x_4373) ;  /* 0x0000065000007947 */ /* 0x000fea0003800000 */
.L_x_4380:
        /* <DEDUP_REMOVED lines=9> */
[----:B---3--:R0:W3:Y:S01]  /*33a0*/  I2F.U16 R29, R4 ;  /* 0x00000004001d7306 */ /* 0x0080e20000101000 */
[----:B------:R-:W-:Y:S05]  /*33b0*/  BRA `(.L_x_4373) ;  /* 0x000005a000007947 */ /* 0x000fea0003800000 */
.L_x_4387:
        /* <DEDUP_REMOVED lines=20> */
.L_x_4389:
[----:B------:R-:W-:Y:S05]  /*3500*/  BSYNC B0 ;  /* 0x0000000000007941 */ /* 0x000fea0003800000 */
.L_x_4388:
[----:B------:R-:W-:Y:S01]  /*3510*/  IMAD.SHL.U32 R3, R3, 0x100000, RZ ;  /* 0x0010000003037824 */ /* 0x000fe200078e00ff */
[----:B------:R-:W-:-:S04]  /*3520*/  LEA R0, R0, 0x3b800000, 0x17 ;  /* 0x3b80000000007811 */ /* 0x000fc800078eb8ff */
[----:B------:R-:W-:Y:S01]  /*3530*/  LOP3.LUT R29, R0, R3, R29, 0xfe, !PT ;  /* 0x00000003001d7212 */ /* 0x000fe200078efe1d */
[----:B------:R-:W-:Y:S05]  /*3540*/  BRA `(.L_x_4373) ;  /* 0x0000041000007947 */ /* 0x000fea0003800000 */
.L_x_4386:
        /* <DEDUP_REMOVED lines=20> */
.L_x_4391:
[----:B------:R-:W-:Y:S05]  /*3690*/  BSYNC B0 ;  /* 0x0000000000007941 */ /* 0x000fea0003800000 */
.L_x_4390:
[----:B------:R-:W-:Y:S01]  /*36a0*/  IMAD.SHL.U32 R3, R3, 0x200000, RZ ;  /* 0x0020000003037824 */ /* 0x000fe200078e00ff */
[----:B------:R-:W-:-:S04]  /*36b0*/  LEA R0, R0, 0x37800000, 0x17 ;  /* 0x3780000000007811 */ /* 0x000fc800078eb8ff */
[----:B------:R-:W-:Y:S01]  /*36c0*/  LOP3.LUT R29, R0, R3, R29, 0xfe, !PT ;  /* 0x00000003001d7212 */ /* 0x000fe200078efe1d */
[----:B------:R-:W-:Y:S05]  /*36d0*/  BRA `(.L_x_4373) ;  /* 0x0000028000007947 */ /* 0x000fea0003800000 */
.L_x_4385:
        /* <DEDUP_REMOVED lines=14> */
.L_x_4372:
        /* <DEDUP_REMOVED lines=18> */
[----:B012--5:R-:W-:Y:S05]  /*38e0*/  CALL.ABS.NOINC R14 ;  /* 0x000000000e007343 */ /* 0x027fea0003c00000 */
[----:B------:R-:W-:Y:S01]  /*38f0*/  IMAD.MOV.U32 R29, RZ, RZ, RZ ;  /* 0x000000ffff1d7224 */ /* 0x000fe200078e00ff */
[----:B------:R-:W-:Y:S05]  /*3900*/  BRA `(.L_x_4373) ;  /* 0x0000005000007947 */ /* 0x000fea0003800000 */
.L_x_4393:
[----:B------:R-:W3:Y:S02]  /*3910*/  LDG.E.64 R4, [R4.64] ;  /* 0x0000002404047981 */ /* 0x000ee4000c1e1b00 */
[----:B---3--:R0:W3:Y:S01]  /*3920*/  I2F.U64 R29, R4 ;  /* 0x00000004001d7312 */ /* 0x0080e20000301000 */
[----:B------:R-:W-:Y:S05]  /*3930*/  BRA `(.L_x_4373) ;  /* 0x0000002000007947 */ /* 0x000fea0003800000 */
.L_x_4392:
[----:B------:R-:W3:Y:S02]  /*3940*/  LDG.E R4, [R4.64] ;  /* 0x0000002404047981 */ /* 0x000ee4000c1e1900 */
[----:B---3--:R0:W3:Y:S02]  /*3950*/  I2F.U32 R29, R4 ;  /* 0x00000004001d7306 */ /* 0x0080e40000201000 */
.L_x_4373:
[----:B------:R-:W-:Y:S05]  /*3960*/  BSYNC B6 ;  /* 0x0000000000067941 */ /* 0x000fea0003800000 */
.L_x_4367:
[----:B------:R-:W-:Y:S02]  /*3970*/  IADD3 R17, R17, 0x80, RZ ;  /* 0x0000008011117810 */ /* 0x000fe40007ffe0ff */
.L_x_4339:
[----:B------:R-:W-:Y:S05]  /*3980*/  BSYNC B7 ;  /* 0x0000000000077941 */ /* 0x000fea0003800000 */
.L_x_4338:
[----:B------:R-:W-:Y:S01]  /*3990*/  ISETP.GE.AND P0, PT, R17, R16, PT ;  /* 0x000000101100720c */ /* 0x000fe20003f06270 */
[----:B------:R-:W-:Y:S01]  /*39a0*/  BSSY B7, `(.L_x_4394) ;  /* 0x00001c6000077945 */ /* 0x000fe20003800000 */
[----:B------:R-:W-:Y:S01]  /*39b0*/  IMAD.MOV.U32 R18, RZ, RZ, RZ ;  /* 0x000000ffff127224 */ /* 0x000fe200078e00ff */
[----:B------:R-:W-:-:S10]  /*39c0*/  CS2R R24, SRZ ;  /* 0x0000000000187805 */ /* 0x000fd4000001ff00 */
        /* <DEDUP_REMOVED lines=17> */
[----:B------:R-:W4:Y:S02]  /*3ae0*/  LDG.E.S8 R4, [R4.64] ;  /* 0x0000002404047981 */ /* 0x000f24000c1e1300 */
[----:B----4-:R0:W4:Y:S01]  /*3af0*/  I2F.S16 R25, R4 ;  /* 0x0000000400197306 */ /* 0x0101220000101400 */
[----:B------:R-:W-:Y:S05]  /*3b00*/  BRA `(.L_x_4402) ;  /* 0x00000cd000007947 */ /* 0x000fea0003800000 */
.L_x_4400:
[----:B------:R-:W4:Y:S02]  /*3b10*/  LDG.E.U8 R4, [R4.64] ;  /* 0x0000002404047981 */ /* 0x000f24000c1e1100 */
[----:B----4-:R0:W4:Y:S01]  /*3b20*/  I2F.U16 R25, R4 ;  /* 0x0000000400197306 */ /* 0x0101220000101000 */
[----:B------:R-:W-:Y:S05]  /*3b30*/  BRA `(.L_x_4402) ;  /* 0x00000ca000007947 */ /* 0x000fea0003800000 */
.L_x_4399:
[----:B------:R-:W-:-:S13]  /*3b40*/  ISETP.NE.AND P0, PT, R0, 0x2, PT ;  /* 0x000000020000780c */ /* 0x000fda0003f05270 */
[----:B------:R-:W-:Y:S05]  /*3b50*/  @!P0 BRA `(.L_x_4403) ;  /* 0x000000a000008947 */ /* 0x000fea0003800000 */
[----:B------:R-:W-:-:S13]  /*3b60*/  ISETP.NE.AND P0, PT, R0, 0x3, PT ;  /* 0x000000030000780c */ /* 0x000fda0003f05270 */
[----:B------:R-:W-:Y:S05]  /*3b70*/  @!P0 BRA `(.L_x_4404) ;  /* 0x0000005000008947 */ /* 0x000fea0003800000 */
[----:B------:R-:W-:-:S13]  /*3b80*/  ISETP.NE.AND P0, PT, R0, 0x4, PT ;  /* 0x000000040000780c */ /* 0x000fda0003f05270 */
[----:B------:R-:W-:Y:S05]  /*3b90*/  @P0 BRA `(.L_x_4401) ;  /* 0x00000aa000000947 */ /* 0x000fea0003800000 */
[----:B------:R-:W4:Y:S02]  /*3ba0*/  LDG.E.64 R4, [R4.64] ;  /* 0x0000002404047981 */ /* 0x000f24000c1e1b00 */
[----:B----4-:R0:W4:Y:S01]  /*3bb0*/  I2F.S64 R25, R4 ;  /* 0x0000000400197312 */ /* 0x0101220000301400 */
[----:B------:R-:W-:Y:S05]  /*3bc0*/  BRA `(.L_x_4402) ;  /* 0x00000c1000007947 */ /* 0x000fea0003800000 */
.L_x_4404:
[----:B------:R-:W4:Y:S02]  /*3bd0*/  LDG.E R4, [R4.64] ;  /* 0x0000002404047981 */ /* 0x000f24000c1e1900 */
[----:B----4-:R0:W4:Y:S01]  /*3be0*/  I2F R25, R4 ;  /* 0x0000000400197306 */ /* 0x0101220000201400 */
[----:B------:R-:W-:Y:S05]  /*3bf0*/  BRA `(.L_x_4402) ;  /* 0x00000be000007947 */ /* 0x000fea0003800000 */
.L_x_4403:
[----:B------:R-:W4:Y:S02]  /*3c00*/  LDG.E.U16 R4, [R4.64] ;  /* 0x0000002404047981 */ /* 0x000f24000c1e1500 */
[----:B----4-:R0:W4:Y:S01]  /*3c10*/  I2F.S16 R25, R4 ;  /* 0x0000000400197306 */ /* 0x0101220000101400 */
[----:B------:R-:W-:Y:S05]  /*3c20*/  BRA `(.L_x_4402) ;  /* 0x00000bb000007947 */ /* 0x000fea0003800000 */
.L_x_4398:
        /* <DEDUP_REMOVED lines=8> */
.L_x_4406:
[----:B------:R-:W4:Y:S02]  /*3cb0*/  LDG.E.U16 R4, [R4.64] ;  /* 0x0000002404047981 */ /* 0x000f24000c1e1500 */
[----:B----4-:R-:W-:Y:S01]  /*3cc0*/  HADD2.F32 R25, -RZ, R4.H0_H0 ;  /* 0x20000004ff197230 */ /* 0x010fe20000004100 */
[----:B------:R-:W-:Y:S05]  /*3cd0*/  BRA `(.L_x_4402) ;  /* 0x00000b0000007947 */ /* 0x000fea0003800000 */
.L_x_4405:
        /* <DEDUP_REMOVED lines=8> */
.L_x_4408:
[----:B------:R-:W4:Y:S02]  /*3d60*/  LDG.E.U16 R4, [R4.64] ;  /* 0x0000002404047981 */ /* 0x000f24000c1e1500 */
[----:B----4-:R-:W-:Y:S01]  /*3d70*/  HADD2.F32 R25, -RZ, R4.H0_H0 ;  /* 0x20000004ff197230 */ /* 0x010fe20000004100 */
[----:B------:R-:W-:Y:S05]  /*3d80*/  BRA `(.L_x_4402) ;  /* 0x00000a5000007947 */ /* 0x000fea0003800000 */
.L_x_4407:
[----:B------:R-:W4:Y:S02]  /*3d90*/  LDG.E.64 R4, [R4.64] ;  /* 0x0000002404047981 */ /* 0x000f24000c1e1b00 */
[----:B----4-:R-:W0:Y:S01]  /*3da0*/  F2F.F32.F64 R25, R4 ;  /* 0x0000000400197310 */ /* 0x010e220000301000 */
[----:B------:R-:W0:-:S14]  /*3db0*/  DSETP.GEU.AND P0, PT, |R4|, c[0x2][0x0], PT ;  /* 0x008000000400762a */ /* 0x000e1c0003f0e200 */
[----:B0-----:R-:W-:Y:S01]  /*3dc0*/  @!P0 FMUL R25, R25, 1.175494350822287508e-38 ;  /* 0x0080000019198820 */ /* 0x001fe20000400000 */
[----:B------:R-:W-:Y:S05]  /*3dd0*/  BRA `(.L_x_4402) ;  /* 0x00000a0000007947 */ /* 0x000fea0003800000 */
.L_x_4397:
        /* <DEDUP_REMOVED lines=8> */
[----:B------:R-:W4:Y:S02]  /*3e60*/  LDG.E.U8 R4, [R4.64] ;  /* 0x0000002404047981 */ /* 0x000f24000c1e1100 */
[----:B----4-:R-:W-:-:S04]  /*3e70*/  ISETP.NE.AND P0, PT, R4, RZ, PT ;  /* 0x000000ff0400720c */ /* 0x010fc80003f05270 */
[----:B------:R-:W-:Y:S01]  /*3e80*/  FSEL R25, RZ, 1, !P0 ;  /* 0x3f800000ff197808 */ /* 0x000fe20004000000 */
[----:B------:R-:W-:Y:S05]  /*3e90*/  BRA `(.L_x_4402) ;  /* 0x0000094000007947 */ /* 0x000fea0003800000 */
.L_x_4411:
[----:B------:R-:W4:Y:S02]  /*3ea0*/  LDG.E.64 R4, [R4.64] ;  /* 0x0000002404047981 */ /* 0x000f24000c1e1b00 */
[----:B----4-:R-:W0:Y:S01]  /*3eb0*/  F2F.F32.F64 R25, R4 ;  /* 0x0000000400197310 */ /* 0x010e220000301000 */
[----:B------:R-:W0:-:S14]  /*3ec0*/  DSETP.GEU.AND P0, PT, |R4|, c[0x2][0x0], PT ;  /* 0x008000000400762a */ /* 0x000e1c0003f0e200 */
[----:B0-----:R-:W-:Y:S01]  /*3ed0*/  @!P0 FMUL R25, R25, 1.175494350822287508e-38 ;  /* 0x0080000019198820 */ /* 0x001fe20000400000 */
[----:B------:R-:W-:Y:S05]  /*3ee0*/  BRA `(.L_x_4402) ;  /* 0x000008f000007947 */ /* 0x000fea0003800000 */
.L_x_4410:
[----:B------:R-:W-:-:S13]  /*3ef0*/  ISETP.NE.AND P0, PT, R0, 0xf, PT ;  /* 0x0000000f0000780c */ /* 0x000fda0003f05270 */
[----:B------:R-:W-:Y:S05]  /*3f00*/  @!P0 BRA `(.L_x_4412) ;  /* 0x0000025000008947 */ /* 0x000fea0003800000 */
[----:B------:R-:W-:-:S13]  /*3f10*/  ISETP.NE.AND P0, PT, R0, 0x17, PT ;  /* 0x000000170000780c */ /* 0x000fda0003f05270 */
[----:B------:R-:W-:Y:S05]  /*3f20*/  @!P0 BRA `(.L_x_4413) ;  /* 0x0000016000008947 */ /* 0x000fea0003800000 */
[----:B------:R-:W-:-:S13]  /*3f30*/  ISETP.NE.AND P0, PT, R0, 0x18, PT ;  /* 0x000000180000780c */ /* 0x000fda0003f05270 */
[----:B------:R-:W-:Y:S05]  /*3f40*/  @P0 BRA `(.L_x_4401) ;  /* 0x000006f000000947 */ /* 0x000fea0003800000 */
[----:B------:R-:W4:Y:S01]  /*3f50*/  LDG.E.U8 R25, [R4.64] ;  /* 0x0000002404197981 */ /* 0x000f22000c1e1100 */
[----:B------:R-:W-:Y:S02]  /*3f60*/  IMAD.MOV.U32 R8, RZ, RZ, -0x800000 ;  /* 0xff800000ff087424 */ /* 0x000fe400078e00ff */
[----:B----4-:R-:W-:-:S05]  /*3f70*/  IMAD.SHL.U32 R25, R25, 0x1000000, RZ ;  /* 0x0100000019197824 */ /* 0x010fca00078e00ff */
        /* <DEDUP_REMOVED lines=17> */
.L_x_4413:
[----:B------:R-:W4:Y:S02]  /*4090*/  LDG.E.U8 R4, [R4.64] ;  /* 0x0000002404047981 */ /* 0x000f24000c1e1100 */
[----:B----4-:R-:W-:-:S05]  /*40a0*/  IMAD.SHL.U32 R0, R4, 0x2000000, RZ ;  /* 0x0200000004007824 */ /* 0x010fca00078e00ff */
        /* <DEDUP_REMOVED lines=11> */
.L_x_4412:
[----:B------:R-:W4:Y:S02]  /*4160*/  LDG.E.U16 R4, [R4.64] ;  /* 0x0000002404047981 */ /* 0x000f24000c1e1500 */
[----:B----4-:R-:W-:Y:S01]  /*4170*/  PRMT R25, RZ, 0x5410, R4 ;  /* 0x00005410ff197816 */ /* 0x010fe20000000004 */
[----:B------:R-:W-:Y:S05]  /*4180*/  BRA `(.L_x_4402) ;  /* 0x0000065000007947 */ /* 0x000fea0003800000 */
.L_x_4409:
        /* <DEDUP_REMOVED lines=8> */
[----:B------:R-:W4:Y:S02]  /*4210*/  LDG.E.U16 R4, [R4.64] ;  /* 0x0000002404047981 */ /* 0x000f24000c1e1500 */
[----:B----4-:R0:W4:Y:S01]  /*4220*/  I2F.U16 R25, R4 ;  /* 0x0000000400197306 */ /* 0x0101220000101000 */
[----:B------:R-:W-:Y:S05]  /*4230*/  BRA `(.L_x_4402) ;  /* 0x000005a000007947 */ /* 0x000fea0003800000 */
.L_x_4416:
[----:B------:R-:W4:Y:S01]  /*4240*/  LDG.E.U8 R3, [R4.64] ;  /* 0x0000002404037981 */ /* 0x000f22000c1e1100 */
[----:B------:R-:W-:Y:S01]  /*4250*/  IMAD.MOV.U32 R25, RZ, RZ, RZ ;  /* 0x000000ffff197224 */ /* 0x000fe200078e00ff */
[----:B----4-:R-:W-:-:S13]  /*4260*/  ISETP.NE.AND P0, PT, R3, RZ, PT ;  /* 0x000000ff0300720c */ /* 0x010fda0003f05270 */
        /* <DEDUP_REMOVED lines=17> */
.L_x_4418:
[----:B------:R-:W-:Y:S05]  /*4380*/  BSYNC B0 ;  /* 0x0000000000007941 */ /* 0x000fea0003800000 */
.L_x_4417:
[----:B------:R-:W-:Y:S01]  /*4390*/  IMAD.SHL.U32 R3, R3, 0x100000, RZ ;  /* 0x0010000003037824 */ /* 0x000fe200078e00ff */
[----:B------:R-:W-:-:S04]  /*43a0*/  LEA R0, R0, 0x3b800000, 0x17 ;  /* 0x3b80000000007811 */ /* 0x000fc800078eb8ff */
[----:B------:R-:W-:Y:S01]  /*43b0*/  LOP3.LUT R25, R0, R3, R25, 0xfe, !PT ;  /* 0x0000000300197212 */ /* 0x000fe200078efe19 */
[----:B------:R-:W-:Y:S05]  /*43c0*/  BRA `(.L_x_4402) ;  /* 0x0000041000007947 */ /* 0x000fea0003800000 */
.L_x_4415:
        /* <DEDUP_REMOVED lines=20> */
.L_x_4420:
[----:B------:R-:W-:Y:S05]  /*4510*/  BSYNC B0 ;  /* 0x0000000000007941 */ /* 0x000fea0003800000 */
.L_x_4419:
[----:B------:R-:W-:Y:S01]  /*4520*/  IMAD.SHL.U32 R3, R3, 0x200000, RZ ;  /* 0x0020000003037824 */ /* 0x000fe200078e00ff */
[----:B------:R-:W-:-:S04]  /*4530*/  LEA R0, R0, 0x37800000, 0x17 ;  /* 0x3780000000007811 */ /* 0x000fc800078eb8ff */
[----:B------:R-:W-:Y:S01]  /*4540*/  LOP3.LUT R25, R0, R3, R25, 0xfe, !PT ;  /* 0x0000000300197212 */ /* 0x000fe200078efe19 */
[----:B------:R-:W-:Y:S05]  /*4550*/  BRA `(.L_x_4402) ;  /* 0x0000028000007947 */ /* 0x000fea0003800000 */
.L_x_4414:
[----:B------:R-:W-:-:S13]  /*4560*/  ISETP.NE.AND P0, PT, R0, 0x1c, PT ;  /* 0x0000001c0000780c */ /* 0x000fda0003f05270 */
[----:B------:R-:W-:Y:S05]  /*4570*/  @!P0 BRA `(.L_x_4421) ;  /* 0x0000024000008947 */ /* 0x000fea0003800000 */
[----:B------:R-:W-:-:S13]  /*4580*/  ISETP.NE.AND P0, PT, R0, 0x1d, PT ;  /* 0x0000001d0000780c */ /* 0x000fda0003f05270 */
[----:B------:R-:W-:Y:S05]  /*4590*/  @!P0 BRA `(.L_x_4422) ;  /* 0x000001f000008947 */ /* 0x000fea0003800000 */
[----:B------:R-:W-:-:S13]  /*45a0*/  ISETP.NE.AND P0, PT, R0, 0x2c, PT ;  /* 0x0000002c0000780c */ /* 0x000fda0003f05270 */
[----:B------:R-:W-:Y:S05]  /*45b0*/  @P0 BRA `(.L_x_4401) ;  /* 0x0000008000000947 */ /* 0x000fea0003800000 */
[----:B------:R-:W4:Y:S01]  /*45c0*/  LDG.E.U8 R4, [R4.64] ;  /* 0x0000002404047981 */ /* 0x000f22000c1e1100 */
[----:B------:R-:W-:Y:S01]  /*45d0*/  IMAD.MOV.U32 R25, RZ, RZ, 0x400000 ;  /* 0x00400000ff197424 */ /* 0x000fe200078e00ff */
[----:B----4-:R-:W-:-:S13]  /*45e0*/  ISETP.NE.AND P0, PT, R4, RZ, PT ;  /* 0x000000ff0400720c */ /* 0x010fda0003f05270 */
[----:B------:R-:W-:Y:S05]  /*45f0*/  @!P0 BRA `(.L_x_4402) ;  /* 0x000001e000008947 */ /* 0x000fea0003800000 */
[----:B------:R-:W-:-:S13]  /*4600*/  ISETP.NE.AND P0, PT, R4, 0xff, PT ;  /* 0x000000ff0400780c */ /* 0x000fda0003f05270 */
[----:B------:R-:W-:Y:S02]  /*4610*/  @!P0 IMAD.MOV.U32 R25, RZ, RZ, 0x7f800001 ;  /* 0x7f800001ff198424 */ /* 0x000fe400078e00ff */
[----:B------:R-:W-:Y:S01]  /*4620*/  @P0 IMAD.SHL.U32 R25, R4, 0x800000, RZ ;  /* 0x0080000004190824 */ /* 0x000fe200078e00ff */
[----:B------:R-:W-:Y:S05]  /*4630*/  BRA `(.L_x_4402) ;  /* 0x000001a000007947 */ /* 0x000fea0003800000 */
.L_x_4401:
        /* <DEDUP_REMOVED lines=18> */
[----:B0123-5:R-:W-:Y:S05]  /*4760*/  CALL.ABS.NOINC R14 ;  /* 0x000000000e007343 */ /* 0x02ffea0003c00000 */
[----:B------:R-:W-:Y:S01]  /*4770*/  IMAD.MOV.U32 R25, RZ, RZ, RZ ;  /* 0x000000ffff197224 */ /* 0x000fe200078e00ff */
[----:B------:R-:W-:Y:S05]  /*4780*/  BRA `(.L_x_4402) ;  /* 0x0000005000007947 */ /* 0x000fea0003800000 */
.L_x_4422:
[----:B------:R-:W4:Y:S02]  /*4790*/  LDG.E.64 R4, [R4.64] ;  /* 0x0000002404047981 */ /* 0x000f24000c1e1b00 */
[----:B----4-:R0:W4:Y:S01]  /*47a0*/  I2F.U64 R25, R4 ;  /* 0x0000000400197312 */ /* 0x0101220000301000 */
[----:B------:R-:W-:Y:S05]  /*47b0*/  BRA `(.L_x_4402) ;  /* 0x0000002000007947 */ /* 0x000fea0003800000 */
.L_x_4421:
[----:B------:R-:W4:Y:S02]  /*47c0*/  LDG.E R4, [R4.64] ;  /* 0x0000002404047981 */ /* 0x000f24000c1e1900 */
[----:B----4-:R0:W4:Y:S02]  /*47d0*/  I2F.U32 R25, R4 ;  /* 0x0000000400197306 */ /* 0x0101240000201000 */
.L_x_4402:
[----:B------:R-:W-:Y:S05]  /*47e0*/  BSYNC B6 ;  /* 0x0000000000067941 */ /* 0x000fea0003800000 */
.L_x_4396:
        /* <DEDUP_REMOVED lines=15> */
[----:B----4-:R-:W4:Y:S02]  /*48e0*/  LDG.E.S8 R4, [R4.64] ;  /* 0x0000002404047981 */ /* 0x010f24000c1e1300 */
[----:B----4-:R0:W4:Y:S01]  /*48f0*/  I2F.S16 R24, R4 ;  /* 0x0000000400187306 */ /* 0x0101220000101400 */
[----:B------:R-:W-:Y:S05]  /*4900*/  BRA `(.L_x_4429) ;  /* 0x00000cd000007947 */ /* 0x000fea0003800000 */
.L_x_4427:
[----:B----4-:R-:W4:Y:S02]  /*4910*/  LDG.E.U8 R4, [R4.64] ;  /* 0x0000002404047981 */ /* 0x010f24000c1e1100 */
[----:B----4-:R0:W4:Y:S01]  /*4920*/  I2F.U16 R24, R4 ;  /* 0x0000000400187306 */ /* 0x0101220000101000 */
[----:B------:R-:W-:Y:S05]  /*4930*/  BRA `(.L_x_4429) ;  /* 0x00000ca000007947 */ /* 0x000fea0003800000 */
.L_x_4426:
[----:B------:R-:W-:-:S13]  /*4940*/  ISETP.NE.AND P0, PT, R0, 0x2, PT ;  /* 0x000000020000780c */ /* 0x000fda0003f05270 */
[----:B------:R-:W-:Y:S05]  /*4950*/  @!P0 BRA `(.L_x_4430) ;  /* 0x000000a000008947 */ /* 0x000fea0003800000 */
[----:B------:R-:W-:-:S13]  /*4960*/  ISETP.NE.AND P0, PT, R0, 0x3, PT ;  /* 0x000000030000780c */ /* 0x000fda0003f05270 */
[----:B------:R-:W-:Y:S05]  /*4970*/  @!P0 BRA `(.L_x_4431) ;  /* 0x0000005000008947 */ /* 0x000fea0003800000 */
[----:B------:R-:W-:-:S13]  /*4980*/  ISETP.NE.AND P0, PT, R0, 0x4, PT ;  /* 0x000000040000780c */ /* 0x000fda0003f05270 */
[----:B------:R-:W-:Y:S05]  /*4990*/  @P0 BRA `(.L_x_4428) ;  /* 0x00000aa000000947 */ /* 0x000fea0003800000 */
[----:B----4-:R-:W4:Y:S02]  /*49a0*/  LDG.E.64 R4, [R4.64] ;  /* 0x0000002404047981 */ /* 0x010f24000c1e1b00 */
[----:B----4-:R0:W4:Y:S01]  /*49b0*/  I2F.S64 R24, R4 ;  /* 0x0000000400187312 */ /* 0x0101220000301400 */
[----:B------:R-:W-:Y:S05]  /*49c0*/  BRA `(.L_x_4429) ;  /* 0x00000c1000007947 */ /* 0x000fea0003800000 */
.L_x_4431:
[----:B----4-:R-:W4:Y:S02]  /*49d0*/  LDG.E R4, [R4.64] ;  /* 0x0000002404047981 */ /* 0x010f24000c1e1900 */
[----:B----4-:R0:W4:Y:S01]  /*49e0*/  I2F R24, R4 ;  /* 0x0000000400187306 */ /* 0x0101220000201400 */
[----:B------:R-:W-:Y:S05]  /*49f0*/  BRA `(.L_x_4429) ;  /* 0x00000be000007947 */ /* 0x000fea0003800000 */
.L_x_4430:
[----:B----4-:R-:W4:Y:S02]  /*4a00*/  LDG.E.U16 R4, [R4.64] ;  /* 0x0000002404047981 */ /* 0x010f24000c1e1500 */
[----:B----4-:R0:W4:Y:S01]  /*4a10*/  I2F.S16 R24, R4 ;  /* 0x0000000400187306 */ /* 0x0101220000101400 */
[----:B------:R-:W-:Y:S05]  /*4a20*/  BRA `(.L_x_4429) ;  /* 0x00000bb000007947 */ /* 0x000fea0003800000 */
.L_x_4425:
        /* <DEDUP_REMOVED lines=8> */
.L_x_4433:
[----:B----4-:R-:W4:Y:S02]  /*4ab0*/  LDG.E.U16 R4, [R4.64] ;  /* 0x0000002404047981 */ /* 0x010f24000c1e1500 */
[----:B----4-:R-:W-:Y:S01]  /*4ac0*/  HADD2.F32 R24, -RZ, R4.H0_H0 ;  /* 0x20000004ff187230 */ /* 0x010fe20000004100 */
[----:B------:R-:W-:Y:S05]  /*4ad0*/  BRA `(.L_x_4429) ;  /* 0x00000b0000007947 */ /* 0x000fea0003800000 */
.L_x_4432:
        /* <DEDUP_REMOVED lines=8> */
.L_x_4435:
[----:B----4-:R-:W4:Y:S02]  /*4b60*/  LDG.E.U16 R4, [R4.64] ;  /* 0x0000002404047981 */ /* 0x010f24000c1e1500 */
[----:B----4-:R-:W-:Y:S01]  /*4b70*/  HADD2.F32 R24, -RZ, R4.H0_H0 ;  /* 0x20000004ff187230 */ /* 0x010fe20000004100 */
[----:B------:R-:W-:Y:S05]  /*4b80*/  BRA `(.L_x_4429) ;  /* 0x00000a5000007947 */ /* 0x000fea0003800000 */
.L_x_4434:
[----:B----4-:R-:W4:Y:S02]  /*4b90*/  LDG.E.64 R4, [R4.64] ;  /* 0x0000002404047981 */ /* 0x010f24000c1e1b00 */
[----:B----4-:R-:W0:Y:S01]  /*4ba0*/  F2F.F32.F64 R24, R4 ;  /* 0x0000000400187310 */ /* 0x010e220000301000 */
[----:B------:R-:W0:-:S14]  /*4bb0*/  DSETP.GEU.AND P0, PT, |R4|, c[0x2][0x0], PT ;  /* 0x008000000400762a */ /* 0x000e1c0003f0e200 */
[----:B0-----:R-:W-:Y:S01]  /*4bc0*/  @!P0 FMUL R24, R24, 1.175494350822287508e-38 ;  /* 0x0080000018188820 */ /* 0x001fe20000400000 */
[----:B------:R-:W-:Y:S05]  /*4bd0*/  BRA `(.L_x_4429) ;  /* 0x00000a0000007947 */ /* 0x000fea0003800000 */
.L_x_4424:
        /* <DEDUP_REMOVED lines=8> */
[----:B----4-:R-:W4:Y:S02]  /*4c60*/  LDG.E.U8 R4, [R4.64] ;  /* 0x0000002404047981 */ /* 0x010f24000c1e1100 */
[----:B----4-:R-:W-:-:S04]  /*4c70*/  ISETP.NE.AND P0, PT, R4, RZ, PT ;  /* 0x000000ff0400720c */ /* 0x010fc80003f05270 */
[----:B------:R-:W-:Y:S01]  /*4c80*/  FSEL R24, RZ, 1, !P0 ;  /* 0x3f800000ff187808 */ /* 0x000fe20004000000 */
[----:B------:R-:W-:Y:S05]  /*4c90*/  BRA `(.L_x_4429) ;  /* 0x0000094000007947 */ /* 0x000fea0003800000 */
.L_x_4438:
[----:B----4-:R-:W4:Y:S02]  /*4ca0*/  LDG.E.64 R4, [R4.64] ;  /* 0x0000002404047981 */ /* 0x010f24000c1e1b00 */
[----:B----4-:R-:W0:Y:S01]  /*4cb0*/  F2F.F32.F64 R24, R4 ;  /* 0x0000000400187310 */ /* 0x010e220000301000 */
[----:B------:R-:W0:-:S14]  /*4cc0*/  DSETP.GEU.AND P0, PT, |R4|, c[0x2][0x0], PT ;  /* 0x008000000400762a */ /* 0x000e1c0003f0e200 */
[----:B0-----:R-:W-:Y:S01]  /*4cd0*/  @!P0 FMUL R24, R24, 1.175494350822287508e-38 ;  /* 0x0080000018188820 */ /* 0x001fe20000400000 */
[----:B------:R-:W-:Y:S05]  /*4ce0*/  BRA `(.L_x_4429) ;  /* 0x000008f000007947 */ /* 0x000fea0003800000 */
.L_x_4437:
[----:B------:R-:W-:-:S13]  /*4cf0*/  ISETP.NE.AND P0, PT, R0, 0xf, PT ;  /* 0x0000000f0000780c */ /* 0x000fda0003f05270 */
[----:B------:R-:W-:Y:S05]  /*4d00*/  @!P0 BRA `(.L_x_4439) ;  /* 0x0000025000008947 */ /* 0x000fea0003800000 */
[----:B------:R-:W-:-:S13]  /*4d10*/  ISETP.NE.AND P0, PT, R0, 0x17, PT ;  /* 0x000000170000780c */ /* 0x000fda0003f05270 */
[----:B------:R-:W-:Y:S05]  /*4d20*/  @!P0 BRA `(.L_x_4440) ;  /* 0x0000016000008947 */ /* 0x000fea0003800000 */
[----:B------:R-:W-:-:S13]  /*4d30*/  ISETP.NE.AND P0, PT, R0, 0x18, PT ;  /* 0x000000180000780c */ /* 0x000fda0003f05270 */
[----:B------:R-:W-:Y:S05]  /*4d40*/  @P0 BRA `(.L_x_4428) ;  /* 0x000006f000000947 */ /* 0x000fea0003800000 */
[----:B----4-:R-:W4:Y:S01]  /*4d50*/  LDG.E.U8 R24, [R4.64] ;  /* 0x0000002404187981 */ /* 0x010f22000c1e1100 */
        /* <DEDUP_REMOVED lines=19> */
.L_x_4440:
[----:B----4-:R-:W4:Y:S02]  /*4e90*/  LDG.E.U8 R4, [R4.64] ;  /* 0x0000002404047981 */ /* 0x010f24000c1e1100 */
        /* <DEDUP_REMOVED lines=12> */
.L_x_4439:
[----:B----4-:R-:W4:Y:S02]  /*4f60*/  LDG.E.U16 R4, [R4.64] ;  /* 0x0000002404047981 */ /* 0x010f24000c1e1500 */
[----:B----4-:R-:W-:Y:S01]  /*4f70*/  PRMT R24, RZ, 0x5410, R4 ;  /* 0x00005410ff187816 */ /* 0x010fe20000000004 */
[----:B------:R-:W-:Y:S05]  /*4f80*/  BRA `(.L_x_4429) ;  /* 0x0000065000007947 */ /* 0x000fea0003800000 */
.L_x_4436:
        /* <DEDUP_REMOVED lines=8> */
[----:B----4-:R-:W4:Y:S02]  /*5010*/  LDG.E.U16 R4, [R4.64] ;  /* 0x0000002404047981 */ /* 0x010f24000c1e1500 */
[----:B----4-:R0:W4:Y:S01]  /*5020*/  I2F.U16 R24, R4 ;  /* 0x0000000400187306 */ /* 0x0101220000101000 */
[----:B------:R-:W-:Y:S05]  /*5030*/  BRA `(.L_x_4429) ;  /* 0x000005a000007947 */ /* 0x000fea0003800000 */
.L_x_4443:
[----:B----4-:R-:W4:Y:S01]  /*5040*/  LDG.E.U8 R3, [R4.64] ;  /* 0x0000002404037981 */ /* 0x010f22000c1e1100 */
        /* <DEDUP_REMOVED lines=19> */
.L_x_4445:
[----:B------:R-:W-:Y:S05]  /*5180*/  BSYNC B0 ;  /* 0x0000000000007941 */ /* 0x000fea0003800000 */
.L_x_4444:
[----:B------:R-:W-:Y:S01]  /*5190*/  IMAD.SHL.U32 R3, R3, 0x100000, RZ ;  /* 0x0010000003037824 */ /* 0x000fe200078e00ff */
[----:B------:R-:W-:-:S04]  /*51a0*/  LEA R5, R0, 0x3b800000, 0x17 ;  /* 0x3b80000000057811 */ /* 0x000fc800078eb8ff */
[----:B------:R-:W-:Y:S01]  /*51b0*/  LOP3.LUT R24, R5, R3, R24, 0xfe, !PT ;  /* 0x0000000305187212 */ /* 0x000fe200078efe18 */
[----:B------:R-:W-:Y:S05]  /*51c0*/  BRA `(.L_x_4429) ;  /* 0x0000041000007947 */ /* 0x000fea0003800000 */
.L_x_4442:
        /* <DEDUP_REMOVED lines=20> */
.L_x_4447:
[----:B------:R-:W-:Y:S05]  /*5310*/  BSYNC B0 ;  /* 0x0000000000007941 */ /* 0x000fea0003800000 */
.L_x_4446:
[----:B------:R-:W-:Y:S01]  /*5320*/  IMAD.SHL.U32 R3, R3, 0x200000, RZ ;  /* 0x0020000003037824 */ /* 0x000fe200078e00ff */
[----:B------:R-:W-:-:S04]  /*5330*/  LEA R5, R0, 0x37800000, 0x17 ;  /* 0x3780000000057811 */ /* 0x000fc800078eb8ff */
[----:B------:R-:W-:Y:S01]  /*5340*/  LOP3.LUT R24, R5, R3, R24, 0xfe, !PT ;  /* 0x0000000305187212 */ /* 0x000fe200078efe18 */
[----:B------:R-:W-:Y:S05]  /*5350*/  BRA `(.L_x_4429) ;  /* 0x0000028000007947 */ /* 0x000fea0003800000 */
.L_x_4441:
[----:B------:R-:W-:-:S13]  /*5360*/  ISETP.NE.AND P0, PT, R0, 0x1c, PT ;  /* 0x0000001c0000780c */ /* 0x000fda0003f05270 */
[----:B------:R-:W-:Y:S05]  /*5370*/  @!P0 BRA `(.L_x_4448) ;  /* 0x0000024000008947 */ /* 0x000fea0003800000 */
[----:B------:R-:W-:-:S13]  /*5380*/  ISETP.NE.AND P0, PT, R0, 0x1d, PT ;  /* 0x0000001d0000780c */ /* 0x000fda0003f05270 */
[----:B------:R-:W-:Y:S05]  /*5390*/  @!P0 BRA `(.L_x_4449) ;  /* 0x000001f000008947 */ /* 0x000fea0003800000 */
[----:B------:R-:W-:-:S13]  /*53a0*/  ISETP.NE.AND P0, PT, R0, 0x2c, PT ;  /* 0x0000002c0000780c */ /* 0x000fda0003f05270 */
[----:B------:R-:W-:Y:S05]  /*53b0*/  @P0 BRA `(.L_x_4428) ;  /* 0x0000008000000947 */ /* 0x000fea0003800000 */
[----:B----4-:R-:W4:Y:S01]  /*53c0*/  LDG.E.U8 R4, [R4.64] ;  /* 0x0000002404047981 */ /* 0x010f22000c1e1100 */
[----:B------:R-:W-:Y:S01]  /*53d0*/  IMAD.MOV.U32 R24, RZ, RZ, 0x400000 ;  /* 0x00400000ff187424 */ /* 0x000fe200078e00ff */
[----:B----4-:R-:W-:-:S13]  /*53e0*/  ISETP.NE.AND P0, PT, R4, RZ, PT ;  /* 0x000000ff0400720c */ /* 0x010fda0003f05270 */
[----:B------:R-:W-:Y:S05]  /*53f0*/  @!P0 BRA `(.L_x_4429) ;  /* 0x000001e000008947 */ /* 0x000fea0003800000 */
[----:B------:R-:W-:-:S13]  /*5400*/  ISETP.NE.AND P0, PT, R4, 0xff, PT ;  /* 0x000000ff0400780c */ /* 0x000fda0003f05270 */
[----:B------:R-:W-:Y:S02]  /*5410*/  @!P0 IMAD.MOV.U32 R24, RZ, RZ, 0x7f800001 ;  /* 0x7f800001ff188424 */ /* 0x000fe400078e00ff */
[----:B------:R-:W-:Y:S01]  /*5420*/  @P0 IMAD.SHL.U32 R24, R4, 0x800000, RZ ;  /* 0x0080000004180824 */ /* 0x000fe200078e00ff */
[----:B------:R-:W-:Y:S05]  /*5430*/  BRA `(.L_x_4429) ;  /* 0x000001a000007947 */ /* 0x000fea0003800000 */
.L_x_4428:
        /* <DEDUP_REMOVED lines=18> */
[----:B012345:R-:W-:Y:S05]  /*5560*/  CALL.ABS.NOINC R14 ;  /* 0x000000000e007343 */ /* 0x03ffea0003c00000 */
[----:B------:R-:W-:Y:S01]  /*5570*/  IMAD.MOV.U32 R24, RZ, RZ, RZ ;  /* 0x000000ffff187224 */ /* 0x000fe200078e00ff */
[----:B------:R-:W-:Y:S05]  /*5580*/  BRA `(.L_x_4429) ;  /* 0x0000005000007947 */ /* 0x000fea0003800000 */
.L_x_4449:
[----:B----4-:R-:W4:Y:S02]  /*5590*/  LDG.E.64 R4, [R4.64] ;  /* 0x0000002404047981 */ /* 0x010f24000c1e1b00 */
[----:B----4-:R0:W4:Y:S01]  /*55a0*/  I2F.U64 R24, R4 ;  /* 0x0000000400187312 */ /* 0x0101220000301000 */
[----:B------:R-:W-:Y:S05]  /*55b0*/  BRA `(.L_x_4429) ;  /* 0x0000002000007947 */ /* 0x000fea0003800000 */
.L_x_4448:
[----:B----4-:R-:W4:Y:S02]  /*55c0*/  LDG.E R4, [R4.64] ;  /* 0x0000002404047981 */ /* 0x010f24000c1e1900 */
[----:B----4-:R0:W4:Y:S02]  /*55d0*/  I2F.U32 R24, R4 ;  /* 0x0000000400187306 */ /* 0x0101240000201000 */
.L_x_4429:
[----:B------:R-:W-:Y:S05]  /*55e0*/  BSYNC B6 ;  /* 0x0000000000067941 */ /* 0x000fea0003800000 */
.L_x_4423:
[----:B------:R-:W-:Y:S02]  /*55f0*/  IADD3 R17, R17, 0x80, RZ ;  /* 0x0000008011117810 */ /* 0x000fe40007ffe0ff */
.L_x_4395:
[----:B------:R-:W-:Y:S05]  /*5600*/  BSYNC B7 ;  /* 0x0000000000077941 */ /* 0x000fea0003800000 */
.L_x_4394:
        /* <DEDUP_REMOVED lines=23> */
.L_x_4456:
[----:B----4-:R-:W4:Y:S02]  /*5780*/  LDG.E.U8 R4, [R4.64] ;  /* 0x0000002404047981 */ /* 0x010f24000c1e1100 */
[----:B----4-:R0:W4:Y:S01]  /*5790*/  I2F.U16 R23, R4 ;  /* 0x0000000400177306 */ /* 0x0101220000101000 */
[----:B------:R-:W-:Y:S05]  /*57a0*/  BRA `(.L_x_4458) ;  /* 0x00000ca000007947 */ /* 0x000fea0003800000 */
.L_x_4455:
        /* <DEDUP_REMOVED lines=9> */
.L_x_4460:
[----:B----4-:R-:W4:Y:S02]  /*5840*/  LDG.E R4, [R4.64] ;  /* 0x0000002404047981 */ /* 0x010f24000c1e1900 */
[----:B----4-:R0:W4:Y:S01]  /*5850*/  I2F R23, R4 ;  /* 0x0000000400177306 */ /* 0x0101220000201400 */
[----:B------:R-:W-:Y:S05]  /*5860*/  BRA `(.L_x_4458) ;  /* 0x00000be000007947 */ /* 0x000fea0003800000 */
.L_x_4459:
[----:B----4-:R-:W4:Y:S02]  /*5870*/  LDG.E.U16 R4, [R4.64] ;  /* 0x0000002404047981 */ /* 0x010f24000c1e1500 */
[----:B----4-:R0:W4:Y:S01]  /*5880*/  I2F.S16 R23, R4 ;  /* 0x0000000400177306 */ /* 0x0101220000101400 */
[----:B------:R-:W-:Y:S05]  /*5890*/  BRA `(.L_x_4458) ;  /* 0x00000bb000007947 */ /* 0x000fea0003800000 */
.L_x_4454:
        /* <DEDUP_REMOVED lines=8> */
.L_x_4462:
[----:B----4-:R-:W4:Y:S02]  /*5920*/  LDG.E.U16 R4, [R4.64] ;  /* 0x0000002404047981 */ /* 0x010f24000c1e1500 */
[----:B----4-:R-:W-:Y:S01]  /*5930*/  HADD2.F32 R23, -RZ, R4.H0_H0 ;  /* 0x20000004ff177230 */ /* 0x010fe20000004100 */
[----:B------:R-:W-:Y:S05]  /*5940*/  BRA `(.L_x_4458) ;  /* 0x00000b0000007947 */ /* 0x000fea0003800000 */
.L_x_4461:
        /* <DEDUP_REMOVED lines=8> */
.L_x_4464:
[----:B----4-:R-:W4:Y:S02]  /*59d0*/  LDG.E.U16 R4, [R4.64] ;  /* 0x0000002404047981 */ /* 0x010f24000c1e1500 */
[----:B----4-:R-:W-:Y:S01]  /*59e0*/  HADD2.F32 R23, -RZ, R4.H0_H0 ;  /* 0x20000004ff177230 */ /* 0x010fe20000004100 */
[----:B------:R-:W-:Y:S05]  /*59f0*/  BRA `(.L_x_4458) ;  /* 0x00000a5000007947 */ /* 0x000fea0003800000 */
.L_x_4463:
[----:B----4-:R-:W4:Y:S02]  /*5a00*/  LDG.E.64 R4, [R4.64] ;  /* 0x0000002404047981 */ /* 0x010f24000c1e1b00 */
[----:B----4-:R-:W0:Y:S01]  /*5a10*/  F2F.F32.F64 R23, R4 ;  /* 0x0000000400177310 */ /* 0x010e220000301000 */
[----:B------:R-:W0:-:S14]  /*5a20*/  DSETP.GEU.AND P0, PT, |R4|, c[0x2][0x0], PT ;  /* 0x008000000400762a */ /* 0x000e1c0003f0e200 */
[----:B0-----:R-:W-:Y:S01]  /*5a30*/  @!P0 FMUL R23, R23, 1.175494350822287508e-38 ;  /* 0x0080000017178820 */ /* 0x001fe20000400000 */
[----:B------:R-:W-:Y:S05]  /*5a40*/  BRA `(.L_x_4458) ;  /* 0x00000a0000007947 */ /* 0x000fea0003800000 */
.L_x_4453:
        /* <DEDUP_REMOVED lines=12> */
.L_x_4467:
[----:B----4-:R-:W4:Y:S02]  /*5b10*/  LDG.E.64 R4, [R4.64] ;  /* 0x0000002404047981 */ /* 0x010f24000c1e1b00 */
[----:B----4-:R-:W0:Y:S01]  /*5b20*/  F2F.F32.F64 R23, R4 ;  /* 0x0000000400177310 */ /* 0x010e220000301000 */
[----:B------:R-:W0:-:S14]  /*5b30*/  DSETP.GEU.AND P0, PT, |R4|, c[0x2][0x0], PT ;  /* 0x008000000400762a */ /* 0x000e1c0003f0e200 */
[----:B0-----:R-:W-:Y:S01]  /*5b40*/  @!P0 FMUL R23, R23, 1.175494350822287508e-38 ;  /* 0x0080000017178820 */ /* 0x001fe20000400000 */
[----:B------:R-:W-:Y:S05]  /*5b50*/  BRA `(.L_x_4458) ;  /* 0x000008f000007947 */ /* 0x000fea0003800000 */
.L_x_4466:
        /* <DEDUP_REMOVED lines=26> */
.L_x_4469:
        /* <DEDUP_REMOVED lines=13> */
.L_x_4468:
[----:B----4-:R-:W4:Y:S02]  /*5dd0*/  LDG.E.U16 R4, [R4.64] ;  /* 0x0000002404047981 */ /* 0x010f24000c1e1500 */
[----:B----4-:R-:W-:Y:S01]  /*5de0*/  PRMT R23, RZ, 0x5410, R4 ;  /* 0x00005410ff177816 */ /* 0x010fe20000000004 */
[----:B------:R-:W-:Y:S05]  /*5df0*/  BRA `(.L_x_4458) ;  /* 0x0000065000007947 */ /* 0x000fea0003800000 */
.L_x_4465:
        /* <DEDUP_REMOVED lines=11> */
.L_x_4472:
        /* <DEDUP_REMOVED lines=20> */
.L_x_4474:
[----:B------:R-:W-:Y:S05]  /*5ff0*/  BSYNC B0 ;  /* 0x0000000000007941 */ /* 0x000fea0003800000 */
.L_x_4473:
[----:B------:R-:W-:Y:S01]  /*6000*/  IMAD.SHL.U32 R3, R3, 0x100000, RZ ;  /* 0x0010000003037824 */ /* 0x000fe200078e00ff */
[----:B------:R-:W-:-:S04]  /*6010*/  LEA R0, R0, 0x3b800000, 0x17 ;  /* 0x3b80000000007811 */ /* 0x000fc800078eb8ff */
[----:B------:R-:W-:Y:S01]  /*6020*/  LOP3.LUT R23, R0, R3, R23, 0xfe, !PT ;  /* 0x0000000300177212 */ /* 0x000fe200078efe17 */
[----:B------:R-:W-:Y:S05]  /*6030*/  BRA `(.L_x_4458) ;  /* 0x0000041000007947 */ /* 0x000fea0003800000 */
.L_x_4471:
        /* <DEDUP_REMOVED lines=20> */
.L_x_4476:
[----:B------:R-:W-:Y:S05]  /*6180*/  BSYNC B0 ;  /* 0x0000000000007941 */ /* 0x000fea0003800000 */
.L_x_4475:
[----:B------:R-:W-:Y:S01]  /*6190*/  IMAD.SHL.U32 R3, R3, 0x200000, RZ ;  /* 0x0020000003037824 */ /* 0x000fe200078e00ff */
[----:B------:R-:W-:-:S04]  /*61a0*/  LEA R0, R0, 0x37800000, 0x17 ;  /* 0x3780000000007811 */ /* 0x000fc800078eb8ff */
[----:B------:R-:W-:Y:S01]  /*61b0*/  LOP3.LUT R23, R0, R3, R23, 0xfe, !PT ;  /* 0x0000000300177212 */ /* 0x000fe200078efe17 */
[----:B------:R-:W-:Y:S05]  /*61c0*/  BRA `(.L_x_4458) ;  /* 0x0000028000007947 */ /* 0x000fea0003800000 */
.L_x_4470:
        /* <DEDUP_REMOVED lines=14> */
.L_x_4457:
        /* <DEDUP_REMOVED lines=21> */
.L_x_4478:
[----:B----4-:R-:W4:Y:S02]  /*6400*/  LDG.E.64 R4, [R4.64] ;  /* 0x0000002404047981 */ /* 0x010f24000c1e1b00 */
[----:B----4-:R0:W4:Y:S01]  /*6410*/  I2F.U64 R23, R4 ;  /* 0x0000000400177312 */ /* 0x0101220000301000 */
[----:B------:R-:W-:Y:S05]  /*6420*/  BRA `(.L_x_4458) ;  /* 0x0000002000007947 */ /* 0x000fea0003800000 */
.L_x_4477:
[----:B----4-:R-:W4:Y:S02]  /*6430*/  LDG.E R4, [R4.64] ;  /* 0x0000002404047981 */ /* 0x010f24000c1e1900 */
[----:B----4-:R0:W4:Y:S02]  /*6440*/  I2F.U32 R23, R4 ;  /* 0x0000000400177306 */ /* 0x0101240000201000 */
.L_x_4458:
[----:B------:R-:W-:Y:S05]  /*6450*/  BSYNC B6 ;  /* 0x0000000000067941 */ /* 0x000fea0003800000 */
.L_x_4452:
        /* <DEDUP_REMOVED lines=17> */
.L_x_4482:
[----:B----4-:R-:W4:Y:S02]  /*6570*/  LDG.E.U8 R4, [R4.64] ;  /* 0x0000002404047981 */ /* 0x010f24000c1e1100 */
[----:B----4-:R0:W4:Y:S01]  /*6580*/  I2F.U16 R18, R4 ;  /* 0x0000000400127306 */ /* 0x0101220000101000 */
[----:B------:R-:W-:Y:S05]  /*6590*/  BRA `(.L_x_4451) ;  /* 0x00000c7000007947 */ /* 0x000fea0003800000 */
.L_x_4481:
        /* <DEDUP_REMOVED lines=9> */
.L_x_4485:
[----:B----4-:R-:W4:Y:S02]  /*6630*/  LDG.E R4, [R4.64] ;  /* 0x0000002404047981 */ /* 0x010f24000c1e1900 */
[----:B----4-:R0:W4:Y:S01]  /*6640*/  I2F R18, R4 ;  /* 0x0000000400127306 */ /* 0x0101220000201400 */
[----:B------:R-:W-:Y:S05]  /*6650*/  BRA `(.L_x_4451) ;  /* 0x00000bb000007947 */ /* 0x000fea0003800000 */
.L_x_4484:
[----:B----4-:R-:W4:Y:S02]  /*6660*/  LDG.E.U16 R4, [R4.64] ;  /* 0x0000002404047981 */ /* 0x010f24000c1e1500 */
[----:B----4-:R0:W4:Y:S01]  /*6670*/  I2F.S16 R18, R4 ;  /* 0x0000000400127306 */ /* 0x0101220000101400 */
[----:B------:R-:W-:Y:S05]  /*6680*/  BRA `(.L_x_4451) ;  /* 0x00000b8000007947 */ /* 0x000fea0003800000 */
.L_x_4480:
        /* <DEDUP_REMOVED lines=8> */
.L_x_4487:
[----:B----4-:R-:W4:Y:S02]  /*6710*/  LDG.E.U16 R4, [R4.64] ;  /* 0x0000002404047981 */ /* 0x010f24000c1e1500 */
[----:B----4-:R-:W-:Y:S01]  /*6720*/  HADD2.F32 R18, -RZ, R4.H0_H0 ;  /* 0x20000004ff127230 */ /* 0x010fe20000004100 */
[----:B------:R-:W-:Y:S05]  /*6730*/  BRA `(.L_x_4451) ;  /* 0x00000ad000007947 */ /* 0x000fea0003800000 */
.L_x_4486:
        /* <DEDUP_REMOVED lines=8> */
.L_x_4489:
[----:B----4-:R-:W4:Y:S02]  /*67c0*/  LDG.E.U16 R4, [R4.64] ;  /* 0x0000002404047981 */ /* 0x010f24000c1e1500 */
[----:B----4-:R-:W-:Y:S01]  /*67d0*/  HADD2.F32 R18, -RZ, R4.H0_H0 ;  /* 0x20000004ff127230 */ /* 0x010fe20000004100 */
[----:B------:R-:W-:Y:S05]  /*67e0*/  BRA `(.L_x_4451) ;  /* 0x00000a2000007947 */ /* 0x000fea0003800000 */
.L_x_4488:
[----:B----4-:R-:W4:Y:S02]  /*67f0*/  LDG.E.64 R4, [R4.64] ;  /* 0x0000002404047981 */ /* 0x010f24000c1e1b00 */
[----:B----4-:R-:W0:Y:S01]  /*6800*/  F2F.F32.F64 R18, R4 ;  /* 0x0000000400127310 */ /* 0x010e220000301000 */
[----:B------:R-:W0:-:S14]  /*6810*/  DSETP.GEU.AND P0, PT, |R4|, c[0x2][0x0], PT ;  /* 0x008000000400762a */ /* 0x000e1c0003f0e200 */
[----:B0-----:R-:W-:Y:S01]  /*6820*/  @!P0 FMUL R18, R18, 1.175494350822287508e-38 ;  /* 0x0080000012128820 */ /* 0x001fe20000400000 */
[----:B------:R-:W-:Y:S05]  /*6830*/  BRA `(.L_x_4451) ;  /* 0x000009d000007947 */ /* 0x000fea0003800000 */
.L_x_4479:
        /* <DEDUP_REMOVED lines=12> */
.L_x_4492:
[----:B----4-:R-:W4:Y:S02]  /*6900*/  LDG.E.64 R4, [R4.64] ;  /* 0x0000002404047981 */ /* 0x010f24000c1e1b00 */
[----:B----4-:R-:W0:Y:S01]  /*6910*/  F2F.F32.F64 R18, R4 ;  /* 0x0000000400127310 */ /* 0x010e220000301000 */
[----:B------:R-:W0:-:S14]  /*6920*/  DSETP.GEU.AND P0, PT, |R4|, c[0x2][0x0], PT ;  /* 0x008000000400762a */ /* 0x000e1c0003f0e200 */
[----:B0-----:R-:W-:Y:S01]  /*6930*/  @!P0 FMUL R18, R18, 1.175494350822287508e-38 ;  /* 0x0080000012128820 */ /* 0x001fe20000400000 */
[----:B------:R-:W-:Y:S05]  /*6940*/  BRA `(.L_x_4451) ;  /* 0x000008c000007947 */ /* 0x000fea0003800000 */
.L_x_4491:
        /* <DEDUP_REMOVED lines=26> */
.L_x_4494:
        /* <DEDUP_REMOVED lines=13> */
.L_x_4493:
[----:B----4-:R-:W4:Y:S02]  /*6bc0*/  LDG.E.U16 R4, [R4.64] ;  /* 0x0000002404047981 */ /* 0x010f24000c1e1500 */
[----:B----4-:R-:W-:Y:S01]  /*6bd0*/  PRMT R18, RZ, 0x5410, R4 ;  /* 0x00005410ff127816 */ /* 0x010fe20000000004 */
[----:B------:R-:W-:Y:S05]  /*6be0*/  BRA `(.L_x_4451) ;  /* 0x0000062000007947 */ /* 0x000fea0003800000 */
.L_x_4490:
        /* <DEDUP_REMOVED lines=11> */
.L_x_4497:
[----:B----4-:R-:W4:Y:S02]  /*6ca0*/  LDG.E.U8 R3, [R4.64] ;  /* 0x0000002404037981 */ /* 0x010f24000c1e1100 */
        /* <DEDUP_REMOVED lines=18> */
.L_x_4499:
[----:B------:R-:W-:Y:S05]  /*6dd0*/  BSYNC B0 ;  /* 0x0000000000007941 */ /* 0x000fea0003800000 */
.L_x_4498:
[----:B------:R-:W-:Y:S01]  /*6de0*/  IMAD.SHL.U32 R3, R3, 0x100000, RZ ;  /* 0x0010000003037824 */ /* 0x000fe200078e00ff */
[----:B------:R-:W-:-:S04]  /*6df0*/  LEA R5, R0, 0x3b800000, 0x17 ;  /* 0x3b80000000057811 */ /* 0x000fc800078eb8ff */
[----:B------:R-:W-:Y:S01]  /*6e00*/  LOP3.LUT R18, R5, R3, R18, 0xfe, !PT ;  /* 0x0000000305127212 */ /* 0x000fe200078efe12 */
[----:B------:R-:W-:Y:S05]  /*6e10*/  BRA `(.L_x_4451) ;  /* 0x000003f000007947 */ /* 0x000fea0003800000 */
.L_x_4496:
        /* <DEDUP_REMOVED lines=19> */
.L_x_4501:
[----:B------:R-:W-:Y:S05]  /*6f50*/  BSYNC B0 ;  /* 0x0000000000007941 */ /* 0x000fea0003800000 */
.L_x_4500:
[----:B------:R-:W-:Y:S01]  /*6f60*/  IMAD.SHL.U32 R3, R3, 0x200000, RZ ;  /* 0x0020000003037824 */ /* 0x000fe200078e00ff */
[----:B------:R-:W-:-:S04]  /*6f70*/  LEA R5, R0, 0x37800000, 0x17 ;  /* 0x3780000000057811 */ /* 0x000fc800078eb8ff */
[----:B------:R-:W-:Y:S01]  /*6f80*/  LOP3.LUT R18, R5, R3, R18, 0xfe, !PT ;  /* 0x0000000305127212 */ /* 0x000fe200078efe12 */
[----:B------:R-:W-:Y:S05]  /*6f90*/  BRA `(.L_x_4451) ;  /* 0x0000027000007947 */ /* 0x000fea0003800000 */
.L_x_4495:
        /* <DEDUP_REMOVED lines=14> */
.L_x_4483:
        /* <DEDUP_REMOVED lines=19> */
[----:B------:R-:W-:Y:S05]  /*71b0*/  BRA `(.L_x_4451) ;  /* 0x0000005000007947 */ /* 0x000fea0003800000 */
.L_x_4503:
[----:B----4-:R-:W4:Y:S02]  /*71c0*/  LDG.E.64 R18, [R4.64] ;  /* 0x0000002404127981 */ /* 0x010f24000c1e1b00 */
[----:B----4-:R0:W4:Y:S01]  /*71d0*/  I2F.U64 R18, R18 ;  /* 0x0000001200127312 */ /* 0x0101220000301000 */
[----:B------:R-:W-:Y:S05]  /*71e0*/  BRA `(.L_x_4451) ;  /* 0x0000002000007947 */ /* 0x000fea0003800000 */
.L_x_4502:
[----:B----4-:R-:W4:Y:S02]  /*71f0*/  LDG.E R4, [R4.64] ;  /* 0x0000002404047981 */ /* 0x010f24000c1e1900 */
[----:B----4-:R0:W4:Y:S02]  /*7200*/  I2F.U32 R18, R4 ;  /* 0x0000000400127306 */ /* 0x0101240000201000 */
.L_x_4451:
[----:B------:R-:W-:Y:S05]  /*7210*/  BSYNC B7 ;  /* 0x0000000000077941 */ /* 0x000fea0003800000 */
.L_x_4450:
[----:B0-----:R-:W0:Y:S01]  /*7220*/  S2R R19, SR_TID.X ;  /* 0x0000000000137919 */ /* 0x001e220000002100 */
[----:B------:R-:W4:Y:S01]  /*7230*/  LDC.U8 R17, c[0x0][0x190] ;  /* 0x00006400ff117b82 */ /* 0x000f220000000000 */
[----:B------:R-:W-:Y:S01]  /*7240*/  BSSY B6, `(.L_x_4504) ;  /* 0x00000f2000067945 */ /* 0x000fe20003800000 */
[----:B--2--5:R-:W-:Y:S02]  /*7250*/  LOP3.LUT R26, R26, 0x80000000, R27, 0xb8, !PT ;  /* 0x800000001a1a7812 */ /* 0x024fe400078eb81b */
[----:B-1-3--:R-:W-:-:S02]  /*7260*/  LOP3.LUT R22, R22, 0x80000000, R29, 0xb8, !PT ;  /* 0x8000000016167812 */ /* 0x00afc400078eb81d */
[----:B----4-:R-:W-:Y:S02]  /*7270*/  LOP3.LUT R24, R25, 0x80000000, R24, 0xb8, !PT ;  /* 0x8000000019187812 */ /* 0x010fe400078eb818 */
[----:B------:R-:W-:Y:S02]  /*7280*/  LOP3.LUT R18, R23, 0x80000000, R18, 0xb8, !PT ;  /* 0x8000000017127812 */ /* 0x000fe400078eb812 */
[----:B0-----:R-:W-:-:S13]  /*7290*/  ISETP.GE.AND P0, PT, R19, R16, PT ;  /* 0x000000101300720c */ /* 0x001fda0003f06270 */
[----:B------:R-:W-:Y:S05]  /*72a0*/  @P0 BRA `(.L_x_4505) ;  /* 0x00000eb000000947 */ /* 0x000fea0003800000 */
[----:B------:R-:W-:Y:S01]  /*72b0*/  IMAD R0, R2, 0x200, R19 ;  /* 0x0000020002007824 */ /* 0x000fe200078e0213 */
[----:B------:R-:W-:Y:S02]  /*72c0*/  PRMT R3, R17, 0x9910, RZ ;  /* 0x0000991011037816 */ /* 0x000fe400000000ff */
[----:B------:R-:W-:Y:S01]  /*72d0*/  IADD3 R19, R19, 0x80, RZ ;  /* 0x0000008013137810 */ /* 0x000fe20007ffe0ff */
        /* <DEDUP_REMOVED lines=17> */
.L_x_4509:
[----:B------:R-:W0:Y:S02]  /*73f0*/  F2I.S64.TRUNC R26, R26 ;  /* 0x0000001a001a7311 */ /* 0x000e24000020d900 */
[----:B0-----:R-:W-:-:S05]  /*7400*/  IMAD.MOV.U32 R3, RZ, RZ, R26 ;  /* 0x000000ffff037224 */ /* 0x001fca00078e001a */
[----:B------:R0:W-:Y:S01]  /*7410*/  STG.E.U8 [R8.64], R3 ;  /* 0x0000000308007986 */ /* 0x0001e2000c101124 */
[----:B------:R-:W-:Y:S05]  /*7420*/  BRA `(.L_x_4505) ;  /* 0x00000d3000007947 */ /* 0x000fea0003800000 */
.L_x_4508:
        /* <DEDUP_REMOVED lines=9> */
.L_x_4512:
[----:B------:R-:W0:Y:S02]  /*74c0*/  F2I.FTZ.TRUNC.NTZ R3, R26 ;  /* 0x0000001a00037305 */ /* 0x000e24000021f100 */
[----:B0-----:R0:W-:Y:S01]  /*74d0*/  STG.E [R8.64], R3 ;  /* 0x0000000308007986 */ /* 0x0011e2000c101924 */
[----:B------:R-:W-:Y:S05]  /*74e0*/  BRA `(.L_x_4505) ;  /* 0x00000c7000007947 */ /* 0x000fea0003800000 */
.L_x_4511:
[----:B------:R-:W0:Y:S02]  /*74f0*/  F2I.FTZ.TRUNC.NTZ R3, R26 ;  /* 0x0000001a00037305 */ /* 0x000e24000021f100 */
[----:B0-----:R0:W-:Y:S01]  /*7500*/  STG.E.U16 [R8.64], R3 ;  /* 0x0000000308007986 */ /* 0x0011e2000c101524 */
[----:B------:R-:W-:Y:S05]  /*7510*/  BRA `(.L_x_4505) ;  /* 0x00000c4000007947 */ /* 0x000fea0003800000 */
.L_x_4507:
        /* <DEDUP_REMOVED lines=8> */
.L_x_4514:
[----:B------:R-:W-:-:S05]  /*75a0*/  F2FP.PACK_AB R26, RZ, R26 ;  /* 0x0000001aff1a723e */ /* 0x000fca00000000ff */
[----:B------:R0:W-:Y:S01]  /*75b0*/  STG.E.U16 [R8.64], R26 ;  /* 0x0000001a08007986 */ /* 0x0001e2000c101524 */
[----:B------:R-:W-:Y:S05]  /*75c0*/  BRA `(.L_x_4505) ;  /* 0x00000b9000007947 */ /* 0x000fea0003800000 */
.L_x_4513:
        /* <DEDUP_REMOVED lines=9> */
.L_x_4516:
[----:B------:R-:W-:-:S04]  /*7660*/  F2FP.PACK_AB R3, RZ, R26 ;  /* 0x0000001aff03723e */ /* 0x000fc800000000ff */
[----:B------:R-:W-:-:S05]  /*7670*/  PRMT R3, R3, 0x5410, RZ ;  /* 0x0000541003037816 */ /* 0x000fca00000000ff */
[----:B------:R0:W-:Y:S01]  /*7680*/  STG.E [R8.64], R3 ;  /* 0x0000000308007986 */ /* 0x0001e2000c101924 */
[----:B------:R-:W-:Y:S05]  /*7690*/  BRA `(.L_x_4505) ;  /* 0x00000ac000007947 */ /* 0x000fea0003800000 */
.L_x_4515:
[----:B------:R-:W-:-:S06]  /*76a0*/  FMUL.FTZ R4, R26, 1 ;  /* 0x3f8000001a047820 */ /* 0x000fcc0000410000 */
[----:B------:R-:W0:Y:S02]  /*76b0*/  F2F.F64.F32 R4, R4 ;  /* 0x0000000400047310 */ /* 0x000e240000201800 */
[----:B0-----:R0:W-:Y:S01]  /*76c0*/  STG.E.64 [R8.64], R4 ;  /* 0x0000000408007986 */ /* 0x0011e2000c101b24 */
[----:B------:R-:W-:Y:S05]  /*76d0*/  BRA `(.L_x_4505) ;  /* 0x00000a8000007947 */ /* 0x000fea0003800000 */
.L_x_4506:
        /* <DEDUP_REMOVED lines=12> */
.L_x_4519:
[----:B------:R-:W-:Y:S01]  /*77a0*/  FMUL.FTZ R4, R26, 1 ;  /* 0x3f8000001a047820 */ /* 0x000fe20000410000 */
[----:B------:R-:W-:-:S05]  /*77b0*/  CS2R R6, SRZ ;  /* 0x0000000000067805 */ /* 0x000fca000001ff00 */
[----:B------:R-:W0:Y:S02]  /*77c0*/  F2F.F64.F32 R4, R4 ;  /* 0x0000000400047310 */ /* 0x000e240000201800 */
[----:B0-----:R0:W-:Y:S01]  /*77d0*/  STG.E.128 [R8.64], R4 ;  /* 0x0000000408007986 */ /* 0x0011e2000c101d24 */
[----:B------:R-:W-:Y:S05]  /*77e0*/  BRA `(.L_x_4505) ;  /* 0x0000097000007947 */ /* 0x000fea0003800000 */
.L_x_4518:
        /* <DEDUP_REMOVED lines=20> */
.L_x_4523:
[----:B------:R-:W-:Y:S05]  /*7930*/  BSYNC B0 ;  /* 0x0000000000007941 */ /* 0x000fea0003800000 */
.L_x_4522:
[----:B------:R-:W-:-:S05]  /*7940*/  LOP3.LUT R5, R0, R5, RZ, 0xfc, !PT ;  /* 0x0000000500057212 */ /* 0x000fca00078efcff */
[----:B------:R0:W-:Y:S01]  /*7950*/  STG.E.U8 [R8.64], R5 ;  /* 0x0000000508007986 */ /* 0x0001e2000c101124 */
[----:B------:R-:W-:Y:S05]  /*7960*/  BRA `(.L_x_4505) ;  /* 0x000007f000007947 */ /* 0x000fea0003800000 */
.L_x_4521:
        /* <DEDUP_REMOVED lines=12> */
.L_x_4525:
[----:B------:R-:W-:Y:S01]  /*7a30*/  IMAD.MOV.U32 R0, RZ, RZ, 0x7f ;  /* 0x0000007fff007424 */ /* 0x000fe200078e00ff */
[----:B------:R-:W-:-:S04]  /*7a40*/  ISETP.GT.U32.AND P0, PT, R4, 0x7f800000, PT ;  /* 0x7f8000000400780c */ /* 0x000fc80003f04070 */
[----:B------:R-:W-:-:S04]  /*7a50*/  SEL R0, R0, 0x7c, P0 ;  /* 0x0000007c00007807 */ /* 0x000fc80000000000 */
.L_x_4526:
[----:B------:R-:W-:Y:S05]  /*7a60*/  BSYNC B0 ;  /* 0x0000000000007941 */ /* 0x000fea0003800000 */
.L_x_4524:
[----:B------:R-:W-:-:S04]  /*7a70*/  LOP3.LUT R26, R26, 0x80000000, RZ, 0xc0, !PT ;  /* 0x800000001a1a7812 */ /* 0x000fc800078ec0ff */
[----:B------:R-:W-:-:S04]  /*7a80*/  SHF.R.U32.HI R3, RZ, 0x18, R26 ;  /* 0x00000018ff037819 */ /* 0x000fc8000001161a */
[----:B------:R-:W-:-:S05]  /*7a90*/  LOP3.LUT R3, R0, R3, RZ, 0xfc, !PT ;  /* 0x0000000300037212 */ /* 0x000fca00078efcff */
[----:B------:R0:W-:Y:S01]  /*7aa0*/  STG.E.U8 [R8.64], R3 ;  /* 0x0000000308007986 */ /* 0x0001e2000c101124 */
[----:B------:R-:W-:Y:S05]  /*7ab0*/  BRA `(.L_x_4505) ;  /* 0x000006a000007947 */ /* 0x000fea0003800000 */
.L_x_4520:
[----:B------:R-:W-:-:S05]  /*7ac0*/  F2FP.BF16.PACK_AB R26, RZ, R26 ;  /* 0x0000001aff1a723e */ /* 0x000fca00000010ff */
[----:B------:R0:W-:Y:S01]  /*7ad0*/  STG.E.U16 [R8.64], R26 ;  /* 0x0000001a08007986 */ /* 0x0001e2000c101524 */
[----:B------:R-:W-:Y:S05]  /*7ae0*/  BRA `(.L_x_4505) ;  /* 0x0000067000007947 */ /* 0x000fea0003800000 */
.L_x_4517:
        /* <DEDUP_REMOVED lines=11> */
.L_x_4529:
        /* <DEDUP_REMOVED lines=16> */
.L_x_4532:
[----:B------:R-:W-:-:S04]  /*7ca0*/  LOP3.LUT R26, R26, 0x80000000, RZ, 0xc0, !PT ;  /* 0x800000001a1a7812 */ /* 0x000fc800078ec0ff */
[----:B------:R-:W-:-:S04]  /*7cb0*/  SHF.R.U32.HI R3, RZ, 0x18, R26 ;  /* 0x00000018ff037819 */ /* 0x000fc8000001161a */
[----:B------:R-:W-:-:S04]  /*7cc0*/  LOP3.LUT R0, R0, R3, RZ, 0xfc, !PT ;  /* 0x0000000300007212 */ /* 0x000fc800078efcff */
[----:B------:R-:W-:Y:S02]  /*7cd0*/  PRMT R4, R0, 0x7610, R4 ;  /* 0x0000761000047816 */ /* 0x000fe40000000004 */
.L_x_4531:
[----:B------:R-:W-:Y:S05]  /*7ce0*/  BSYNC B0 ;  /* 0x0000000000007941 */ /* 0x000fea0003800000 */
.L_x_4530:
[----:B------:R0:W-:Y:S01]  /*7cf0*/  STG.E.U8 [R8.64], R4 ;  /* 0x0000000408007986 */ /* 0x0001e2000c101124 */
[----:B------:R-:W-:Y:S05]  /*7d00*/  BRA `(.L_x_4505) ;  /* 0x0000045000007947 */ /* 0x000fea0003800000 */
.L_x_4528:
        /* <DEDUP_REMOVED lines=16> */
.L_x_4535:
[----:B------:R-:W-:-:S04]  /*7e10*/  LOP3.LUT R26, R26, 0x80000000, RZ, 0xc0, !PT ;  /* 0x800000001a1a7812 */ /* 0x000fc800078ec0ff */
[----:B------:R-:W-:-:S04]  /*7e20*/  SHF.R.U32.HI R3, RZ, 0x18, R26 ;  /* 0x00000018ff037819 */ /* 0x000fc8000001161a */
[----:B------:R-:W-:-:S04]  /*7e30*/  LOP3.LUT R0, R0, R3, RZ, 0xfc, !PT ;  /* 0x0000000300007212 */ /* 0x000fc800078efcff */
[----:B------:R-:W-:Y:S02]  /*7e40*/  PRMT R4, R0, 0x7610, R4 ;  /* 0x0000761000047816 */ /* 0x000fe40000000004 */
.L_x_4534:
[----:B------:R-:W-:Y:S05]  /*7e50*/  BSYNC B0 ;  /* 0x0000000000007941 */ /* 0x000fea0003800000 */
.L_x_4533:
[----:B------:R0:W-:Y:S01]  /*7e60*/  STG.E.U8 [R8.64], R4 ;  /* 0x0000000408007986 */ /* 0x0001e2000c101124 */
[----:B------:R-:W-:Y:S05]  /*7e70*/  BRA `(.L_x_4505) ;  /* 0x000002e000007947 */ /* 0x000fea0003800000 */
.L_x_4527:
        /* <DEDUP_REMOVED lines=21> */
.L_x_4510:
        /* <DEDUP_REMOVED lines=20> */
.L_x_4537:
[----:B------:R-:W0:Y:S02]  /*8110*/  F2I.U64.TRUNC R26, R26 ;  /* 0x0000001a001a7311 */ /* 0x000e24000020d800 */
[----:B0-----:R0:W-:Y:S01]  /*8120*/  STG.E.64 [R8.64], R26 ;  /* 0x0000001a08007986 */ /* 0x0011e2000c101b24 */
[----:B------:R-:W-:Y:S05]  /*8130*/  BRA `(.L_x_4505) ;  /* 0x0000002000007947 */ /* 0x000fea0003800000 */
.L_x_4536:
[----:B------:R-:W0:Y:S02]  /*8140*/  F2I.FTZ.U32.TRUNC.NTZ R3, R26 ;  /* 0x0000001a00037305 */ /* 0x000e24000021f000 */
[----:B0-----:R0:W-:Y:S02]  /*8150*/  STG.E [R8.64], R3 ;  /* 0x0000000308007986 */ /* 0x0011e4000c101924 */
.L_x_4505:
[----:B------:R-:W-:Y:S05]  /*8160*/  BSYNC B6 ;  /* 0x0000000000067941 */ /* 0x000fea0003800000 */
.L_x_4504:
        /* <DEDUP_REMOVED lines=22> */
.L_x_4543:
[----:B------:R-:W0:Y:S02]  /*82d0*/  F2I.S64.TRUNC R22, R22 ;  /* 0x0000001600167311 */ /* 0x000e24000020d900 */
[----:B0-----:R-:W-:-:S05]  /*82e0*/  IMAD.MOV.U32 R3, RZ, RZ, R22 ;  /* 0x000000ffff037224 */ /* 0x001fca00078e0016 */
[----:B------:R0:W-:Y:S01]  /*82f0*/  STG.E.U8 [R8.64], R3 ;  /* 0x0000000308007986 */ /* 0x0001e2000c101124 */
[----:B------:R-:W-:Y:S05]  /*8300*/  BRA `(.L_x_4545) ;  /* 0x00000d3000007947 */ /* 0x000fea0003800000 */
.L_x_4542:
        /* <DEDUP_REMOVED lines=9> */
.L_x_4547:
[----:B------:R-:W0:Y:S02]  /*83a0*/  F2I.FTZ.TRUNC.NTZ R3, R22 ;  /* 0x0000001600037305 */ /* 0x000e24000021f100 */
[----:B0-----:R0:W-:Y:S01]  /*83b0*/  STG.E [R8.64], R3 ;  /* 0x0000000308007986 */ /* 0x0011e2000c101924 */
[----:B------:R-:W-:Y:S05]  /*83c0*/  BRA `(.L_x_4545) ;  /* 0x00000c7000007947 */ /* 0x000fea0003800000 */
.L_x_4546:
[----:B------:R-:W0:Y:S02]  /*83d0*/  F2I.FTZ.TRUNC.NTZ R3, R22 ;  /* 0x0000001600037305 */ /* 0x000e24000021f100 */
[----:B0-----:R0:W-:Y:S01]  /*83e0*/  STG.E.U16 [R8.64], R3 ;  /* 0x0000000308007986 */ /* 0x0011e2000c101524 */
[----:B------:R-:W-:Y:S05]  /*83f0*/  BRA `(.L_x_4545) ;  /* 0x00000c4000007947 */ /* 0x000fea0003800000 */
.L_x_4541:
        /* <DEDUP_REMOVED lines=8> */
.L_x_4549:
[----:B------:R-:W-:-:S05]  /*8480*/  F2FP.PACK_AB R22, RZ, R22 ;  /* 0x00000016ff16723e */ /* 0x000fca00000000ff */
[----:B------:R0:W-:Y:S01]  /*8490*/  STG.E.U16 [R8.64], R22 ;  /* 0x0000001608007986 */ /* 0x0001e2000c101524 */
[----:B------:R-:W-:Y:S05]  /*84a0*/  BRA `(.L_x_4545) ;  /* 0x00000b9000007947 */ /* 0x000fea0003800000 */
.L_x_4548:
        /* <DEDUP_REMOVED lines=9> */
.L_x_4551:
[----:B------:R-:W-:-:S04]  /*8540*/  F2FP.PACK_AB R3, RZ, R22 ;  /* 0x00000016ff03723e */ /* 0x000fc800000000ff */
[----:B------:R-:W-:-:S05]  /*8550*/  PRMT R3, R3, 0x5410, RZ ;  /* 0x0000541003037816 */ /* 0x000fca00000000ff */
[----:B------:R0:W-:Y:S01]  /*8560*/  STG.E [R8.64], R3 ;  /* 0x0000000308007986 */ /* 0x0001e2000c101924 */
[----:B------:R-:W-:Y:S05]  /*8570*/  BRA `(.L_x_4545) ;  /* 0x00000ac000007947 */ /* 0x000fea0003800000 */
.L_x_4550:
[----:B------:R-:W-:-:S06]  /*8580*/  FMUL.FTZ R4, R22, 1 ;  /* 0x3f80000016047820 */ /* 0x000fcc0000410000 */
[----:B------:R-:W0:Y:S02]  /*8590*/  F2F.F64.F32 R4, R4 ;  /* 0x0000000400047310 */ /* 0x000e240000201800 */
[----:B0-----:R0:W-:Y:S01]  /*85a0*/  STG.E.64 [R8.64], R4 ;  /* 0x0000000408007986 */ /* 0x0011e2000c101b24 */
[----:B------:R-:W-:Y:S05]  /*85b0*/  BRA `(.L_x_4545) ;  /* 0x00000a8000007947 */ /* 0x000fea0003800000 */
.L_x_4540:
        /* <DEDUP_REMOVED lines=12> */
.L_x_4554:
[----:B------:R-:W-:Y:S01]  /*8680*/  FMUL.FTZ R4, R22, 1 ;  /* 0x3f80000016047820 */ /* 0x000fe20000410000 */
[----:B------:R-:W-:-:S05]  /*8690*/  CS2R R6, SRZ ;  /* 0x0000000000067805 */ /* 0x000fca000001ff00 */
[----:B------:R-:W0:Y:S02]  /*86a0*/  F2F.F64.F32 R4, R4 ;  /* 0x0000000400047310 */ /* 0x000e240000201800 */
[----:B0-----:R0:W-:Y:S01]  /*86b0*/  STG.E.128 [R8.64], R4 ;  /* 0x0000000408007986 */ /* 0x0011e2000c101d24 */
[----:B------:R-:W-:Y:S05]  /*86c0*/  BRA `(.L_x_4545) ;  /* 0x0000097000007947 */ /* 0x000fea0003800000 */
.L_x_4553:
        /* <DEDUP_REMOVED lines=20> */
.L_x_4558:
[----:B------:R-:W-:Y:S05]  /*8810*/  BSYNC B0 ;  /* 0x0000000000007941 */ /* 0x000fea0003800000 */
.L_x_4557:
[----:B------:R-:W-:-:S05]  /*8820*/  LOP3.LUT R5, R0, R5, RZ, 0xfc, !PT ;  /* 0x0000000500057212 */ /* 0x000fca00078efcff */
[----:B------:R0:W-:Y:S01]  /*8830*/  STG.E.U8 [R8.64], R5 ;  /* 0x0000000508007986 */ /* 0x0001e2000c101124 */
[----:B------:R-:W-:Y:S05]  /*8840*/  BRA `(.L_x_4545) ;  /* 0x000007f000007947 */ /* 0x000fea0003800000 */
.L_x_4556:
        /* <DEDUP_REMOVED lines=12> */
.L_x_4560:
[----:B------:R-:W-:Y:S01]  /*8910*/  IMAD.MOV.U32 R0, RZ, RZ, 0x7f ;  /* 0x0000007fff007424 */ /* 0x000fe200078e00ff */
[----:B------:R-:W-:-:S04]  /*8920*/  ISETP.GT.U32.AND P0, PT, R4, 0x7f800000, PT ;  /* 0x7f8000000400780c */ /* 0x000fc80003f04070 */
[----:B------:R-:W-:-:S04]  /*8930*/  SEL R0, R0, 0x7c, P0 ;  /* 0x0000007c00007807 */ /* 0x000fc80000000000 */
.L_x_4561:
[----:B------:R-:W-:Y:S05]  /*8940*/  BSYNC B0 ;  /* 0x0000000000007941 */ /* 0x000fea0003800000 */
.L_x_4559:
[----:B------:R-:W-:-:S04]  /*8950*/  LOP3.LUT R22, R22, 0x80000000, RZ, 0xc0, !PT ;  /* 0x8000000016167812 */ /* 0x000fc800078ec0ff */
[----:B------:R-:W-:-:S04]  /*8960*/  SHF.R.U32.HI R3, RZ, 0x18, R22 ;  /* 0x00000018ff037819 */ /* 0x000fc80000011616 */
[----:B------:R-:W-:-:S05]  /*8970*/  LOP3.LUT R3, R0, R3, RZ, 0xfc, !PT ;  /* 0x0000000300037212 */ /* 0x000fca00078efcff */
[----:B------:R0:W-:Y:S01]  /*8980*/  STG.E.U8 [R8.64], R3 ;  /* 0x0000000308007986 */ /* 0x0001e2000c101124 */
[----:B------:R-:W-:Y:S05]  /*8990*/  BRA `(.L_x_4545) ;  /* 0x000006a000007947 */ /* 0x000fea0003800000 */
.L_x_4555:
[----:B------:R-:W-:-:S05]  /*89a0*/  F2FP.BF16.PACK_AB R22, RZ, R22 ;  /* 0x00000016ff16723e */ /* 0x000fca00000010ff */
[----:B------:R0:W-:Y:S01]  /*89b0*/  STG.E.U16 [R8.64], R22 ;  /* 0x0000001608007986 */ /* 0x0001e2000c101524 */
[----:B------:R-:W-:Y:S05]  /*89c0*/  BRA `(.L_x_4545) ;  /* 0x0000067000007947 */ /* 0x000fea0003800000 */
.L_x_4552:
        /* <DEDUP_REMOVED lines=11> */
.L_x_4564:
        /* <DEDUP_REMOVED lines=16> */
.L_x_4567:
[----:B------:R-:W-:-:S04]  /*8b80*/  LOP3.LUT R22, R22, 0x80000000, RZ, 0xc0, !PT ;  /* 0x8000000016167812 */ /* 0x000fc800078ec0ff */
[----:B------:R-:W-:-:S04]  /*8b90*/  SHF.R.U32.HI R3, RZ, 0x18, R22 ;  /* 0x00000018ff037819 */ /* 0x000fc80000011616 */
[----:B------:R-:W-:-:S04]  /*8ba0*/  LOP3.LUT R0, R0, R3, RZ, 0xfc, !PT ;  /* 0x0000000300007212 */ /* 0x000fc800078efcff */
[----:B------:R-:W-:Y:S02]  /*8bb0*/  PRMT R4, R0, 0x7610, R4 ;  /* 0x0000761000047816 */ /* 0x000fe40000000004 */
.L_x_4566:
[----:B------:R-:W-:Y:S05]  /*8bc0*/  BSYNC B0 ;  /* 0x0000000000007941 */ /* 0x000fea0003800000 */
.L_x_4565:
[----:B------:R0:W-:Y:S01]  /*8bd0*/  STG.E.U8 [R8.64], R4 ;  /* 0x0000000408007986 */ /* 0x0001e2000c101124 */
[----:B------:R-:W-:Y:S05]  /*8be0*/  BRA `(.L_x_4545) ;  /* 0x0000045000007947 */ /* 0x000fea0003800000 */
.L_x_4563:
        /* <DEDUP_REMOVED lines=16> */
.L_x_4570:
[----:B------:R-:W-:-:S04]  /*8cf0*/  LOP3.LUT R22, R22, 0x80000000, RZ, 0xc0, !PT ;  /* 0x8000000016167812 */ /* 0x000fc800078ec0ff */
[----:B------:R-:W-:-:S04]  /*8d00*/  SHF.R.U32.HI R3, RZ, 0x18, R22 ;  /* 0x00000018ff037819 */ /* 0x000fc80000011616 */
[----:B------:R-:W-:-:S04]  /*8d10*/  LOP3.LUT R0, R0, R3, RZ, 0xfc, !PT ;  /* 0x0000000300007212 */ /* 0x000fc800078efcff */
[----:B------:R-:W-:Y:S02]  /*8d20*/  PRMT R4, R0, 0x7610, R4 ;  /* 0x0000761000047816 */ /* 0x000fe40000000004 */
.L_x_4569:
[----:B------:R-:W-:Y:S05]  /*8d30*/  BSYNC B0 ;  /* 0x0000000000007941 */ /* 0x000fea0003800000 */
.L_x_4568:
[----:B------:R0:W-:Y:S01]  /*8d40*/  STG.E.U8 [R8.64], R4 ;  /* 0x0000000408007986 */ /* 0x0001e2000c101124 */
[----:B------:R-:W-:Y:S05]  /*8d50*/  BRA `(.L_x_4545) ;  /* 0x000002e000007947 */ /* 0x000fea0003800000 */
.L_x_4562:
        /* <DEDUP_REMOVED lines=21> */
.L_x_4544:
        /* <DEDUP_REMOVED lines=20> */
.L_x_4572:
[----:B------:R-:W0:Y:S02]  /*8ff0*/  F2I.U64.TRUNC R22, R22 ;  /* 0x0000001600167311 */ /* 0x000e24000020d800 */
[----:B0-----:R0:W-:Y:S01]  /*9000*/  STG.E.64 [R8.64], R22 ;  /* 0x0000001608007986 */ /* 0x0011e2000c101b24 */
[----:B------:R-:W-:Y:S05]  /*9010*/  BRA `(.L_x_4545) ;  /* 0x0000002000007947 */ /* 0x000fea0003800000 */
.L_x_4571:
[----:B------:R-:W0:Y:S02]  /*9020*/  F2I.FTZ.U32.TRUNC.NTZ R3, R22 ;  /* 0x0000001600037305 */ /* 0x000e24000021f000 */
[----:B0-----:R0:W-:Y:S02]  /*9030*/  STG.E [R8.64], R3 ;  /* 0x0000000308007986 */ /* 0x0011e4000c101924 */
.L_x_4545:
[----:B------:R-:W-:-:S04]  /*9040*/  IADD3 R19, R19, 0x80, RZ ;  /* 0x0000008013137810 */ /* 0x000fc80007ffe0ff */
[----:B------:R-:W-:-:S13]  /*9050*/  ISETP.GE.AND P0, PT, R19, R16, PT ;  /* 0x000000101300720c */ /* 0x000fda0003f06270 */
        /* <DEDUP_REMOVED lines=20> */
.L_x_4576:
[----:B------:R-:W0:Y:S02]  /*91a0*/  F2I.S64.TRUNC R24, R24 ;  /* 0x0000001800187311 */ /* 0x000e24000020d900 */
[----:B0-----:R-:W-:-:S05]  /*91b0*/  IMAD.MOV.U32 R3, RZ, RZ, R24 ;  /* 0x000000ffff037224 */ /* 0x001fca00078e0018 */
[----:B------:R0:W-:Y:S01]  /*91c0*/  STG.E.U8 [R8.64], R3 ;  /* 0x0000000308007986 */ /* 0x0001e2000c101124 */
[----:B------:R-:W-:Y:S05]  /*91d0*/  BRA `(.L_x_4578) ;  /* 0x00000d3000007947 */ /* 0x000fea0003800000 */
.L_x_4575:
        /* <DEDUP_REMOVED lines=9> */
.L_x_4580:
[----:B------:R-:W0:Y:S02]  /*9270*/  F2I.FTZ.TRUNC.NTZ R3, R24 ;  /* 0x0000001800037305 */ /* 0x000e24000021f100 */
[----:B0-----:R0:W-:Y:S01]  /*9280*/  STG.E [R8.64], R3 ;  /* 0x0000000308007986 */ /* 0x0011e2000c101924 */
[----:B------:R-:W-:Y:S05]  /*9290*/  BRA `(.L_x_4578) ;  /* 0x00000c7000007947 */ /* 0x000fea0003800000 */
.L_x_4579:
[----:B------:R-:W0:Y:S02]  /*92a0*/  F2I.FTZ.TRUNC.NTZ R3, R24 ;  /* 0x0000001800037305 */ /* 0x000e24000021f100 */
[----:B0-----:R0:W-:Y:S01]  /*92b0*/  STG.E.U16 [R8.64], R3 ;  /* 0x0000000308007986 */ /* 0x0011e2000c101524 */
[----:B------:R-:W-:Y:S05]  /*92c0*/  BRA `(.L_x_4578) ;  /* 0x00000c4000007947 */ /* 0x000fea0003800000 */
.L_x_4574:
        /* <DEDUP_REMOVED lines=8> */
.L_x_4582:
[----:B------:R-:W-:-:S05]  /*9350*/  F2FP.PACK_AB R24, RZ, R24 ;  /* 0x00000018ff18723e */ /* 0x000fca00000000ff */
[----:B------:R0:W-:Y:S01]  /*9360*/  STG.E.U16 [R8.64], R24 ;  /* 0x0000001808007986 */ /* 0x0001e2000c101524 */
[----:B------:R-:W-:Y:S05]  /*9370*/  BRA `(.L_x_4578) ;  /* 0x00000b9000007947 */ /* 0x000fea0003800000 */
.L_x_4581:
        /* <DEDUP_REMOVED lines=9> */
.L_x_4584:
[----:B------:R-:W-:-:S04]  /*9410*/  F2FP.PACK_AB R3, RZ, R24 ;  /* 0x00000018ff03723e */ /* 0x000fc800000000ff */
[----:B------:R-:W-:-:S05]  /*9420*/  PRMT R3, R3, 0x5410, RZ ;  /* 0x0000541003037816 */ /* 0x000fca00000000ff */
[----:B------:R0:W-:Y:S01]  /*9430*/  STG.E [R8.64], R3 ;  /* 0x0000000308007986 */ /* 0x0001e2000c101924 */
[----:B------:R-:W-:Y:S05]  /*9440*/  BRA `(.L_x_4578) ;  /* 0x00000ac000007947 */ /* 0x000fea0003800000 */
.L_x_4583:
[----:B------:R-:W-:-:S06]  /*9450*/  FMUL.FTZ R4, R24, 1 ;  /* 0x3f80000018047820 */ /* 0x000fcc0000410000 */
[----:B------:R-:W0:Y:S02]  /*9460*/  F2F.F64.F32 R4, R4 ;  /* 0x0000000400047310 */ /* 0x000e240000201800 */
[----:B0-----:R0:W-:Y:S01]  /*9470*/  STG.E.64 [R8.64], R4 ;  /* 0x0000000408007986 */ /* 0x0011e2000c101b24 */
[----:B------:R-:W-:Y:S05]  /*9480*/  BRA `(.L_x_4578) ;  /* 0x00000a8000007947 */ /* 0x000fea0003800000 */
.L_x_4573:
        /* <DEDUP_REMOVED lines=12> */
.L_x_4587:
[----:B------:R-:W-:Y:S01]  /*9550*/  FMUL.FTZ R4, R24, 1 ;  /* 0x3f80000018047820 */ /* 0x000fe20000410000 */
[----:B------:R-:W-:-:S05]  /*9560*/  CS2R R6, SRZ ;  /* 0x0000000000067805 */ /* 0x000fca000001ff00 */
[----:B------:R-:W0:Y:S02]  /*9570*/  F2F.F64.F32 R4, R4 ;  /* 0x0000000400047310 */ /* 0x000e240000201800 */
[----:B0-----:R0:W-:Y:S01]  /*9580*/  STG.E.128 [R8.64], R4 ;  /* 0x0000000408007986 */ /* 0x0011e2000c101d24 */
[----:B------:R-:W-:Y:S05]  /*9590*/  BRA `(.L_x_4578) ;  /* 0x0000097000007947 */ /* 0x000fea0003800000 */
.L_x_4586:
        /* <DEDUP_REMOVED lines=20> */
.L_x_4591:
[----:B------:R-:W-:Y:S05]  /*96e0*/  BSYNC B0 ;  /* 0x0000000000007941 */ /* 0x000fea0003800000 */
.L_x_4590:
[----:B------:R-:W-:-:S05]  /*96f0*/  LOP3.LUT R5, R0, R5, RZ, 0xfc, !PT ;  /* 0x0000000500057212 */ /* 0x000fca00078efcff */
[----:B------:R0:W-:Y:S01]  /*9700*/  STG.E.U8 [R8.64], R5 ;  /* 0x0000000508007986 */ /* 0x0001e2000c101124 */
[----:B------:R-:W-:Y:S05]  /*9710*/  BRA `(.L_x_4578) ;  /* 0x000007f000007947 */ /* 0x000fea0003800000 */
.L_x_4589:
        /* <DEDUP_REMOVED lines=12> */
.L_x_4593:
[----:B------:R-:W-:Y:S01]  /*97e0*/  IMAD.MOV.U32 R0, RZ, RZ, 0x7f ;  /* 0x0000007fff007424 */ /* 0x000fe200078e00ff */
[----:B------:R-:W-:-:S04]  /*97f0*/  ISETP.GT.U32.AND P0, PT, R4, 0x7f800000, PT ;  /* 0x7f8000000400780c */ /* 0x000fc80003f04070 */
[----:B------:R-:W-:-:S04]  /*9800*/  SEL R0, R0, 0x7c, P0 ;  /* 0x0000007c00007807 */ /* 0x000fc80000000000 */
.L_x_4594:
[----:B------:R-:W-:Y:S05]  /*9810*/  BSYNC B0 ;  /* 0x0000000000007941 */ /* 0x000fea0003800000 */
.L_x_4592:
[----:B------:R-:W-:-:S04]  /*9820*/  LOP3.LUT R24, R24, 0x80000000, RZ, 0xc0, !PT ;  /* 0x8000000018187812 */ /* 0x000fc800078ec0ff */
[----:B------:R-:W-:-:S04]  /*9830*/  SHF.R.U32.HI R3, RZ, 0x18, R24 ;  /* 0x00000018ff037819 */ /* 0x000fc80000011618 */
[----:B------:R-:W-:-:S05]  /*9840*/  LOP3.LUT R3, R0, R3, RZ, 0xfc, !PT ;  /* 0x0000000300037212 */ /* 0x000fca00078efcff */
[----:B------:R0:W-:Y:S01]  /*9850*/  STG.E.U8 [R8.64], R3 ;  /* 0x0000000308007986 */ /* 0x0001e2000c101124 */
[----:B------:R-:W-:Y:S05]  /*9860*/  BRA `(.L_x_4578) ;  /* 0x000006a000007947 */ /* 0x000fea0003800000 */
.L_x_4588:
[----:B------:R-:W-:-:S05]  /*9870*/  F2FP.BF16.PACK_AB R24, RZ, R24 ;  /* 0x00000018ff18723e */ /* 0x000fca00000010ff */
[----:B------:R0:W-:Y:S01]  /*9880*/  STG.E.U16 [R8.64], R24 ;  /* 0x0000001808007986 */ /* 0x0001e2000c101524 */
[----:B------:R-:W-:Y:S05]  /*9890*/  BRA `(.L_x_4578) ;  /* 0x0000067000007947 */ /* 0x000fea0003800000 */
.L_x_4585:
        /* <DEDUP_REMOVED lines=11> */
.L_x_4597:
        /* <DEDUP_REMOVED lines=16> */
.L_x_4600:
[----:B------:R-:W-:-:S04]  /*9a50*/  LOP3.LUT R24, R24, 0x80000000, RZ, 0xc0, !PT ;  /* 0x8000000018187812 */ /* 0x000fc800078ec0ff */
[----:B------:R-:W-:-:S04]  /*9a60*/  SHF.R.U32.HI R3, RZ, 0x18, R24 ;  /* 0x00000018ff037819 */ /* 0x000fc80000011618 */
[----:B------:R-:W-:-:S04]  /*9a70*/  LOP3.LUT R0, R0, R3, RZ, 0xfc, !PT ;  /* 0x0000000300007212 */ /* 0x000fc800078efcff */
[----:B------:R-:W-:Y:S02]  /*9a80*/  PRMT R4, R0, 0x7610, R4 ;  /* 0x0000761000047816 */ /* 0x000fe40000000004 */
.L_x_4599:
[----:B------:R-:W-:Y:S05]  /*9a90*/  BSYNC B0 ;  /* 0x0000000000007941 */ /* 0x000fea0003800000 */
.L_x_4598:
[----:B------:R0:W-:Y:S01]  /*9aa0*/  STG.E.U8 [R8.64], R4 ;  /* 0x0000000408007986 */ /* 0x0001e2000c101124 */
[----:B------:R-:W-:Y:S05]  /*9ab0*/  BRA `(.L_x_4578) ;  /* 0x0000045000007947 */ /* 0x000fea0003800000 */
.L_x_4596:
        /* <DEDUP_REMOVED lines=16> */
.L_x_4603:
[----:B------:R-:W-:-:S04]  /*9bc0*/  LOP3.LUT R24, R24, 0x80000000, RZ, 0xc0, !PT ;  /* 0x8000000018187812 */ /* 0x000fc800078ec0ff */
[----:B------:R-:W-:-:S04]  /*9bd0*/  SHF.R.U32.HI R3, RZ, 0x18, R24 ;  /* 0x00000018ff037819 */ /* 0x000fc80000011618 */
[----:B------:R-:W-:-:S04]  /*9be0*/  LOP3.LUT R0, R0, R3, RZ, 0xfc, !PT ;  /* 0x0000000300007212 */ /* 0x000fc800078efcff */
[----:B------:R-:W-:Y:S02]  /*9bf0*/  PRMT R4, R0, 0x7610, R4 ;  /* 0x0000761000047816 */ /* 0x000fe40000000004 */
.L_x_4602:
[----:B------:R-:W-:Y:S05]  /*9c00*/  BSYNC B0 ;  /* 0x0000000000007941 */ /* 0x000fea0003800000 */
.L_x_4601:
[----:B------:R0:W-:Y:S01]  /*9c10*/  STG.E.U8 [R8.64], R4 ;  /* 0x0000000408007986 */ /* 0x0001e2000c101124 */
[----:B------:R-:W-:Y:S05]  /*9c20*/  BRA `(.L_x_4578) ;  /* 0x000002e000007947 */ /* 0x000fea0003800000 */
.L_x_4595:
        /* <DEDUP_REMOVED lines=21> */
.L_x_4577:
        /* <DEDUP_REMOVED lines=20> */
.L_x_4605:
[----:B------:R-:W0:Y:S02]  /*9ec0*/  F2I.U64.TRUNC R24, R24 ;  /* 0x0000001800187311 */ /* 0x000e24000020d800 */
[----:B0-----:R0:W-:Y:S01]  /*9ed0*/  STG.E.64 [R8.64], R24 ;  /* 0x0000001808007986 */ /* 0x0011e2000c101b24 */
[----:B------:R-:W-:Y:S05]  /*9ee0*/  BRA `(.L_x_4578) ;  /* 0x0000002000007947 */ /* 0x000fea0003800000 */
.L_x_4604:
[----:B------:R-:W0:Y:S02]  /*9ef0*/  F2I.FTZ.U32.TRUNC.NTZ R3, R24 ;  /* 0x0000001800037305 */ /* 0x000e24000021f000 */
[----:B0-----:R0:W-:Y:S02]  /*9f00*/  STG.E [R8.64], R3 ;  /* 0x0000000308007986 */ /* 0x0011e4000c101924 */
.L_x_4578:
[----:B------:R-:W-:Y:S02]  /*9f10*/  IADD3 R19, R19, 0x80, RZ ;  /* 0x0000008013137810 */ /* 0x000fe40007ffe0ff */
.L_x_4539:
[----:B------:R-:W-:Y:S05]  /*9f20*/  BSYNC B6 ;  /* 0x0000000000067941 */ /* 0x000fea0003800000 */
.L_x_4538:
[----:B------:R-:W-:-:S13]  /*9f30*/  ISETP.GE.AND P0, PT, R19, R16, PT ;  /* 0x000000101300720c */ /* 0x000fda0003f06270 */
[----:B------:R-:W-:Y:S05]  /*9f40*/  @P0 EXIT ;  /* 0x000000000000094d */ /* 0x000fea0003800000 */
[----:B------:R-:W-:Y:S01]  /*9f50*/  PRMT R0, R17, 0x9910, RZ ;  /* 0x0000991011007816 */ /* 0x000fe200000000ff */
[----:B------:R-:W-:-:S03]  /*9f60*/  IMAD R2, R2, 0x200, R19 ;  /* 0x0000020002027824 */ /* 0x000fc600078e0213 */
[----:B------:R-:W-:Y:S01]  /*9f70*/  ISETP.GT.AND P1, PT, R0, 0x9, PT ;  /* 0x000000090000780c */ /* 0x000fe20003f24270 */
[----:B------:R-:W-:-:S05]  /*9f80*/  IMAD R2, R2, c[0x0][0x194], RZ ;  /* 0x0000650002027a24 */ /* 0x000fca00078e02ff */
[----:B------:R-:W-:-:S05]  /*9f90*/  IADD3 R2, P0, R2, c[0x0][0x168], RZ ;  /* 0x00005a0002027a10 */ /* 0x000fca0007f1e0ff */
[----:B0-----:R-:W-:Y:S02]  /*9fa0*/  IMAD.X R3, RZ, RZ, c[0x0][0x16c], P0 ;  /* 0x00005b00ff037624 */ /* 0x001fe400000e06ff */
        /* <DEDUP_REMOVED lines=12> */
.L_x_4609:
[----:B------:R-:W0:Y:S02]  /*a070*/  F2I.S64.TRUNC R18, R18 ;  /* 0x0000001200127311 */ /* 0x000e24000020d900 */
[----:B0-----:R-:W-:-:S05]  /*a080*/  IMAD.MOV.U32 R5, RZ, RZ, R18 ;  /* 0x000000ffff057224 */ /* 0x001fca00078e0012 */
[----:B------:R-:W-:Y:S01]  /*a090*/  STG.E.U8 [R2.64], R5 ;  /* 0x0000000502007986 */ /* 0x000fe2000c101124 */
[----:B------:R-:W-:Y:S05]  /*a0a0*/  EXIT ;  /* 0x000000000000794d */ /* 0x000fea0003800000 */
.L_x_4608:
        /* <DEDUP_REMOVED lines=9> */
.L_x_4612:
[----:B------:R-:W0:Y:S02]  /*a140*/  F2I.FTZ.TRUNC.NTZ R5, R18 ;  /* 0x0000001200057305 */ /* 0x000e24000021f100 */
[----:B0-----:R-:W-:Y:S01]  /*a150*/  STG.E [R2.64], R5 ;  /* 0x0000000502007986 */ /* 0x001fe2000c101924 */
[----:B------:R-:W-:Y:S05]  /*a160*/  EXIT ;  /* 0x000000000000794d */ /* 0x000fea0003800000 */
.L_x_4611:
[----:B------:R-:W0:Y:S02]  /*a170*/  F2I.FTZ.TRUNC.NTZ R5, R18 ;  /* 0x0000001200057305 */ /* 0x000e24000021f100 */
[----:B0-----:R-:W-:Y:S01]  /*a180*/  STG.E.U16 [R2.64], R5 ;  /* 0x0000000502007986 */ /* 0x001fe2000c101524 */
[----:B------:R-:W-:Y:S05]  /*a190*/  EXIT ;  /* 0x000000000000794d */ /* 0x000fea0003800000 */
.L_x_4607:
        /* <DEDUP_REMOVED lines=8> */
.L_x_4614:
[----:B------:R-:W-:-:S05]  /*a220*/  F2FP.PACK_AB R18, RZ, R18 ;  /* 0x00000012ff12723e */ /* 0x000fca00000000ff */
[----:B------:R-:W-:Y:S01]  /*a230*/  STG.E.U16 [R2.64], R18 ;  /* 0x0000001202007986 */ /* 0x000fe2000c101524 */
[----:B------:R-:W-:Y:S05]  /*a240*/  EXIT ;  /* 0x000000000000794d */ /* 0x000fea0003800000 */
.L_x_4613:
        /* <DEDUP_REMOVED lines=9> */
.L_x_4616:
[----:B------:R-:W-:-:S04]  /*a2e0*/  F2FP.PACK_AB R5, RZ, R18 ;  /* 0x00000012ff05723e */ /* 0x000fc800000000ff */
[----:B------:R-:W-:-:S05]  /*a2f0*/  PRMT R5, R5, 0x5410, RZ ;  /* 0x0000541005057816 */ /* 0x000fca00000000ff */
[----:B------:R-:W-:Y:S01]  /*a300*/  STG.E [R2.64], R5 ;  /* 0x0000000502007986 */ /* 0x000fe2000c101924 */
[----:B------:R-:W-:Y:S05]  /*a310*/  EXIT ;  /* 0x000000000000794d */ /* 0x000fea0003800000 */
.L_x_4615:
[----:B------:R-:W-:-:S06]  /*a320*/  FMUL.FTZ R4, R18, 1 ;  /* 0x3f80000012047820 */ /* 0x000fcc0000410000 */
[----:B------:R-:W0:Y:S02]  /*a330*/  F2F.F64.F32 R4, R4 ;  /* 0x0000000400047310 */ /* 0x000e240000201800 */
[----:B0-----:R-:W-:Y:S01]  /*a340*/  STG.E.64 [R2.64], R4 ;  /* 0x0000000402007986 */ /* 0x001fe2000c101b24 */
[----:B------:R-:W-:Y:S05]  /*a350*/  EXIT ;  /* 0x000000000000794d */ /* 0x000fea0003800000 */
.L_x_4606:
        /* <DEDUP_REMOVED lines=12> */
.L_x_4619:
[----:B------:R-:W-:Y:S01]  /*a420*/  FMUL.FTZ R4, R18, 1 ;  /* 0x3f80000012047820 */ /* 0x000fe20000410000 */
[----:B------:R-:W-:-:S05]  /*a430*/  CS2R R6, SRZ ;  /* 0x0000000000067805 */ /* 0x000fca000001ff00 */
[----:B------:R-:W0:Y:S02]  /*a440*/  F2F.F64.F32 R4, R4 ;  /* 0x0000000400047310 */ /* 0x000e240000201800 */
[----:B0-----:R-:W-:Y:S01]  /*a450*/  STG.E.128 [R2.64], R4 ;  /* 0x0000000402007986 */ /* 0x001fe2000c101d24 */
[----:B------:R-:W-:Y:S05]  /*a460*/  EXIT ;  /* 0x000000000000794d */ /* 0x000fea0003800000 */
.L_x_4618:
        /* <DEDUP_REMOVED lines=20> */
.L_x_4623:
[----:B------:R-:W-:Y:S05]  /*a5b0*/  BSYNC B0 ;  /* 0x0000000000007941 */ /* 0x000fea0003800000 */
.L_x_4622:
[----:B------:R-:W-:-:S05]  /*a5c0*/  LOP3.LUT R7, R0, R7, RZ, 0xfc, !PT ;  /* 0x0000000700077212 */ /* 0x000fca00078efcff */
[----:B------:R-:W-:Y:S01]  /*a5d0*/  STG.E.U8 [R2.64], R7 ;  /* 0x0000000702007986 */ /* 0x000fe2000c101124 */
[----:B------:R-:W-:Y:S05]  /*a5e0*/  EXIT ;  /* 0x000000000000794d */ /* 0x000fea0003800000 */
.L_x_4621:
[----:B------:R-:W-:Y:S01]  /*a5f0*/  LOP3.LUT R4, R18, 0x7fffffff, RZ, 0xc0, !PT ;  /* 0x7fffffff12047812 */ /* 0x000fe200078ec0ff */
[----:B------:R-:W-:Y:S03]  /*a600*/  BSSY B0, `(.L_x_4624) ;  /* 0x000000e000007945 */ /* 0x000fe60003800000 */
        /* <DEDUP_REMOVED lines=10> */
.L_x_4625:
[----:B------:R-:W-:Y:S01]  /*a6b0*/  IMAD.MOV.U32 R0, RZ, RZ, 0x7f ;  /* 0x0000007fff007424 */ /* 0x000fe200078e00ff */
[----:B------:R-:W-:-:S04]  /*a6c0*/  ISETP.GT.U32.AND P0, PT, R4, 0x7f800000, PT ;  /* 0x7f8000000400780c */ /* 0x000fc80003f04070 */
[----:B------:R-:W-:-:S04]  /*a6d0*/  SEL R0, R0, 0x7c, P0 ;  /* 0x0000007c00007807 */ /* 0x000fc80000000000 */
.L_x_4626:
[----:B------:R-:W-:Y:S05]  /*a6e0*/  BSYNC B0 ;  /* 0x0000000000007941 */ /* 0x000fea0003800000 */
.L_x_4624:
[----:B------:R-:W-:-:S04]  /*a6f0*/  LOP3.LUT R18, R18, 0x80000000, RZ, 0xc0, !PT ;  /* 0x8000000012127812 */ /* 0x000fc800078ec0ff */
[----:B------:R-:W-:-:S04]  /*a700*/  SHF.R.U32.HI R5, RZ, 0x18, R18 ;  /* 0x00000018ff057819 */ /* 0x000fc80000011612 */
[----:B------:R-:W-:-:S05]  /*a710*/  LOP3.LUT R5, R0, R5, RZ, 0xfc, !PT ;  /* 0x0000000500057212 */ /* 0x000fca00078efcff */
[----:B------:R-:W-:Y:S01]  /*a720*/  STG.E.U8 [R2.64], R5 ;  /* 0x0000000502007986 */ /* 0x000fe2000c101124 */
[----:B------:R-:W-:Y:S05]  /*a730*/  EXIT ;  /* 0x000000000000794d */ /* 0x000fea0003800000 */
.L_x_4620:
[----:B------:R-:W-:-:S05]  /*a740*/  F2FP.BF16.PACK_AB R18, RZ, R18 ;  /* 0x00000012ff12723e */ /* 0x000fca00000010ff */
[----:B------:R-:W-:Y:S01]  /*a750*/  STG.E.U16 [R2.64], R18 ;  /* 0x0000001202007986 */ /* 0x000fe2000c101524 */
[----:B------:R-:W-:Y:S05]  /*a760*/  EXIT ;  /* 0x000000000000794d */ /* 0x000fea0003800000 */
.L_x_4617:
        /* <DEDUP_REMOVED lines=11> */
.L_x_4629:
        /* <DEDUP_REMOVED lines=16> */
.L_x_4632:
[----:B------:R-:W-:-:S04]  /*a920*/  LOP3.LUT R18, R18, 0x80000000, RZ, 0xc0, !PT ;  /* 0x8000000012127812 */ /* 0x000fc800078ec0ff */
[----:B------:R-:W-:-:S04]  /*a930*/  SHF.R.U32.HI R5, RZ, 0x18, R18 ;  /* 0x00000018ff057819 */ /* 0x000fc80000011612 */
[----:B------:R-:W-:-:S04]  /*a940*/  LOP3.LUT R4, R4, R5, RZ, 0xfc, !PT ;  /* 0x0000000504047212 */ /* 0x000fc800078efcff */
[----:B------:R-:W-:Y:S02]  /*a950*/  PRMT R0, R4, 0x7610, R0 ;  /* 0x0000761004007816 */ /* 0x000fe40000000000 */
.L_x_4631:
[----:B------:R-:W-:Y:S05]  /*a960*/  BSYNC B0 ;  /* 0x0000000000007941 */ /* 0x000fea0003800000 */
.L_x_4630:
[----:B------:R-:W-:Y:S01]  /*a970*/  STG.E.U8 [R2.64], R0 ;  /* 0x0000000002007986 */ /* 0x000fe2000c101124 */
[----:B------:R-:W-:Y:S05]  /*a980*/  EXIT ;  /* 0x000000000000794d */ /* 0x000fea0003800000 */
.L_x_4628:
        /* <DEDUP_REMOVED lines=16> */
.L_x_4635:
[----:B------:R-:W-:-:S04]  /*aa90*/  LOP3.LUT R18, R18, 0x80000000, RZ, 0xc0, !PT ;  /* 0x8000000012127812 */ /* 0x000fc800078ec0ff */
[----:B------:R-:W-:-:S04]  /*aaa0*/  SHF.R.U32.HI R5, RZ, 0x18, R18 ;  /* 0x00000018ff057819 */ /* 0x000fc80000011612 */
[----:B------:R-:W-:-:S04]  /*aab0*/  LOP3.LUT R4, R4, R5, RZ, 0xfc, !PT ;  /* 0x0000000504047212 */ /* 0x000fc800078efcff */
[----:B------:R-:W-:Y:S02]  /*aac0*/  PRMT R0, R4, 0x7610, R0 ;  /* 0x0000761004007816 */ /* 0x000fe40000000000 */
.L_x_4634:
[----:B------:R-:W-:Y:S05]  /*aad0*/  BSYNC B0 ;  /* 0x0000000000007941 */ /* 0x000fea0003800000 */
.L_x_4633:
[----:B------:R-:W-:Y:S01]  /*aae0*/  STG.E.U8 [R2.64], R0 ;  /* 0x0000000002007986 */ /* 0x000fe2000c101124 */
[----:B------:R-:W-:Y:S05]  /*aaf0*/  EXIT ;  /* 0x000000000000794d */ /* 0x000fea0003800000 */
.L_x_4627:
        /* <DEDUP_REMOVED lines=21> */
.L_x_4610:
        /* <DEDUP_REMOVED lines=20> */
.L_x_4637:
[----:B------:R-:W0:Y:S02]  /*ad90*/  F2I.U64.TRUNC R18, R18 ;  /* 0x0000001200127311 */ /* 0x000e24000020d800 */
[----:B0-----:R-:W-:Y:S01]  /*ada0*/  STG.E.64 [R2.64], R18 ;  /* 0x0000001202007986 */ /* 0x001fe2000c101b24 */
[----:B------:R-:W-:Y:S05]  /*adb0*/  EXIT ;  /* 0x000000000000794d */ /* 0x000fea0003800000 */
.L_x_4636:
[----:B------:R-:W0:Y:S02]  /*adc0*/  F2I.FTZ.U32.TRUNC.NTZ R5, R18 ;  /* 0x0000001200057305 */ /* 0x000e24000021f000 */
[----:B0-----:R-:W-:Y:S01]  /*add0*/  STG.E [R2.64], R5 ;  /* 0x0000000502007986 */ /* 0x001fe2000c101924 */
[----:B------:R-:W-:Y:S05]  /*ade0*/  EXIT ;  /* 0x000000000000794d */ /* 0x000fea0003800000 */
.L_x_4638:
        /* <DEDUP_REMOVED lines=9> */
.L_x_7708:


//--------------------- .text._ZN2at6native18elementwise_kernelILi128ELi2EZNS0_22gpu_kernel_impl_nocastINS0_13BinaryFunctorIfffZZZNS0_20copysign_kernel_cudaERNS_18TensorIteratorBaseEENKUlvE_clEvENKUlvE0_clEvEUlffE_EEEEvS5_RKT_EUliE_EEviT1_ --------------------------
	.section	.text._ZN2at6native18elementwise_kernelILi128ELi2EZNS0_22gpu_kernel_impl_nocastINS0_13BinaryFunctorIfffZZZNS0_20copysign_kernel_cudaERNS_18TensorIteratorBaseEENKUlvE_clEvENKUlvE0_clEvEUlffE_EEEEvS5_RKT_EUliE_EEviT1_,"ax",@progbits
	.sectioninfo	@"SHI_REGISTERS=14"
	.align	128
        .global         _ZN2at6native18elementwise_kernelILi128ELi2EZNS0_22gpu_kernel_impl_nocastINS0_13BinaryFunctorIfffZZZNS0_20copysign_kernel_cudaERNS_18TensorIteratorBaseEENKUlvE_clEvENKUlvE0_clEvEUlffE_EEEEvS5_RKT_EUliE_EEviT1_
        .type           _ZN2at6native18elementwise_kernelILi128ELi2EZNS0_22gpu_kernel_impl_nocastINS0_13BinaryFunctorIfffZZZNS0_20copysign_kernel_cudaERNS_18TensorIteratorBaseEENKUlvE_clEvENKUlvE0_clEvEUlffE_EEEEvS5_RKT_EUliE_EEviT1_,@function
        .size           _ZN2at6native18elementwise_kernelILi128ELi2EZNS0_22gpu_kernel_impl_nocastINS0_13BinaryFunctorIfffZZZNS0_20copysign_kernel_cudaERNS_18TensorIteratorBaseEENKUlvE_clEvENKUlvE0_clEvEUlffE_EEEEvS5_RKT_EUliE_EEviT1_,(.L_x_7709 - _ZN2at6native18elementwise_kernelILi128ELi2EZNS0_22gpu_kernel_impl_nocastINS0_13BinaryFunctorIfffZZZNS0_20copysign_kernel_cudaERNS_18TensorIteratorBaseEENKUlvE_clEvENKUlvE0_clEvEUlffE_EEEEvS5_RKT_EUliE_EEviT1_)
        .other          _ZN2at6native18elementwise_kernelILi128ELi2EZNS0_22gpu_kernel_impl_nocastINS0_13BinaryFunctorIfffZZZNS0_20copysign_kernel_cudaERNS_18TensorIteratorBaseEENKUlvE_clEvENKUlvE0_clEvEUlffE_EEEEvS5_RKT_EUliE_EEviT1_,@"STO_CUDA_ENTRY STV_DEFAULT"
_ZN2at6native18elementwise_kernelILi128ELi2EZNS0_22gpu_kernel_impl_nocastINS0_13BinaryFunctorIfffZZZNS0_20copysign_kernel_cudaERNS_18TensorIteratorBaseEENKUlvE_clEvENKUlvE0_clEvEUlffE_EEEEvS5_RKT_EUliE_EEviT1_:
.text._ZN2at6native18elementwise_kernelILi128ELi2EZNS0_22gpu_kernel_impl_nocastINS0_13BinaryFunctorIfffZZZNS0_20copysign_kernel_cudaERNS_18TensorIteratorBaseEENKUlvE_clEvENKUlvE0_clEvEUlffE_EEEEvS5_RKT_EUliE_EEviT1_:
[----:B------:R-:W-:Y:S02]  /*0000*/  MOV R1, c[0x0][0x28] ;  /* 0x00000a0000017a02 */ /* 0x000fe40000000f00 */
[----:B------:R-:W0:Y:S01]  /*0010*/  S2R R0, SR_CTAID.X ;  /* 0x0000000000007919 */ /* 0x000e220000002500 */
[----:B------:R-:W-:Y:S01]  /*0020*/  ULDC.64 UR4, c[0x0][0x118] ;  /* 0x0000460000047ab9 */ /* 0x000fe20000000a00 */
[----:B------:R-:W-:Y:S02]  /*0030*/  BSSY B0, `(.L_x_4639) ;  /* 0x000010e000007945 */ /* 0x000fe40003800000 */
[----:B------:R-:W0:Y:S02]  /*0040*/  S2R R3, SR_TID.X ;  /* 0x0000000000037919 */ /* 0x000e240000002100 */
[----:B0-----:R-:W-:-:S04]  /*0050*/  LEA R0, R0, R3, 0x8 ;  /* 0x0000000300007211 */ /* 0x001fc800078e40ff */
[----:B------:R-:W-:Y:S02]  /*0060*/  ISETP.GE.AND P0, PT, R0, c[0x0][0x160], PT ;  /* 0x0000580000007a0c */ /* 0x000fe40003f06270 */
[----:B------:R-:W-:-:S11]  /*0070*/  MOV R9, R0 ;  /* 0x0000000000097202 */ /* 0x000fd60000000f00 */
        /* <DEDUP_REMOVED lines=254> */
.L_x_4641:
[----:B------:R-:W-:Y:S02]  /*1060*/  IADD3 R6, P0, R3, c[0x0][0x3d0], RZ ;  /* 0x0000f40003067a10 */ /* 0x000fe40007f1e0ff */
[----:B------:R-:W-:Y:S02]  /*1070*/  IADD3 R4, P1, R4, c[0x0][0x3d8], RZ ;  /* 0x0000f60004047a10 */ /* 0x000fe40007f3e0ff */
[----:B------:R-:W-:Y:S02]  /*1080*/  IADD3.X R7, RZ, c[0x0][0x3d4], RZ, P0, !PT ;  /* 0x0000f500ff077a10 */ /* 0x000fe400007fe4ff */
[----:B------:R-:W-:-:S04]  /*1090*/  IADD3.X R5, RZ, c[0x0][0x3dc], RZ, P1, !PT ;  /* 0x0000f700ff057a10 */ /* 0x000fc80000ffe4ff */
[----:B------:R-:W2:Y:S04]  /*10a0*/  LDG.E R7, [R6.64] ;  /* 0x0000000406077981 */ /* 0x000ea8000c1e1900 */
[----:B------:R-:W2:Y:S01]  /*10b0*/  LDG.E R4, [R4.64] ;  /* 0x0000000404047981 */ /* 0x000ea2000c1e1900 */
[----:B------:R-:W-:-:S04]  /*10c0*/  IADD3 R2, P0, R2, c[0x0][0x3c8], RZ ;  /* 0x0000f20002027a10 */ /* 0x000fc80007f1e0ff */
[----:B------:R-:W-:Y:S02]  /*10d0*/  IADD3.X R3, RZ, c[0x0][0x3cc], RZ, P0, !PT ;  /* 0x0000f300ff037a10 */ /* 0x000fe400007fe4ff */
[----:B------:R-:W-:Y:S02]  /*10e0*/  IADD3 R9, R0, 0x80, RZ ;  /* 0x0000008000097810 */ /* 0x000fe40007ffe0ff */
[----:B--2---:R-:W-:-:S05]  /*10f0*/  LOP3.LUT R11, R7, 0x80000000, R4, 0xb8, !PT ;  /* 0x80000000070b7812 */ /* 0x004fca00078eb804 */
[----:B------:R0:W-:Y:S02]  /*1100*/  STG.E [R2.64], R11 ;  /* 0x0000000b02007986 */ /* 0x0001e4000c101904 */
.L_x_4640:
[----:B------:R-:W-:Y:S05]  /*1110*/  BSYNC B0 ;  /* 0x0000000000007941 */ /* 0x000fea0003800000 */
.L_x_4639:
        /* <DEDUP_REMOVED lines=255> */
.L_x_4642:
        /* <DEDUP_REMOVED lines=8> */
[----:B--2---:R-:W-:-:S05]  /*2190*/  LOP3.LUT R9, R3, 0x80000000, R4, 0xb8, !PT ;  /* 0x8000000003097812 */ /* 0x004fca00078eb804 */
[----:B------:R-:W-:Y:S01]  /*21a0*/  STG.E [R6.64], R9 ;  /* 0x0000000906007986 */ /* 0x000fe2000c101904 */
[----:B------:R-:W-:Y:S05]  /*21b0*/  EXIT ;  /* 0x000000000000794d */ /* 0x000fea0003800000 */
.L_x_4643:
        /* <DEDUP_REMOVED lines=12> */
.L_x_7709:


//--------------------- .text._ZN2at6native27unrolled_elementwise_kernelINS0_13BinaryFunctorIfffZZZNS0_20copysign_kernel_cudaERNS_18TensorIteratorBaseEENKUlvE_clEvENKUlvE0_clEvEUlffE_EESt5arrayIPcLm3EELi4E23TrivialOffsetCalculatorILi2EjESC_ILi1EjENS0_6memory15LoadWithoutCastENSF_16StoreWithoutCastEEEviT_T0_T2_T3_T4_T5_ --------------------------
	.section	.text._ZN2at6native27unrolled_elementwise_kernelINS0_13BinaryFunctorIfffZZZNS0_20copysign_kernel_cudaERNS_18TensorIteratorBaseEENKUlvE_clEvENKUlvE0_clEvEUlffE_EESt5arrayIPcLm3EELi4E23TrivialOffsetCalculatorILi2EjESC_ILi1EjENS0_6memory15LoadWithoutCastENSF_16StoreWithoutCastEEEviT_T0_T2_T3_T4_T5_,"ax",@progbits
	.sectioninfo	@"SHI_REGISTERS=26"
	.align	128
        .global         _ZN2at6native27unrolled_elementwise_kernelINS0_13BinaryFunctorIfffZZZNS0_20copysign_kernel_cudaERNS_18TensorIteratorBaseEENKUlvE_clEvENKUlvE0_clEvEUlffE_EESt5arrayIPcLm3EELi4E23TrivialOffsetCalculatorILi2EjESC_ILi1EjENS0_6memory15LoadWithoutCastENSF_16StoreWithoutCastEEEviT_T0_T2_T3_T4_T5_
        .type           _ZN2at6native27unrolled_elementwise_kernelINS0_13BinaryFunctorIfffZZZNS0_20copysign_kernel_cudaERNS_18TensorIteratorBaseEENKUlvE_clEvENKUlvE0_clEvEUlffE_EESt5arrayIPcLm3EELi4E23TrivialOffsetCalculatorILi2EjESC_ILi1EjENS0_6memory15LoadWithoutCastENSF_16StoreWithoutCastEEEviT_T0_T2_T3_T4_T5_,@function
        .size           _ZN2at6native27unrolled_elementwise_kernelINS0_13BinaryFunctorIfffZZZNS0_20copysign_kernel_cudaERNS_18TensorIteratorBaseEENKUlvE_clEvENKUlvE0_clEvEUlffE_EESt5arrayIPcLm3EELi4E23TrivialOffsetCalculatorILi2EjESC_ILi1EjENS0_6memory15LoadWithoutCastENSF_16StoreWithoutCastEEEviT_T0_T2_T3_T4_T5_,(.L_x_7710 - _ZN2at6native27unrolled_elementwise_kernelINS0_13BinaryFunctorIfffZZZNS0_20copysign_kernel_cudaERNS_18TensorIteratorBaseEENKUlvE_clEvENKUlvE0_clEvEUlffE_EESt5arrayIPcLm3EELi4E23TrivialOffsetCalculatorILi2EjESC_ILi1EjENS0_6memory15LoadWithoutCastENSF_16StoreWithoutCastEEEviT_T0_T2_T3_T4_T5_)
        .other          _ZN2at6native27unrolled_elementwise_kernelINS0_13BinaryFunctorIfffZZZNS0_20copysign_kernel_cudaERNS_18TensorIteratorBaseEENKUlvE_clEvENKUlvE0_clEvEUlffE_EESt5arrayIPcLm3EELi4E23TrivialOffsetCalculatorILi2EjESC_ILi1EjENS0_6memory15LoadWithoutCastENSF_16StoreWithoutCastEEEviT_T0_T2_T3_T4_T5_,@"STO_CUDA_ENTRY STV_DEFAULT"
_ZN2at6native27unrolled_elementwise_kernelINS0_13BinaryFunctorIfffZZZNS0_20copysign_kernel_cudaERNS_18TensorIteratorBaseEENKUlvE_clEvENKUlvE0_clEvEUlffE_EESt5arrayIPcLm3EELi4E23TrivialOffsetCalculatorILi2EjESC_ILi1EjENS0_6memory15LoadWithoutCastENSF_16StoreWithoutCastEEEviT_T0_T2_T3_T4_T5_:
.text._ZN2at6native27unrolled_elementwise_kernelINS0_13BinaryFunctorIfffZZZNS0_20copysign_kernel_cudaERNS_18TensorIteratorBaseEENKUlvE_clEvENKUlvE0_clEvEUlffE_EESt5arrayIPcLm3EELi4E23TrivialOffsetCalculatorILi2EjESC_ILi1EjENS0_6memory15LoadWithoutCastENSF_16StoreWithoutCastEEEviT_T0_T2_T3_T4_T5_:
[----:B------:R-:W-:Y:S02]  /*0000*/  IMAD.MOV.U32 R1, RZ, RZ, c[0x0][0x28] ;  /* 0x00000a00ff017624 */ /* 0x000fe400078e00ff */
[----:B------:R-:W0:Y:S01]  /*0010*/  S2R R0, SR_CTAID.X ;  /* 0x0000000000007919 */ /* 0x000e220000002500 */
[----:B------:R-:W-:Y:S01]  /*0020*/  IMAD.MOV.U32 R3, RZ, RZ, -0x200 ;  /* 0xfffffe00ff037424 */ /* 0x000fe200078e00ff */
[----:B------:R-:W-:Y:S01]  /*0030*/  HFMA2.MMA R4, -RZ, RZ, 0, 0 ;  /* 0x00000000ff047435 */ /* 0x000fe200000001ff */
[----:B------:R-:W-:Y:S01]  /*0040*/  ULDC.64 UR4, c[0x0][0x118] ;  /* 0x0000460000047ab9 */ /* 0x000fe20000000a00 */
[----:B------:R-:W1:Y:S01]  /*0050*/  S2R R5, SR_TID.X ;  /* 0x0000000000057919 */ /* 0x000e620000002100 */
[----:B0-----:R-:W-:Y:S02]  /*0060*/  IMAD R2, R0, R3, c[0x0][0x160] ;  /* 0x0000580000027624 */ /* 0x001fe400078e0203 */
[----:B------:R-:W-:Y:S01]  /*0070*/  IMAD.MOV.U32 R3, RZ, RZ, RZ ;  /* 0x000000ffff037224 */ /* 0x000fe200078e00ff */
[----:B-1----:R-:W-:Y:S02]  /*0080*/  MOV R23, R5 ;  /* 0x0000000500177202 */ /* 0x002fe40000000f00 */
[----:B------:R-:W-:-:S13]  /*0090*/  ISETP.GE.AND P0, PT, R5, R2, PT ;  /* 0x000000020500720c */ /* 0x000fda0003f06270 */
[----:B------:R-:W-:Y:S01]  /*00a0*/  @!P0 IMAD R18, R0, 0x200, R23 ;  /* 0x0000020000128824 */ /* 0x000fe200078e0217 */
[----:B------:R-:W-:Y:S02]  /*00b0*/  @!P0 IADD3 R23, R23, 0x80, RZ ;  /* 0x0000008017178810 */ /* 0x000fe40007ffe0ff */
[----:B------:R-:W-:Y:S02]  /*00c0*/  @!P0 MOV R19, 0x4 ;  /* 0x0000000400138802 */ /* 0x000fe40000000f00 */
[----:B------:R-:W-:-:S03]  /*00d0*/  ISETP.GE.AND P1, PT, R23, R2, PT ;  /* 0x000000021700720c */ /* 0x000fc60003f26270 */
[----:B------:R-:W-:-:S04]  /*00e0*/  @!P0 IMAD.WIDE.U32 R10, R18, R19, c[0x0][0x170] ;  /* 0x00005c00120a8625 */ /* 0x000fc800078e0013 */
[----:B------:R-:W-:Y:S01]  /*00f0*/  @!P0 IMAD.WIDE.U32 R18, R18, R19, c[0x0][0x178] ;  /* 0x00005e0012128625 */ /* 0x000fe200078e0013 */
[----:B------:R0:W2:Y:S04]  /*0100*/  @!P0 LDG.E R3, [R10.64] ;  /* 0x000000040a038981 */ /* 0x0000a8000c1e1900 */
[----:B------:R1:W2:Y:S01]  /*0110*/  @!P0 LDG.E R4, [R18.64] ;  /* 0x0000000412048981 */ /* 0x0002a2000c1e1900 */
[----:B------:R-:W-:Y:S01]  /*0120*/  @!P1 IMAD R14, R0, 0x200, R23 ;  /* 0x00000200000e9824 */ /* 0x000fe200078e0217 */
[----:B------:R-:W-:-:S04]  /*0130*/  @!P1 IADD3 R23, R23, 0x80, RZ ;  /* 0x0000008017179810 */ /* 0x000fc80007ffe0ff */
[----:B------:R-:W-:Y:S01]  /*0140*/  ISETP.GE.AND P2, PT, R23, R2, PT ;  /* 0x000000021700720c */ /* 0x000fe20003f46270 */
[----:B------:R-:W-:Y:S01]  /*0150*/  @!P1 IMAD.MOV.U32 R15, RZ, RZ, 0x4 ;  /* 0x00000004ff0f9424 */ /* 0x000fe200078e00ff */
[----:B------:R-:W-:Y:S01]  /*0160*/  CS2R R8, SRZ ;  /* 0x0000000000087805 */ /* 0x000fe2000001ff00 */
[----:B------:R-:W-:Y:S02]  /*0170*/  CS2R R6, SRZ ;  /* 0x0000000000067805 */ /* 0x000fe4000001ff00 */
[----:B------:R-:W-:-:S08]  /*0180*/  @!P1 IMAD.WIDE.U32 R12, R14, R15, c[0x0][0x170] ;  /* 0x00005c000e0c9625 */ /* 0x000fd000078e000f */
[----:B------:R-:W-:Y:S01]  /*0190*/  @!P2 LEA R20, R0, R23, 0x9 ;  /* 0x000000170014a211 */ /* 0x000fe200078e48ff */
[----:B------:R-:W-:Y:S01]  /*01a0*/  @!P2 IMAD.MOV.U32 R21, RZ, RZ, 0x4 ;  /* 0x00000004ff15a424 */ /* 0x000fe200078e00ff */
[----:B------:R3:W4:Y:S01]  /*01b0*/  @!P1 LDG.E R8, [R12.64] ;  /* 0x000000040c089981 */ /* 0x000722000c1e1900 */
[----:B------:R-:W-:-:S04]  /*01c0*/  @!P1 IMAD.WIDE.U32 R14, R14, R15, c[0x0][0x178] ;  /* 0x00005e000e0e9625 */ /* 0x000fc800078e000f */
[CC--:B------:R-:W-:Y:S01]  /*01d0*/  @!P2 IMAD.WIDE.U32 R16, R20.reuse, R21.reuse, c[0x0][0x170] ;  /* 0x00005c001410a625 */ /* 0x0c0fe200078e0015 */
[----:B------:R0:W4:Y:S03]  /*01e0*/  @!P1 LDG.E R7, [R14.64] ;  /* 0x000000040e079981 */ /* 0x000126000c1e1900 */
[----:B------:R-:W-:Y:S01]  /*01f0*/  @!P2 IMAD.WIDE.U32 R20, R20, R21, c[0x0][0x178] ;  /* 0x00005e001414a625 */ /* 0x000fe200078e0015 */
[----:B------:R4:W4:Y:S04]  /*0200*/  @!P2 LDG.E R9, [R16.64] ;  /* 0x000000041009a981 */ /* 0x000928000c1e1900 */
[----:B------:R-:W4:Y:S01]  /*0210*/  @!P2 LDG.E R6, [R20.64] ;  /* 0x000000041406a981 */ /* 0x000f22000c1e1900 */
[----:B------:R-:W-:-:S04]  /*0220*/  @!P2 IADD3 R23, R23, 0x80, RZ ;  /* 0x000000801717a810 */ /* 0x000fc80007ffe0ff */
[----:B------:R-:W-:Y:S02]  /*0230*/  ISETP.GE.AND P1, PT, R23, R2, PT ;  /* 0x000000021700720c */ /* 0x000fe40003f26270 */
[----:B0-----:R-:W-:Y:S02]  /*0240*/  IADD3 R14, R5, 0x80, RZ ;  /* 0x00000080050e7810 */ /* 0x001fe40007ffe0ff */
[-C--:B------:R-:W-:Y:S02]  /*0250*/  MOV R15, R5.reuse ;  /* 0x00000005000f7202 */ /* 0x080fe40000000f00 */
[----:B------:R-:W-:Y:S01]  /*0260*/  @!P0 LEA R5, R0, R5, 0x9 ;  /* 0x0000000500058211 */ /* 0x000fe200078e48ff */
[----:B------:R-:W-:Y:S02]  /*0270*/  @!P0 IMAD.MOV.U32 R15, RZ, RZ, R14 ;  /* 0x000000ffff0f8224 */ /* 0x000fe400078e000e */
[----:B------:R-:W-:-:S04]  /*0280*/  @!P0 IMAD.MOV.U32 R14, RZ, RZ, 0x4 ;  /* 0x00000004ff0e8424 */ /* 0x000fc800078e00ff */
[----:B------:R-:W-:Y:S01]  /*0290*/  @!P1 LEA R22, R0, R23, 0x9 ;  /* 0x0000001700169211 */ /* 0x000fe200078e48ff */
[----:B------:R-:W-:Y:S01]  /*02a0*/  @!P1 IMAD.MOV.U32 R23, RZ, RZ, 0x4 ;  /* 0x00000004ff179424 */ /* 0x000fe200078e00ff */
[----:B------:R-:W-:-:S03]  /*02b0*/  CS2R R10, SRZ ;  /* 0x00000000000a7805 */ /* 0x000fc6000001ff00 */
[----:B-1----:R-:W-:-:S04]  /*02c0*/  @!P1 IMAD.WIDE.U32 R18, R22, R23, c[0x0][0x170] ;  /* 0x00005c0016129625 */ /* 0x002fc800078e0017 */
[----:B---3--:R-:W-:Y:S01]  /*02d0*/  @!P1 IMAD.WIDE.U32 R12, R22, R23, c[0x0][0x178] ;  /* 0x00005e00160c9625 */ /* 0x008fe200078e0017 */
[----:B------:R0:W5:Y:S04]  /*02e0*/  @!P1 LDG.E R11, [R18.64] ;  /* 0x00000004120b9981 */ /* 0x000168000c1e1900 */
[----:B------:R0:W5:Y:S01]  /*02f0*/  @!P1 LDG.E R10, [R12.64] ;  /* 0x000000040c0a9981 */ /* 0x000162000c1e1900 */
[----:B------:R-:W-:Y:S01]  /*0300*/  ISETP.GE.AND P1, PT, R15, R2, PT ;  /* 0x000000020f00720c */ /* 0x000fe20003f26270 */
[----:B------:R-:W-:Y:S01]  /*0310*/  BSSY B0, `(.L_x_4644) ;  /* 0x0000011000007945 */ /* 0x000fe20003800000 */
[----:B--2---:R-:W-:Y:S01]  /*0320*/  LOP3.LUT R3, R3, 0x80000000, R4, 0xb8, !PT ;  /* 0x8000000003037812 */ /* 0x004fe200078eb804 */
[----:B------:R-:W-:-:S05]  /*0330*/  @!P0 IMAD.WIDE.U32 R4, R5, R14, c[0x0][0x168] ;  /* 0x00005a0005048625 */ /* 0x000fca00078e000e */
[----:B------:R0:W-:Y:S01]  /*0340*/  @!P0 STG.E [R4.64], R3 ;  /* 0x0000000304008986 */ /* 0x0001e2000c101904 */
[----:B----4-:R-:W-:Y:S02]  /*0350*/  LOP3.LUT R17, R8, 0x80000000, R7, 0xb8, !PT ;  /* 0x8000000008117812 */ /* 0x010fe400078eb807 */
[----:B------:R-:W-:Y:S02]  /*0360*/  LOP3.LUT R9, R9, 0x80000000, R6, 0xb8, !PT ;  /* 0x8000000009097812 */ /* 0x000fe400078eb806 */
[----:B------:R-:W-:Y:S05]  /*0370*/  @P1 BRA `(.L_x_4645) ;  /* 0x000000a000001947 */ /* 0x000fea0003800000 */
[----:B0-----:R-:W-:Y:S01]  /*0380*/  LEA R4, R0, R15, 0x9 ;  /* 0x0000000f00047211 */ /* 0x001fe200078e48ff */
[----:B------:R-:W-:Y:S01]  /*0390*/  IMAD.MOV.U32 R7, RZ, RZ, 0x4 ;  /* 0x00000004ff077424 */ /* 0x000fe200078e00ff */
[----:B------:R-:W-:-:S03]  /*03a0*/  IADD3 R15, R15, 0x80, RZ ;  /* 0x000000800f0f7810 */ /* 0x000fc60007ffe0ff */
[----:B------:R-:W-:Y:S01]  /*03b0*/  IMAD.WIDE.U32 R4, R4, R7, c[0x0][0x168] ;  /* 0x00005a0004047625 */ /* 0x000fe200078e0007 */
[----:B------:R-:W-:-:S04]  /*03c0*/  ISETP.GE.AND P0, PT, R15, R2, PT ;  /* 0x000000020f00720c */ /* 0x000fc80003f06270 */
[----:B------:R0:W-:Y:S09]  /*03d0*/  STG.E [R4.64], R17 ;  /* 0x0000001104007986 */ /* 0x0001f2000c101904 */
[----:B------:R-:W-:Y:S02]  /*03e0*/  @!P0 LEA R6, R0, R15, 0x9 ;  /* 0x0000000f00068211 */ /* 0x000fe400078e48ff */
[----:B------:R-:W-:-:S03]  /*03f0*/  @!P0 IADD3 R15, R15, 0x80, RZ ;  /* 0x000000800f0f8810 */ /* 0x000fc60007ffe0ff */
[----:B------:R-:W-:-:S05]  /*0400*/  @!P0 IMAD.WIDE.U32 R6, R6, R7, c[0x0][0x168] ;  /* 0x00005a0006068625 */ /* 0x000fca00078e0007 */
[----:B------:R0:W-:Y:S02]  /*0410*/  @!P0 STG.E [R6.64], R9 ;  /* 0x0000000906008986 */ /* 0x0001e4000c101904 */
.L_x_4645:
[----:B0-----:R-:W-:Y:S05]  /*0420*/  BSYNC B0 ;  /* 0x0000000000007941 */ /* 0x001fea0003800000 */
.L_x_4644:
[----:B------:R-:W-:-:S13]  /*0430*/  ISETP.GE.AND P0, PT, R15, R2, PT ;  /* 0x000000020f00720c */ /* 0x000fda0003f06270 */
[----:B------:R-:W-:Y:S05]  /*0440*/  @P0 EXIT ;  /* 0x000000000000094d */ /* 0x000fea0003800000 */
[----:B------:R-:W-:Y:S01]  /*0450*/  HFMA2.MMA R3, -RZ, RZ, 0, 2.384185791015625e-07 ;  /* 0x00000004ff037435 */ /* 0x000fe200000001ff */
[----:B------:R-:W-:Y:S01]  /*0460*/  IMAD R2, R0, 0x200, R15 ;  /* 0x0000020000027824 */ /* 0x000fe200078e020f */
[----:B-----5:R-:W-:-:S08]  /*0470*/  LOP3.LUT R11, R11, 0x80000000, R10, 0xb8, !PT ;  /* 0x800000000b0b7812 */ /* 0x020fd000078eb80a */
[----:B------:R-:W-:-:S05]  /*0480*/  IMAD.WIDE.U32 R2, R2, R3, c[0x0][0x168] ;  /* 0x00005a0002027625 */ /* 0x000fca00078e0003 */
[----:B------:R-:W-:Y:S01]  /*0490*/  STG.E [R2.64], R11 ;  /* 0x0000000b02007986 */ /* 0x000fe2000c101904 */
[----:B------:R-:W-:Y:S05]  /*04a0*/  EXIT ;  /* 0x000000000000794d */ /* 0x000fea0003800000 */
.L_x_4646:
        /* <DEDUP_REMOVED lines=13> */
.L_x_7710:


//--------------------- .text._ZN2at6native29vectorized_elementwise_kernelILi2ENS0_13BinaryFunctorIfffZZZNS0_20copysign_kernel_cudaERNS_18TensorIteratorBaseEENKUlvE_clEvENKUlvE0_clEvEUlffE_EESt5arrayIPcLm3EEEEviT0_T1_ --------------------------
	.section	.text._ZN2at6native29vectorized_elementwise_kernelILi2ENS0_13BinaryFunctorIfffZZZNS0_20copysign_kernel_cudaERNS_18TensorIteratorBaseEENKUlvE_clEvENKUlvE0_clEvEUlffE_EESt5arrayIPcLm3EEEEviT0_T1_,"ax",@progbits
	.sectioninfo	@"SHI_REGISTERS=32"
	.align	128
        .global         _ZN2at6native29vectorized_elementwise_kernelILi2ENS0_13BinaryFunctorIfffZZZNS0_20copysign_kernel_cudaERNS_18TensorIteratorBaseEENKUlvE_clEvENKUlvE0_clEvEUlffE_EESt5arrayIPcLm3EEEEviT0_T1_
        .type           _ZN2at6native29vectorized_elementwise_kernelILi2ENS0_13BinaryFunctorIfffZZZNS0_20copysign_kernel_cudaERNS_18TensorIteratorBaseEENKUlvE_clEvENKUlvE0_clEvEUlffE_EESt5arrayIPcLm3EEEEviT0_T1_,@function
        .size           _ZN2at6native29vectorized_elementwise_kernelILi2ENS0_13BinaryFunctorIfffZZZNS0_20copysign_kernel_cudaERNS_18TensorIteratorBaseEENKUlvE_clEvENKUlvE0_clEvEUlffE_EESt5arrayIPcLm3EEEEviT0_T1_,(.L_x_7711 - _ZN2at6native29vectorized_elementwise_kernelILi2ENS0_13BinaryFunctorIfffZZZNS0_20copysign_kernel_cudaERNS_18TensorIteratorBaseEENKUlvE_clEvENKUlvE0_clEvEUlffE_EESt5arrayIPcLm3EEEEviT0_T1_)
        .other          _ZN2at6native29vectorized_elementwise_kernelILi2ENS0_13BinaryFunctorIfffZZZNS0_20copysign_kernel_cudaERNS_18TensorIteratorBaseEENKUlvE_clEvENKUlvE0_clEvEUlffE_EESt5arrayIPcLm3EEEEviT0_T1_,@"STO_CUDA_ENTRY STV_DEFAULT"
_ZN2at6native29vectorized_elementwise_kernelILi2ENS0_13BinaryFunctorIfffZZZNS0_20copysign_kernel_cudaERNS_18TensorIteratorBaseEENKUlvE_clEvENKUlvE0_clEvEUlffE_EESt5arrayIPcLm3EEEEviT0_T1_:
.text._ZN2at6native29vectorized_elementwise_kernelILi2ENS0_13BinaryFunctorIfffZZZNS0_20copysign_kernel_cudaERNS_18TensorIteratorBaseEENKUlvE_clEvENKUlvE0_clEvEUlffE_EESt5arrayIPcLm3EEEEviT0_T1_:
        /* <DEDUP_REMOVED lines=14> */
[----:B------:R-:W2:Y:S04]  /*00e0*/  LDG.E.64 R16, [R20.64] ;  /* 0x0000000414107981 */ /* 0x000ea8000c1e1b00 */
[----:B------:R-:W3:Y:S04]  /*00f0*/  LDG.E.64 R8, [R18.64+0x400] ;  /* 0x0004000412087981 */ /* 0x000ee8000c1e1b00 */
[----:B------:R-:W3:Y:S04]  /*0100*/  LDG.E.64 R10, [R20.64+0x400] ;  /* 0x00040004140a7981 */ /* 0x000ee8000c1e1b00 */
[----:B------:R-:W4:Y:S04]  /*0110*/  LDG.E.64 R4, [R18.64+0x800] ;  /* 0x0008000412047981 */ /* 0x000f28000c1e1b00 */
[----:B------:R-:W4:Y:S04]  /*0120*/  LDG.E.64 R2, [R20.64+0x800] ;  /* 0x0008000414027981 */ /* 0x000f28000c1e1b00 */
[----:B------:R-:W5:Y:S04]  /*0130*/  LDG.E.64 R6, [R18.64+0xc00] ;  /* 0x000c000412067981 */ /* 0x000f68000c1e1b00 */
[----:B------:R-:W5:Y:S01]  /*0140*/  LDG.E.64 R12, [R20.64+0xc00] ;  /* 0x000c0004140c7981 */ /* 0x000f62000c1e1b00 */
[----:B------:R-:W-:-:S06]  /*0150*/  IMAD.WIDE.U32 R22, R0, R23, c[0x0][0x168] ;  /* 0x00005a0000167625 */ /* 0x000fcc00078e0017 */
[----:B------:R-:W-:Y:S01]  /*0160*/  IMAD.WIDE R22, R25, 0x8, R22 ;  /* 0x0000000819167825 */ /* 0x000fe200078e0216 */
[----:B--2---:R-:W-:Y:S02]  /*0170*/  LOP3.LUT R15, R15, 0x80000000, R17, 0xb8, !PT ;  /* 0x800000000f0f7812 */ /* 0x004fe400078eb811 */
[----:B------:R-:W-:-:S05]  /*0180*/  LOP3.LUT R14, R14, 0x80000000, R16, 0xb8, !PT ;  /* 0x800000000e0e7812 */ /* 0x000fca00078eb810 */
[----:B------:R-:W-:Y:S01]  /*0190*/  STG.E.64 [R22.64], R14 ;  /* 0x0000000e16007986 */ /* 0x000fe2000c101b04 */
[----:B---3--:R-:W-:Y:S02]  /*01a0*/  LOP3.LUT R9, R9, 0x80000000, R11, 0xb8, !PT ;  /* 0x8000000009097812 */ /* 0x008fe400078eb80b */
[----:B------:R-:W-:-:S05]  /*01b0*/  LOP3.LUT R8, R8, 0x80000000, R10, 0xb8, !PT ;  /* 0x8000000008087812 */ /* 0x000fca00078eb80a */
[----:B------:R-:W-:Y:S01]  /*01c0*/  STG.E.64 [R22.64+0x400], R8 ;  /* 0x0004000816007986 */ /* 0x000fe2000c101b04 */
[----:B----4-:R-:W-:Y:S02]  /*01d0*/  LOP3.LUT R3, R5, 0x80000000, R3, 0xb8, !PT ;  /* 0x8000000005037812 */ /* 0x010fe400078eb803 */
[----:B------:R-:W-:-:S05]  /*01e0*/  LOP3.LUT R2, R4, 0x80000000, R2, 0xb8, !PT ;  /* 0x8000000004027812 */ /* 0x000fca00078eb802 */
[----:B------:R-:W-:Y:S01]  /*01f0*/  STG.E.64 [R22.64+0x800], R2 ;  /* 0x0008000216007986 */ /* 0x000fe2000c101b04 */
[----:B-----5:R-:W-:Y:S02]  /*0200*/  LOP3.LUT R7, R7, 0x80000000, R13, 0xb8, !PT ;  /* 0x8000000007077812 */ /* 0x020fe400078eb80d */
[----:B------:R-:W-:-:S05]  /*0210*/  LOP3.LUT R6, R6, 0x80000000, R12, 0xb8, !PT ;  /* 0x8000000006067812 */ /* 0x000fca00078eb80c */
[----:B------:R-:W-:Y:S01]  /*0220*/  STG.E.64 [R22.64+0xc00], R6 ;  /* 0x000c000616007986 */ /* 0x000fe2000c101b04 */
[----:B------:R-:W-:Y:S05]  /*0230*/  EXIT ;  /* 0x000000000000794d */ /* 0x000fea0003800000 */
.L_x_4647:
[----:B------:R-:W0:Y:S01]  /*0240*/  S2R R13, SR_TID.X ;  /* 0x00000000000d7919 */ /* 0x000e220000002100 */
[----:B------:R-:W-:Y:S01]  /*0250*/  CS2R R18, SRZ ;  /* 0x0000000000127805 */ /* 0x000fe2000001ff00 */
[----:B------:R-:W-:Y:S01]  /*0260*/  CS2R R20, SRZ ;  /* 0x0000000000147805 */ /* 0x000fe2000001ff00 */
[----:B0-----:R-:W-:Y:S02]  /*0270*/  ISETP.GE.AND P0, PT, R13, R12, PT ;  /* 0x0000000c0d00720c */ /* 0x001fe40003f06270 */
[----:B------:R-:W-:-:S11]  /*0280*/  MOV R23, R13 ;  /* 0x0000000d00177202 */ /* 0x000fd60000000f00 */
[----:B------:R-:W-:Y:S01]  /*0290*/  @!P0 IMAD.IADD R4, R0, 0x1, R23 ;  /* 0x0000000100048824 */ /* 0x000fe200078e0217 */
[----:B------:R-:W-:Y:S02]  /*02a0*/  @!P0 IADD3 R23, R23, 0x80, RZ ;  /* 0x0000008017178810 */ /* 0x000fe40007ffe0ff */
[----:B------:R-:W-:Y:S02]  /*02b0*/  @!P0 MOV R5, 0x4 ;  /* 0x0000000400058802 */ /* 0x000fe40000000f00 */
[----:B------:R-:W-:-:S03]  /*02c0*/  ISETP.GE.AND P5, PT, R23, R12, PT ;  /* 0x0000000c1700720c */ /* 0x000fc60003fa6270 */
[----:B------:R-:W-:-:S04]  /*02d0*/  @!P0 IMAD.WIDE.U32 R2, R4, R5, c[0x0][0x170] ;  /* 0x00005c0004028625 */ /* 0x000fc800078e0005 */
[----:B------:R-:W-:Y:S01]  /*02e0*/  @!P0 IMAD.WIDE.U32 R4, R4, R5, c[0x0][0x178] ;  /* 0x00005e0004048625 */ /* 0x000fe200078e0005 */
[----:B------:R0:W2:Y:S01]  /*02f0*/  @!P0 LDG.E R21, [R2.64] ;  /* 0x0000000402158981 */ /* 0x0000a2000c1e1900 */
[----:B------:R-:W-:-:S03]  /*0300*/  CS2R R14, SRZ ;  /* 0x00000000000e7805 */ /* 0x000fc6000001ff00 */
[----:B------:R1:W2:Y:S01]  /*0310*/  @!P0 LDG.E R20, [R4.64] ;  /* 0x0000000404148981 */ /* 0x0002a2000c1e1900 */
[----:B------:R-:W-:Y:S01]  /*0320*/  @!P5 IMAD.IADD R24, R0, 0x1, R23 ;  /* 0x000000010018d824 */ /* 0x000fe200078e0217 */
[----:B------:R-:W-:Y:S01]  /*0330*/  @!P5 IADD3 R23, R23, 0x80, RZ ;  /* 0x000000801717d810 */ /* 0x000fe20007ffe0ff */
[----:B------:R-:W-:-:S03]  /*0340*/  @!P5 IMAD.MOV.U32 R25, RZ, RZ, 0x4 ;  /* 0x00000004ff19d424 */ /* 0x000fc600078e00ff */
[----:B------:R-:W-:Y:S01]  /*0350*/  ISETP.GE.AND P1, PT, R23, R12, PT ;  /* 0x0000000c1700720c */ /* 0x000fe20003f26270 */
[----:B------:R-:W-:-:S04]  /*0360*/  @!P5 IMAD.WIDE.U32 R6, R24, R25, c[0x0][0x170] ;  /* 0x00005c001806d625 */ /* 0x000fc800078e0019 */
[----:B------:R-:W-:Y:S01]  /*0370*/  @!P5 IMAD.WIDE.U32 R24, R24, R25, c[0x0][0x178] ;  /* 0x00005e001818d625 */ /* 0x000fe200078e0019 */
[----:B------:R3:W4:Y:S04]  /*0380*/  @!P5 LDG.E R18, [R6.64] ;  /* 0x000000040612d981 */ /* 0x000728000c1e1900 */
[----:B------:R5:W4:Y:S03]  /*0390*/  @!P5 LDG.E R19, [R24.64] ;  /* 0x000000041813d981 */ /* 0x000b26000c1e1900 */
[----:B------:R-:W-:Y:S02]  /*03a0*/  @!P1 IADD3 R9, R0, R23, RZ ;  /* 0x0000001700099210 */ /* 0x000fe40007ffe0ff */
        /* <DEDUP_REMOVED lines=10> */
[----:B------:R-:W-:Y:S02]  /*0450*/  @!P4 IADD3 R26, R0, R23, RZ ;  /* 0x00000017001ac210 */ /* 0x000fe40007ffe0ff */
[----:B------:R-:W-:-:S04]  /*0460*/  @!P4 IADD3 R23, R23, 0x80, RZ ;  /* 0x000000801717c810 */ /* 0x000fc80007ffe0ff */
[----:B------:R-:W-:Y:S01]  /*0470*/  ISETP.GE.AND P5, PT, R23, R12, PT ;  /* 0x0000000c1700720c */ /* 0x000fe20003fa6270 */
[----:B0-----:R-:W-:-:S04]  /*0480*/  @!P1 IMAD.WIDE.U32 R2, R9, R22, c[0x0][0x170] ;  /* 0x00005c0009029625 */ /* 0x001fc800078e0016 */
[----:B-1----:R-:W-:-:S04]  /*0490*/  @!P1 IMAD.WIDE.U32 R4, R9, R22, c[0x0][0x178] ;  /* 0x00005e0009049625 */ /* 0x002fc800078e0016 */
[CC--:B---3--:R-:W-:Y:S01]  /*04a0*/  @!P2 IMAD.WIDE.U32 R6, R8.reuse, R11.reuse, c[0x0][0x170] ;  /* 0x00005c000806a625 */ /* 0x0c8fe200078e000b */
[----:B------:R-:W-:Y:S01]  /*04b0*/  CS2R R16, SRZ ;  /* 0x0000000000107805 */ /* 0x000fe2000001ff00 */
[----:B------:R0:W3:Y:S02]  /*04c0*/  @!P1 LDG.E R14, [R4.64] ;  /* 0x00000004040e9981 */ /* 0x0000e4000c1e1900 */
[----:B------:R-:W-:-:S03]  /*04d0*/  @!P2 IMAD.WIDE.U32 R8, R8, R11, c[0x0][0x178] ;  /* 0x00005e000808a625 */ /* 0x000fc600078e000b */
[----:B------:R1:W3:Y:S04]  /*04e0*/  @!P1 LDG.E R17, [R2.64] ;  /* 0x0000000402119981 */ /* 0x0002e8000c1e1900 */
[----:B------:R0:W3:Y:S01]  /*04f0*/  @!P2 LDG.E R15, [R8.64] ;  /* 0x00000004080fa981 */ /* 0x0000e2000c1e1900 */
[----:B------:R-:W-:Y:S01]  /*0500*/  HFMA2.MMA R27, -RZ, RZ, 0, 0 ;  /* 0x00000000ff1b7435 */ /* 0x000fe200000001ff */
[----:B------:R-:W-:Y:S01]  /*0510*/  @!P3 IMAD.MOV.U32 R11, RZ, RZ, 0x4 ;  /* 0x00000004ff0bb424 */ /* 0x000fe200078e00ff */
[----:B------:R-:W-:Y:S01]  /*0520*/  CS2R R28, SRZ ;  /* 0x00000000001c7805 */ /* 0x000fe2000001ff00 */
[----:B------:R-:W-:Y:S01]  /*0530*/  IMAD.MOV.U32 R22, RZ, RZ, RZ ;  /* 0x000000ffff167224 */ /* 0x000fe200078e00ff */
[----:B------:R1:W3:Y:S01]  /*0540*/  @!P2 LDG.E R16, [R6.64] ;  /* 0x000000040610a981 */ /* 0x0002e2000c1e1900 */
[----:B0-----:R-:W-:Y:S01]  /*0550*/  @!P5 IMAD.IADD R8, R0, 0x1, R23 ;  /* 0x000000010008d824 */ /* 0x001fe200078e0217 */
[----:B------:R-:W-:-:S04]  /*0560*/  @!P5 IADD3 R23, R23, 0x80, RZ ;  /* 0x000000801717d810 */ /* 0x000fc80007ffe0ff */
[----:B------:R-:W-:Y:S02]  /*0570*/  ISETP.GE.AND P1, PT, R23, R12, PT ;  /* 0x0000000c1700720c */ /* 0x000fe40003f26270 */
[----:B------:R-:W-:Y:S01]  /*0580*/  @!P4 MOV R5, 0x4 ;  /* 0x000000040005c802 */ /* 0x000fe20000000f00 */
[----:B-----5:R-:W-:-:S04]  /*0590*/  @!P3 IMAD.WIDE.U32 R24, R10, R11, c[0x0][0x170] ;  /* 0x00005c000a18b625 */ /* 0x020fc800078e000b */
[----:B-1----:R-:W-:Y:S01]  /*05a0*/  @!P4 IMAD.WIDE.U32 R2, R26, R5, c[0x0][0x170] ;  /* 0x00005c001a02c625 */ /* 0x002fe200078e0005 */
[----:B------:R0:W5:Y:S03]  /*05b0*/  @!P3 LDG.E R27, [R24.64] ;  /* 0x00000004181bb981 */ /* 0x000166000c1e1900 */
[----:B------:R-:W-:Y:S01]  /*05c0*/  @!P3 IMAD.WIDE.U32 R10, R10, R11, c[0x0][0x178] ;  /* 0x00005e000a0ab625 */ /* 0x000fe200078e000b */
[----:B------:R1:W5:Y:S03]  /*05d0*/  @!P4 LDG.E R28, [R2.64] ;  /* 0x00000004021cc981 */ /* 0x000366000c1e1900 */
[----:B------:R-:W-:Y:S01]  /*05e0*/  @!P5 IMAD.MOV.U32 R9, RZ, RZ, 0x4 ;  /* 0x00000004ff09d424 */ /* 0x000fe200078e00ff */
[----:B------:R1:W5:Y:S01]  /*05f0*/  @!P3 LDG.E R22, [R10.64] ;  /* 0x000000040a16b981 */ /* 0x000362000c1e1900 */
[----:B0-----:R-:W-:Y:S01]  /*0600*/  @!P1 IADD3 R25, R0, R23, RZ ;  /* 0x0000001700199210 */ /* 0x001fe20007ffe0ff */
[----:B-1----:R-:W-:-:S02]  /*0610*/  @!P1 IMAD.MOV.U32 R2, RZ, RZ, 0x4 ;  /* 0x00000004ff029424 */ /* 0x002fc400078e00ff */
[----:B------:R-:W-:-:S04]  /*0620*/  @!P4 IMAD.WIDE.U32 R4, R26, R5, c[0x0][0x178] ;  /* 0x00005e001a04c625 */ /* 0x000fc800078e0005 */
[CC--:B------:R-:W-:Y:S01]  /*0630*/  @!P1 IMAD.WIDE.U32 R10, R25.reuse, R2.reuse, c[0x0][0x170] ;  /* 0x00005c00190a9625 */ /* 0x0c0fe200078e0002 */
[----:B------:R0:W5:Y:S03]  /*0640*/  @!P4 LDG.E R29, [R4.64] ;  /* 0x00000004041dc981 */ /* 0x000166000c1e1900 */
[----:B------:R-:W-:Y:S02]  /*0650*/  @!P1 IMAD.WIDE.U32 R2, R25, R2, c[0x0][0x178] ;  /* 0x00005e0019029625 */ /* 0x000fe400078e0002 */
[----:B------:R-:W-:Y:S02]  /*0660*/  CS2R R24, SRZ ;  /* 0x0000000000187805 */ /* 0x000fe4000001ff00 */
[----:B------:R-:W-:Y:S02]  /*0670*/  IMAD.MOV.U32 R26, RZ, RZ, RZ ;  /* 0x000000ffff1a7224 */ /* 0x000fe400078e00ff */
[----:B------:R-:W-:-:S02]  /*0680*/  @!P5 IMAD.WIDE.U32 R6, R8, R9, c[0x0][0x170] ;  /* 0x00005c000806d625 */ /* 0x000fc400078e0009 */
[----:B------:R-:W5:Y:S02]  /*0690*/  @!P1 LDG.E R24, [R10.64] ;  /* 0x000000040a189981 */ /* 0x000f64000c1e1900 */
[----:B------:R-:W-:Y:S02]  /*06a0*/  IMAD.MOV.U32 R23, RZ, RZ, RZ ;  /* 0x000000ffff177224 */ /* 0x000fe400078e00ff */
[----:B------:R-:W-:Y:S01]  /*06b0*/  @!P5 IMAD.WIDE.U32 R8, R8, R9, c[0x0][0x178] ;  /* 0x00005e000808d625 */ /* 0x000fe200078e0009 */
[----:B------:R1:W5:Y:S04]  /*06c0*/  @!P5 LDG.E R26, [R6.64] ;  /* 0x00000004061ad981 */ /* 0x000368000c1e1900 */
[----:B------:R-:W5:Y:S04]  /*06d0*/  @!P5 LDG.E R23, [R8.64] ;  /* 0x000000040817d981 */ /* 0x000f68000c1e1900 */
[----:B------:R-:W5:Y:S01]  /*06e0*/  @!P1 LDG.E R25, [R2.64] ;  /* 0x0000000402199981 */ /* 0x000f62000c1e1900 */
[----:B0-----:R-:W-:Y:S01]  /*06f0*/  @!P0 IADD3 R4, R0, R13, RZ ;  /* 0x0000000d00048210 */ /* 0x001fe20007ffe0ff */
[----:B------:R-:W-:Y:S01]  /*0700*/  @!P0 IMAD.MOV.U32 R5, RZ, RZ, 0x4 ;  /* 0x00000004ff058424 */ /* 0x000fe200078e00ff */
[----:B-1----:R-:W-:-:S03]  /*0710*/  IADD3 R6, R13, 0x80, RZ ;  /* 0x000000800d067810 */ /* 0x002fc60007ffe0ff */
[----:B------:R-:W-:-:S04]  /*0720*/  @!P0 IMAD.WIDE.U32 R4, R4, R5, c[0x0][0x168] ;  /* 0x00005a0004048625 */ /* 0x000fc800078e0005 */
[----:B------:R-:W-:Y:S01]  /*0730*/  @!P0 IMAD.MOV.U32 R13, RZ, RZ, R6 ;  /* 0x000000ffff0d8224 */ /* 0x000fe200078e0006 */
[----:B------:R-:W-:Y:S01]  /*0740*/  BSSY B0, `(.L_x_4648) ;  /* 0x0000036000007945 */ /* 0x000fe20003800000 */
[----:B------:R-:W-:Y:S01]  /*0750*/  BSSY B1, `(.L_x_4649) ;  /* 0x000002e000017945 */ /* 0x000fe20003800000 */
[----:B--2---:R-:W-:-:S05]  /*0760*/  LOP3.LUT R21, R21, 0x80000000, R20, 0xb8, !PT ;  /* 0x8000000015157812 */ /* 0x004fca00078eb814 */
[----:B------:R0:W-:Y:S01]  /*0770*/  @!P0 STG.E [R4.64], R21 ;  /* 0x0000001504008986 */ /* 0x0001e2000c101904 */
[----:B------:R-:W-:Y:S02]  /*0780*/  ISETP.GE.AND P0, PT, R13, R12, PT ;  /* 0x0000000c0d00720c */ /* 0x000fe40003f06270 */
[----:B----4-:R-:W-:Y:S02]  /*0790*/  LOP3.LUT R19, R18, 0x80000000, R19, 0xb8, !PT ;  /* 0x8000000012137812 */ /* 0x010fe400078eb813 */
[----:B---3--:R-:W-:Y:S02]  /*07a0*/  LOP3.LUT R17, R17, 0x80000000, R14, 0xb8, !PT ;  /* 0x8000000011117812 */ /* 0x008fe400078eb80e */
[----:B------:R-:W-:Y:S02]  /*07b0*/  LOP3.LUT R15, R16, 0x80000000, R15, 0xb8, !PT ;  /* 0x80000000100f7812 */ /* 0x000fe400078eb80f */
[----:B-----5:R-:W-:Y:S02]  /*07c0*/  LOP3.LUT R22, R27, 0x80000000, R22, 0xb8, !PT ;  /* 0x800000001b167812 */ /* 0x020fe400078eb816 */
[----:B------:R-:W-:-:S02]  /*07d0*/  LOP3.LUT R28, R28, 0x80000000, R29, 0xb8, !PT ;  /* 0x800000001c1c7812 */ /* 0x000fc400078eb81d */
[----:B------:R-:W-:Y:S02]  /*07e0*/  LOP3.LUT R23, R26, 0x80000000, R23, 0xb8, !PT ;  /* 0x800000001a177812 */ /* 0x000fe400078eb817 */
[----:B------:R-:W-:Y:S01]  /*07f0*/  LOP3.LUT R24, R24, 0x80000000, R25, 0xb8, !PT ;  /* 0x8000000018187812 */ /* 0x000fe200078eb819 */
[----:B------:R-:W-:Y:S05]  /*0800*/  @P0 BRA `(.L_x_4650) ;  /* 0x000000c000000947 */ /* 0x000fea0003800000 */
[----:B0-----:R-:W-:Y:S01]  /*0810*/  IADD3 R2, R0, R13, RZ ;  /* 0x0000000d00027210 */ /* 0x001fe20007ffe0ff */
[----:B------:R-:W-:Y:S01]  /*0820*/  IMAD.MOV.U32 R3, RZ, RZ, 0x4 ;  /* 0x00000004ff037424 */ /* 0x000fe200078e00ff */
[----:B------:R-:W-:-:S03]  /*0830*/  IADD3 R13, R13, 0x80, RZ ;  /* 0x000000800d0d7810 */ /* 0x000fc60007ffe0ff */
[----:B------:R-:W-:Y:S01]  /*0840*/  IMAD.WIDE.U32 R2, R2, R3, c[0x0][0x168] ;  /* 0x00005a0002027625 */ /* 0x000fe200078e0003 */
[----:B------:R-:W-:-:S04]  /*0850*/  ISETP.GE.AND P0, PT, R13, R12, PT ;  /* 0x0000000c0d00720c */ /* 0x000fc80003f06270 */
[----:B------:R0:W-:Y:S09]  /*0860*/  STG.E [R2.64], R19 ;  /* 0x0000001302007986 */ /* 0x0001f2000c101904 */
[----:B------:R-:W-:Y:S05]  /*0870*/  @P0 BRA `(.L_x_4651) ;  /* 0x000000c000000947 */ /* 0x000fea0003800000 */
[----:B0-----:R-:W-:Y:S01]  /*0880*/  HFMA2.MMA R3, -RZ, RZ, 0, 2.384185791015625e-07 ;  /* 0x00000004ff037435 */ /* 0x001fe200000001ff */
[----:B------:R-:W-:Y:S01]  /*0890*/  IMAD.IADD R2, R0, 0x1, R13 ;  /* 0x0000000100027824 */ /* 0x000fe200078e020d */
[----:B------:R-:W-:-:S08]  /*08a0*/  IADD3 R13, R13, 0x80, RZ ;  /* 0x000000800d0d7810 */ /* 0x000fd00007ffe0ff */
[----:B------:R-:W-:-:S05]  /*08b0*/  IMAD.WIDE.U32 R2, R2, R3, c[0x0][0x168] ;  /* 0x00005a0002027625 */ /* 0x000fca00078e0003 */
[----:B------:R0:W-:Y:S02]  /*08c0*/  STG.E [R2.64], R17 ;  /* 0x0000001102007986 */ /* 0x0001e4000c101904 */
.L_x_4650:
[----:B0-----:R-:W-:-:S13]  /*08d0*/  ISETP.GE.AND P0, PT, R13, R12, PT ;  /* 0x0000000c0d00720c */ /* 0x001fda0003f06270 */
[----:B------:R-:W-:Y:S05]  /*08e0*/  @P0 BRA `(.L_x_4652) ;  /* 0x000000c000000947 */ /* 0x000fea0003800000 */
[----:B------:R-:W-:Y:S01]  /*08f0*/  IMAD.IADD R2, R0, 0x1, R13 ;  /* 0x0000000100027824 */ /* 0x000fe200078e020d */
[----:B------:R-:W-:Y:S01]  /*0900*/  IADD3 R13, R13, 0x80, RZ ;  /* 0x000000800d0d7810 */ /* 0x000fe20007ffe0ff */
[----:B------:R-:W-:-:S04]  /*0910*/  IMAD.MOV.U32 R3, RZ, RZ, 0x4 ;  /* 0x00000004ff037424 */ /* 0x000fc800078e00ff */
[----:B------:R-:W-:-:S05]  /*0920*/  IMAD.WIDE.U32 R2, R2, R3, c[0x0][0x168] ;  /* 0x00005a0002027625 */ /* 0x000fca00078e0003 */
[----:B------:R0:W-:Y:S02]  /*0930*/  STG.E [R2.64], R15 ;  /* 0x0000000f02007986 */ /* 0x0001e4000c101904 */
.L_x_4651:
[----:B------:R-:W-:-:S13]  /*0940*/  ISETP.GE.AND P0, PT, R13, R12, PT ;  /* 0x0000000c0d00720c */ /* 0x000fda0003f06270 */
[----:B------:R-:W-:Y:S05]  /*0950*/  @P0 BRA `(.L_x_4653) ;  /* 0x000000d000000947 */ /* 0x000fea0003800000 */
[----:B0-----:R-:W-:Y:S01]  /*0960*/  IADD3 R2, R0, R13, RZ ;  /* 0x0000000d00027210 */ /* 0x001fe20007ffe0ff */
[----:B------:R-:W-:Y:S01]  /*0970*/  IMAD.MOV.U32 R3, RZ, RZ, 0x4 ;  /* 0x00000004ff037424 */ /* 0x000fe200078e00ff */
[----:B------:R-:W-:-:S03]  /*0980*/  IADD3 R13, R13, 0x80, RZ ;  /* 0x000000800d0d7810 */ /* 0x000fc60007ffe0ff */
[----:B------:R-:W-:-:S05]  /*0990*/  IMAD.WIDE.U32 R2, R2, R3, c[0x0][0x168] ;  /* 0x00005a0002027625 */ /* 0x000fca00078e0003 */
[----:B------:R0:W-:Y:S02]  /*09a0*/  STG.E [R2.64], R22 ;  /* 0x0000001602007986 */ /* 0x0001e4000c101904 */
.L_x_4652:
[----:B------:R-:W-:-:S13]  /*09b0*/  ISETP.GE.AND P0, PT, R13, R12, PT ;  /* 0x0000000c0d00720c */ /* 0x000fda0003f06270 */
[----:B------:R-:W-:Y:S01]  /*09c0*/  @P0 BREAK B1 ;  /* 0x0000000000010942 */ /* 0x000fe20003800000 */
[----:B------:R-:W-:Y:S05]  /*09d0*/  @P0 BRA `(.L_x_4654) ;  /* 0x000000c000000947 */ /* 0x000fea0003800000 */
[----:B0-----:R-:W-:Y:S01]  /*09e0*/  MOV R3, 0x4 ;  /* 0x0000000400037802 */ /* 0x001fe20000000f00 */
[----:B------:R-:W-:Y:S01]  /*09f0*/  IMAD.IADD R2, R0, 0x1, R13 ;  /* 0x0000000100027824 */ /* 0x000fe200078e020d */
[----:B------:R-:W-:-:S03]  /*0a00*/  IADD3 R13, R13, 0x80, RZ ;  /* 0x000000800d0d7810 */ /* 0x000fc60007ffe0ff */
[----:B------:R-:W-:-:S05]  /*0a10*/  IMAD.WIDE.U32 R2, R2, R3, c[0x0][0x168] ;  /* 0x00005a0002027625 */ /* 0x000fca00078e0003 */
[----:B------:R0:W-:Y:S02]  /*0a20*/  STG.E [R2.64], R28 ;  /* 0x0000001c02007986 */ /* 0x0001e4000c101904 */
.L_x_4653:
[----:B------:R-:W-:Y:S05]  /*0a30*/  BSYNC B1 ;  /* 0x0000000000017941 */ /* 0x000fea0003800000 */
.L_x_4649:
[----:B------:R-:W-:-:S13]  /*0a40*/  ISETP.GE.AND P0, PT, R13, R12, PT ;  /* 0x0000000c0d00720c */ /* 0x000fda0003f06270 */
[----:B0-----:R-:W-:Y:S01]  /*0a50*/  @!P0 IMAD.IADD R2, R0, 0x1, R13 ;  /* 0x0000000100028824 */ /* 0x001fe200078e020d */
[----:B------:R-:W-:Y:S01]  /*0a60*/  @!P0 IADD3 R13, R13, 0x80, RZ ;  /* 0x000000800d0d8810 */ /* 0x000fe20007ffe0ff */
[----:B------:R-:W-:-:S04]  /*0a70*/  @!P0 IMAD.MOV.U32 R3, RZ, RZ, 0x4 ;  /* 0x00000004ff038424 */ /* 0x000fc800078e00ff */
[----:B------:R-:W-:-:S05]  /*0a80*/  @!P0 IMAD.WIDE.U32 R2, R2, R3, c[0x0][0x168] ;  /* 0x00005a0002028625 */ /* 0x000fca00078e0003 */
[----:B------:R0:W-:Y:S02]  /*0a90*/  @!P0 STG.E [R2.64], R23 ;  /* 0x0000001702008986 */ /* 0x0001e4000c101904 */
.L_x_4654:
[----:B------:R-:W-:Y:S05]  /*0aa0*/  BSYNC B0 ;  /* 0x0000000000007941 */ /* 0x000fea0003800000 */
.L_x_4648:
[----:B------:R-:W-:Y:S01]  /*0ab0*/  WARPSYNC 0xffffffff ;  /* 0xffffffff00007948 */ /* 0x000fe20003800000 */
[----:B------:R-:W-:-:S13]  /*0ac0*/  ISETP.GE.AND P0, PT, R13, R12, PT ;  /* 0x0000000c0d00720c */ /* 0x000fda0003f06270 */
[----:B------:R-:W-:Y:S05]  /*0ad0*/  @P0 EXIT ;  /* 0x000000000000094d */ /* 0x000fea0003800000 */
[----:B0-----:R-:W-:Y:S01]  /*0ae0*/  IADD3 R2, R0, R13, RZ ;  /* 0x0000000d00027210 */ /* 0x001fe20007ffe0ff */
[----:B------:R-:W-:-:S04]  /*0af0*/  IMAD.MOV.U32 R3, RZ, RZ, 0x4 ;  /* 0x00000004ff037424 */ /* 0x000fc800078e00ff */
[----:B------:R-:W-:-:S05]  /*0b00*/  IMAD.WIDE.U32 R2, R2, R3, c[0x0][0x168] ;  /* 0x00005a0002027625 */ /* 0x000fca00078e0003 */
[----:B------:R-:W-:Y:S01]  /*0b10*/  STG.E [R2.64], R24 ;  /* 0x0000001802007986 */ /* 0x000fe2000c101904 */
[----:B------:R-:W-:Y:S05]  /*0b20*/  EXIT ;  /* 0x000000000000794d */ /* 0x000fea0003800000 */
.L_x_4655:
        /* <DEDUP_REMOVED lines=13> */
.L_x_7711:


//--------------------- .text._ZN2at6native29vectorized_elementwise_kernelILi4ENS0_13BinaryFunctorIfffZZZNS0_20copysign_kernel_cudaERNS_18TensorIteratorBaseEENKUlvE_clEvENKUlvE0_clEvEUlffE_EESt5arrayIPcLm3EEEEviT0_T1_ --------------------------
	.section	.text._ZN2at6native29vectorized_elementwise_kernelILi4ENS0_13BinaryFunctorIfffZZZNS0_20copysign_kernel_cudaERNS_18TensorIteratorBaseEENKUlvE_clEvENKUlvE0_clEvEUlffE_EESt5arrayIPcLm3EEEEviT0_T1_,"ax",@progbits
	.sectioninfo	@"SHI_REGISTERS=32"
	.align	128
        .global         _ZN2at6native29vectorized_elementwise_kernelILi4ENS0_13BinaryFunctorIfffZZZNS0_20copysign_kernel_cudaERNS_18TensorIteratorBaseEENKUlvE_clEvENKUlvE0_clEvEUlffE_EESt5arrayIPcLm3EEEEviT0_T1_
        .type           _ZN2at6native29vectorized_elementwise_kernelILi4ENS0_13BinaryFunctorIfffZZZNS0_20copysign_kernel_cudaERNS_18TensorIteratorBaseEENKUlvE_clEvENKUlvE0_clEvEUlffE_EESt5arrayIPcLm3EEEEviT0_T1_,@function
        .size           _ZN2at6native29vectorized_elementwise_kernelILi4ENS0_13BinaryFunctorIfffZZZNS0_20copysign_kernel_cudaERNS_18TensorIteratorBaseEENKUlvE_clEvENKUlvE0_clEvEUlffE_EESt5arrayIPcLm3EEEEviT0_T1_,(.L_x_7712 - _ZN2at6native29vectorized_elementwise_kernelILi4ENS0_13BinaryFunctorIfffZZZNS0_20copysign_kernel_cudaERNS_18TensorIteratorBaseEENKUlvE_clEvENKUlvE0_clEvEUlffE_EESt5arrayIPcLm3EEEEviT0_T1_)
        .other          _ZN2at6native29vectorized_elementwise_kernelILi4ENS0_13BinaryFunctorIfffZZZNS0_20copysign_kernel_cudaERNS_18TensorIteratorBaseEENKUlvE_clEvENKUlvE0_clEvEUlffE_EESt5arrayIPcLm3EEEEviT0_T1_,@"STO_CUDA_ENTRY STV_DEFAULT"
_ZN2at6native29vectorized_elementwise_kernelILi4ENS0_13BinaryFunctorIfffZZZNS0_20copysign_kernel_cudaERNS_18TensorIteratorBaseEENKUlvE_clEvENKUlvE0_clEvEUlffE_EESt5arrayIPcLm3EEEEviT0_T1_:
.text._ZN2at6native29vectorized_elementwise_kernelILi4ENS0_13BinaryFunctorIfffZZZNS0_20copysign_kernel_cudaERNS_18TensorIteratorBaseEENKUlvE_clEvENKUlvE0_clEvEUlffE_EESt5arrayIPcLm3EEEEviT0_T1_:
        /* <DEDUP_REMOVED lines=13> */
[----:B------:R-:W2:Y:S04]  /*00d0*/  LDG.E.128 R12, [R2.64+0x800] ;  /* 0x00080004020c7981 */ /* 0x000ea8000c1e1d00 */
[----:B------:R-:W3:Y:S04]  /*00e0*/  LDG.E.128 R4, [R2.64] ;  /* 0x0000000402047981 */ /* 0x000ee8000c1e1d00 */
[----:B------:R-:W3:Y:S04]  /*00f0*/  LDG.E.128 R8, [R20.64] ;  /* 0x0000000414087981 */ /* 0x000ee8000c1e1d00 */
[----:B------:R-:W2:Y:S01]  /*0100*/  LDG.E.128 R16, [R20.64+0x800] ;  /* 0x0008000414107981 */ /* 0x000ea2000c1e1d00 */
[----:B------:R-:W-:-:S06]  /*0110*/  IMAD.WIDE.U32 R22, R0, R23, c[0x0][0x168] ;  /* 0x00005a0000167625 */ /* 0x000fcc00078e0017 */
[----:B------:R-:W-:Y:S01]  /*0120*/  IMAD.WIDE R22, R25, 0x10, R22 ;  /* 0x0000001019167825 */ /* 0x000fe200078e0216 */
[----:B---3--:R-:W-:Y:S02]  /*0130*/  LOP3.LUT R7, R7, 0x80000000, R11, 0xb8, !PT ;  /* 0x8000000007077812 */ /* 0x008fe400078eb80b */
[----:B------:R-:W-:Y:S02]  /*0140*/  LOP3.LUT R6, R6, 0x80000000, R10, 0xb8, !PT ;  /* 0x8000000006067812 */ /* 0x000fe400078eb80a */
[----:B------:R-:W-:Y:S02]  /*0150*/  LOP3.LUT R5, R5, 0x80000000, R9, 0xb8, !PT ;  /* 0x8000000005057812 */ /* 0x000fe400078eb809 */
[----:B------:R-:W-:Y:S02]  /*0160*/  LOP3.LUT R4, R4, 0x80000000, R8, 0xb8, !PT ;  /* 0x8000000004047812 */ /* 0x000fe400078eb808 */
[----:B--2---:R-:W-:Y:S02]  /*0170*/  LOP3.LUT R15, R15, 0x80000000, R19, 0xb8, !PT ;  /* 0x800000000f0f7812 */ /* 0x004fe400078eb813 */
[----:B------:R-:W-:-:S02]  /*0180*/  LOP3.LUT R14, R14, 0x80000000, R18, 0xb8, !PT ;  /* 0x800000000e0e7812 */ /* 0x000fc400078eb812 */
[----:B------:R-:W-:Y:S02]  /*0190*/  LOP3.LUT R13, R13, 0x80000000, R17, 0xb8, !PT ;  /* 0x800000000d0d7812 */ /* 0x000fe400078eb811 */
[----:B------:R-:W-:Y:S01]  /*01a0*/  LOP3.LUT R12, R12, 0x80000000, R16, 0xb8, !PT ;  /* 0x800000000c0c7812 */ /* 0x000fe200078eb810 */
[----:B------:R-:W-:Y:S04]  /*01b0*/  STG.E.128 [R22.64], R4 ;  /* 0x0000000416007986 */ /* 0x000fe8000c101d04 */
[----:B------:R-:W-:Y:S01]  /*01c0*/  STG.E.128 [R22.64+0x800], R12 ;  /* 0x0008000c16007986 */ /* 0x000fe2000c101d04 */
[----:B------:R-:W-:Y:S05]  /*01d0*/  EXIT ;  /* 0x000000000000794d */ /* 0x000fea0003800000 */
.L_x_4656:
[----:B------:R-:W0:Y:S01]  /*01e0*/  S2R R13, SR_TID.X ;  /* 0x00000000000d7919 */ /* 0x000e220000002100 */
[----:B------:R-:W-:Y:S01]  /*01f0*/  CS2R R18, SRZ ;  /* 0x0000000000127805 */ /* 0x000fe2000001ff00 */
[----:B------:R-:W-:Y:S01]  /*0200*/  CS2R R20, SRZ ;  /* 0x0000000000147805 */ /* 0x000fe2000001ff00 */
[----:B0-----:R-:W-:-:S02]  /*0210*/  ISETP.GE.AND P0, PT, R13, R12, PT ;  /* 0x0000000c0d00720c */ /* 0x001fc40003f06270 */
        /* <DEDUP_REMOVED lines=101> */
.L_x_4659:
[----:B0-----:R-:W-:-:S13]  /*0870*/  ISETP.GE.AND P0, PT, R13, R12, PT ;  /* 0x0000000c0d00720c */ /* 0x001fda0003f06270 */
[----:B------:R-:W-:Y:S05]  /*0880*/  @P0 BRA `(.L_x_4661) ;  /* 0x000000c000000947 */ /* 0x000fea0003800000 */
[----:B------:R-:W-:Y:S01]  /*0890*/  IMAD.IADD R2, R0, 0x1, R13 ;  /* 0x0000000100027824 */ /* 0x000fe200078e020d */
[----:B------:R-:W-:Y:S01]  /*08a0*/  IADD3 R13, R13, 0x80, RZ ;  /* 0x000000800d0d7810 */ /* 0x000fe20007ffe0ff */
[----:B------:R-:W-:-:S04]  /*08b0*/  IMAD.MOV.U32 R3, RZ, RZ, 0x4 ;  /* 0x00000004ff037424 */ /* 0x000fc800078e00ff */
[----:B------:R-:W-:-:S05]  /*08c0*/  IMAD.WIDE.U32 R2, R2, R3, c[0x0][0x168] ;  /* 0x00005a0002027625 */ /* 0x000fca00078e0003 */
[----:B------:R0:W-:Y:S02]  /*08d0*/  STG.E [R2.64], R15 ;  /* 0x0000000f02007986 */ /* 0x0001e4000c101904 */
.L_x_4660:
[----:B------:R-:W-:-:S13]  /*08e0*/  ISETP.GE.AND P0, PT, R13, R12, PT ;  /* 0x0000000c0d00720c */ /* 0x000fda0003f06270 */
[----:B------:R-:W-:Y:S05]  /*08f0*/  @P0 BRA `(.L_x_4662) ;  /* 0x000000d000000947 */ /* 0x000fea0003800000 */
[----:B0-----:R-:W-:Y:S01]  /*0900*/  IADD3 R2, R0, R13, RZ ;  /* 0x0000000d00027210 */ /* 0x001fe20007ffe0ff */
[----:B------:R-:W-:Y:S01]  /*0910*/  IMAD.MOV.U32 R3, RZ, RZ, 0x4 ;  /* 0x00000004ff037424 */ /* 0x000fe200078e00ff */
[----:B------:R-:W-:-:S03]  /*0920*/  IADD3 R13, R13, 0x80, RZ ;  /* 0x000000800d0d7810 */ /* 0x000fc60007ffe0ff */
[----:B------:R-:W-:-:S05]  /*0930*/  IMAD.WIDE.U32 R2, R2, R3, c[0x0][0x168] ;  /* 0x00005a0002027625 */ /* 0x000fca00078e0003 */
[----:B------:R0:W-:Y:S02]  /*0940*/  STG.E [R2.64], R22 ;  /* 0x0000001602007986 */ /* 0x0001e4000c101904 */
.L_x_4661:
        /* <DEDUP_REMOVED lines=8> */
.L_x_4662:
[----:B------:R-:W-:Y:S05]  /*09d0*/  BSYNC B1 ;  /* 0x0000000000017941 */ /* 0x000fea0003800000 */
.L_x_4658:
[----:B------:R-:W-:-:S13]  /*09e0*/  ISETP.GE.AND P0, PT, R13, R12, PT ;  /* 0x0000000c0d00720c */ /* 0x000fda0003f06270 */
[----:B0-----:R-:W-:Y:S01]  /*09f0*/  @!P0 IMAD.IADD R2, R0, 0x1, R13 ;  /* 0x0000000100028824 */ /* 0x001fe200078e020d */
[----:B------:R-:W-:Y:S01]  /*0a00*/  @!P0 IADD3 R13, R13, 0x80, RZ ;  /* 0x000000800d0d8810 */ /* 0x000fe20007ffe0ff */
[----:B------:R-:W-:-:S04]  /*0a10*/  @!P0 IMAD.MOV.U32 R3, RZ, RZ, 0x4 ;  /* 0x00000004ff038424 */ /* 0x000fc800078e00ff */
[----:B------:R-:W-:-:S05]  /*0a20*/  @!P0 IMAD.WIDE.U32 R2, R2, R3, c[0x0][0x168] ;  /* 0x00005a0002028625 */ /* 0x000fca00078e0003 */
[----:B------:R0:W-:Y:S02]  /*0a30*/  @!P0 STG.E [R2.64], R23 ;  /* 0x0000001702008986 */ /* 0x0001e4000c101904 */
.L_x_4663:
[----:B------:R-:W-:Y:S05]  /*0a40*/  BSYNC B0 ;  /* 0x0000000000007941 */ /* 0x000fea0003800000 */
.L_x_4657:
        /* <DEDUP_REMOVED lines=8> */
.L_x_4664:
        /* <DEDUP_REMOVED lines=11> */
.L_x_7712:


//--------------------- .text._ZN2at6native29vectorized_elementwise_kernelILi8ENS0_13BinaryFunctorIfffZZZNS0_20copysign_kernel_cudaERNS_18TensorIteratorBaseEENKUlvE_clEvENKUlvE0_clEvEUlffE_EESt5arrayIPcLm3EEEEviT0_T1_ --------------------------
	.section	.text._ZN2at6native29vectorized_elementwise_kernelILi8ENS0_13BinaryFunctorIfffZZZNS0_20copysign_kernel_cudaERNS_18TensorIteratorBaseEENKUlvE_clEvENKUlvE0_clEvEUlffE_EESt5arrayIPcLm3EEEEviT0_T1_,"ax",@progbits
	.sectioninfo	@"SHI_REGISTERS=4"
	.align	128
        .global         _ZN2at6native29vectorized_elementwise_kernelILi8ENS0_13BinaryFunctorIfffZZZNS0_20copysign_kernel_cudaERNS_18TensorIteratorBaseEENKUlvE_clEvENKUlvE0_clEvEUlffE_EESt5arrayIPcLm3EEEEviT0_T1_
        .type           _ZN2at6native29vectorized_elementwise_kernelILi8ENS0_13BinaryFunctorIfffZZZNS0_20copysign_kernel_cudaERNS_18TensorIteratorBaseEENKUlvE_clEvENKUlvE0_clEvEUlffE_EESt5arrayIPcLm3EEEEviT0_T1_,@function
        .size           _ZN2at6native29vectorized_elementwise_kernelILi8ENS0_13BinaryFunctorIfffZZZNS0_20copysign_kernel_cudaERNS_18TensorIteratorBaseEENKUlvE_clEvENKUlvE0_clEvEUlffE_EESt5arrayIPcLm3EEEEviT0_T1_,(.L_x_7713 - _ZN2at6native29vectorized_elementwise_kernelILi8ENS0_13BinaryFunctorIfffZZZNS0_20copysign_kernel_cudaERNS_18TensorIteratorBaseEENKUlvE_clEvENKUlvE0_clEvEUlffE_EESt5arrayIPcLm3EEEEviT0_T1_)
        .other          _ZN2at6native29vectorized_elementwise_kernelILi8ENS0_13BinaryFunctorIfffZZZNS0_20copysign_kernel_cudaERNS_18TensorIteratorBaseEENKUlvE_clEvENKUlvE0_clEvEUlffE_EESt5arrayIPcLm3EEEEviT0_T1_,@"STO_CUDA_ENTRY STV_DEFAULT"
_ZN2at6native29vectorized_elementwise_kernelILi8ENS0_13BinaryFunctorIfffZZZNS0_20copysign_kernel_cudaERNS_18TensorIteratorBaseEENKUlvE_clEvENKUlvE0_clEvEUlffE_EESt5arrayIPcLm3EEEEviT0_T1_:
.text._ZN2at6native29vectorized_elementwise_kernelILi8ENS0_13BinaryFunctorIfffZZZNS0_20copysign_kernel_cudaERNS_18TensorIteratorBaseEENKUlvE_clEvENKUlvE0_clEvEUlffE_EESt5arrayIPcLm3EEEEviT0_T1_:
[----:B------:R-:W-:Y:S02]  /*0000*/  MOV R1, c[0x0][0x28] ;  /* 0x00000a0000017a02 */ /* 0x000fe40000000f00 */
[----:B------:R-:W-:Y:S05]  /*0010*/  EXIT ;  /* 0x000000000000794d */ /* 0x000fea0003800000 */
.L_x_4665:
        /* <DEDUP_REMOVED lines=14> */
.L_x_7713:


//--------------------- .text._ZN2at6native18elementwise_kernelILi128ELi4EZNS0_15gpu_kernel_implINS0_13BUnaryFunctorIfffZZZNS0_20copysign_kernel_cudaERNS_18TensorIteratorBaseEENKUlvE_clEvENKUlvE0_clEvEUlffE_EEEEvS5_RKT_EUliE_EEviT1_ --------------------------
	.section	.text._ZN2at6native18elementwise_kernelILi128ELi4EZNS0_15gpu_kernel_implINS0_13BUnaryFunctorIfffZZZNS0_20copysign_kernel_cudaERNS_18TensorIteratorBaseEENKUlvE_clEvENKUlvE0_clEvEUlffE_EEEEvS5_RKT_EUliE_EEviT1_,"ax",@progbits
	.sectioninfo	@"SHI_REGISTERS=26"
	.align	128
        .global         _ZN2at6native18elementwise_kernelILi128ELi4EZNS0_15gpu_kernel_implINS0_13BUnaryFunctorIfffZZZNS0_20copysign_kernel_cudaERNS_18TensorIteratorBaseEENKUlvE_clEvENKUlvE0_clEvEUlffE_EEEEvS5_RKT_EUliE_EEviT1_
        .type           _ZN2at6native18elementwise_kernelILi128ELi4EZNS0_15gpu_kernel_implINS0_13BUnaryFunctorIfffZZZNS0_20copysign_kernel_cudaERNS_18TensorIteratorBaseEENKUlvE_clEvENKUlvE0_clEvEUlffE_EEEEvS5_RKT_EUliE_EEviT1_,@function
        .size           _ZN2at6native18elementwise_kernelILi128ELi4EZNS0_15gpu_kernel_implINS0_13BUnaryFunctorIfffZZZNS0_20copysign_kernel_cudaERNS_18TensorIteratorBaseEENKUlvE_clEvENKUlvE0_clEvEUlffE_EEEEvS5_RKT_EUliE_EEviT1_,(.L_x_7714 - _ZN2at6native18elementwise_kernelILi128ELi4EZNS0_15gpu_kernel_implINS0_13BUnaryFunctorIfffZZZNS0_20copysign_kernel_cudaERNS_18TensorIteratorBaseEENKUlvE_clEvENKUlvE0_clEvEUlffE_EEEEvS5_RKT_EUliE_EEviT1_)
        .other          _ZN2at6native18elementwise_kernelILi128ELi4EZNS0_15gpu_kernel_implINS0_13BUnaryFunctorIfffZZZNS0_20copysign_kernel_cudaERNS_18TensorIteratorBaseEENKUlvE_clEvENKUlvE0_clEvEUlffE_EEEEvS5_RKT_EUliE_EEviT1_,@"STO_CUDA_ENTRY STV_DEFAULT"
_ZN2at6native18elementwise_kernelILi128ELi4EZNS0_15gpu_kernel_implINS0_13BUnaryFunctorIfffZZZNS0_20copysign_kernel_cudaERNS_18TensorIteratorBaseEENKUlvE_clEvENKUlvE0_clEvEUlffE_EEEEvS5_RKT_EUliE_EEviT1_:
.text._ZN2at6native18elementwise_kernelILi128ELi4EZNS0_15gpu_kernel_implINS0_13BUnaryFunctorIfffZZZNS0_20copysign_kernel_cudaERNS_18TensorIteratorBaseEENKUlvE_clEvENKUlvE0_clEvEUlffE_EEEEvS5_RKT_EUliE_EEviT1_:
        /* <DEDUP_REMOVED lines=237> */
.L_x_4668:
        /* <DEDUP_REMOVED lines=20> */
.L_x_4673:
[----:B------:R-:W2:Y:S02]  /*1010*/  LDG.E.U8 R0, [R2.64] ;  /* 0x0000002402007981 */ /* 0x000ea4000c1e1100 */
[----:B--2---:R-:W0:Y:S01]  /*1020*/  I2F.U16 R0, R0 ;  /* 0x0000000000007306 */ /* 0x004e220000101000 */
[----:B------:R-:W-:Y:S05]  /*1030*/  BRA `(.L_x_4675) ;  /* 0x00000ca000007947 */ /* 0x000fea0003800000 */
.L_x_4672:
        /* <DEDUP_REMOVED lines=9> */
.L_x_4677:
[----:B------:R-:W2:Y:S02]  /*10d0*/  LDG.E R0, [R2.64] ;  /* 0x0000002402007981 */ /* 0x000ea4000c1e1900 */
[----:B--2---:R-:W0:Y:S01]  /*10e0*/  I2F R0, R0 ;  /* 0x0000000000007306 */ /* 0x004e220000201400 */
[----:B------:R-:W-:Y:S05]  /*10f0*/  BRA `(.L_x_4675) ;  /* 0x00000be000007947 */ /* 0x000fea0003800000 */
.L_x_4676:
[----:B------:R-:W2:Y:S02]  /*1100*/  LDG.E.U16 R0, [R2.64] ;  /* 0x0000002402007981 */ /* 0x000ea4000c1e1500 */
[----:B--2---:R-:W0:Y:S01]  /*1110*/  I2F.S16 R0, R0 ;  /* 0x0000000000007306 */ /* 0x004e220000101400 */
[----:B------:R-:W-:Y:S05]  /*1120*/  BRA `(.L_x_4675) ;  /* 0x00000bb000007947 */ /* 0x000fea0003800000 */
.L_x_4671:
        /* <DEDUP_REMOVED lines=8> */
.L_x_4679:
[----:B------:R-:W2:Y:S02]  /*11b0*/  LDG.E.U16 R0, [R2.64] ;  /* 0x0000002402007981 */ /* 0x000ea4000c1e1500 */
[----:B--2---:R-:W-:Y:S01]  /*11c0*/  HADD2.F32 R0, -RZ, R0.H0_H0 ;  /* 0x20000000ff007230 */ /* 0x004fe20000004100 */
[----:B------:R-:W-:Y:S05]  /*11d0*/  BRA `(.L_x_4675) ;  /* 0x00000b0000007947 */ /* 0x000fea0003800000 */
.L_x_4678:
        /* <DEDUP_REMOVED lines=8> */
.L_x_4681:
[----:B------:R-:W2:Y:S02]  /*1260*/  LDG.E.U16 R0, [R2.64] ;  /* 0x0000002402007981 */ /* 0x000ea4000c1e1500 */
[----:B--2---:R-:W-:Y:S01]  /*1270*/  HADD2.F32 R0, -RZ, R0.H0_H0 ;  /* 0x20000000ff007230 */ /* 0x004fe20000004100 */
[----:B------:R-:W-:Y:S05]  /*1280*/  BRA `(.L_x_4675) ;  /* 0x00000a5000007947 */ /* 0x000fea0003800000 */
.L_x_4680:
[----:B------:R-:W2:Y:S02]  /*1290*/  LDG.E.64 R2, [R2.64] ;  /* 0x0000002402027981 */ /* 0x000ea4000c1e1b00 */
[----:B--2---:R-:W0:Y:S01]  /*12a0*/  F2F.F32.F64 R0, R2 ;  /* 0x0000000200007310 */ /* 0x004e220000301000 */
[----:B------:R-:W0:-:S14]  /*12b0*/  DSETP.GEU.AND P0, PT, |R2|, c[0x2][0x0], PT ;  /* 0x008000000200762a */ /* 0x000e1c0003f0e200 */
[----:B0-----:R-:W-:Y:S01]  /*12c0*/  @!P0 FMUL R0, R0, 1.175494350822287508e-38 ;  /* 0x0080000000008820 */ /* 0x001fe20000400000 */
[----:B------:R-:W-:Y:S05]  /*12d0*/  BRA `(.L_x_4675) ;  /* 0x00000a0000007947 */ /* 0x000fea0003800000 */
.L_x_4670:
        /* <DEDUP_REMOVED lines=12> */
.L_x_4684:
[----:B------:R-:W2:Y:S02]  /*13a0*/  LDG.E.64 R2, [R2.64] ;  /* 0x0000002402027981 */ /* 0x000ea4000c1e1b00 */
[----:B--2---:R-:W0:Y:S01]  /*13b0*/  F2F.F32.F64 R0, R2 ;  /* 0x0000000200007310 */ /* 0x004e220000301000 */
[----:B------:R-:W0:-:S14]  /*13c0*/  DSETP.GEU.AND P0, PT, |R2|, c[0x2][0x0], PT ;  /* 0x008000000200762a */ /* 0x000e1c0003f0e200 */
[----:B0-----:R-:W-:Y:S01]  /*13d0*/  @!P0 FMUL R0, R0, 1.175494350822287508e-38 ;  /* 0x0080000000008820 */ /* 0x001fe20000400000 */
[----:B------:R-:W-:Y:S05]  /*13e0*/  BRA `(.L_x_4675) ;  /* 0x000008f000007947 */ /* 0x000fea0003800000 */
.L_x_4683:
        /* <DEDUP_REMOVED lines=26> */
.L_x_4686:
        /* <DEDUP_REMOVED lines=13> */
.L_x_4685:
[----:B------:R-:W2:Y:S02]  /*1660*/  LDG.E.U16 R0, [R2.64] ;  /* 0x0000002402007981 */ /* 0x000ea4000c1e1500 */
[----:B--2---:R-:W-:Y:S01]  /*1670*/  PRMT R0, RZ, 0x5410, R0 ;  /* 0x00005410ff007816 */ /* 0x004fe20000000000 */
[----:B------:R-:W-:Y:S05]  /*1680*/  BRA `(.L_x_4675) ;  /* 0x0000065000007947 */ /* 0x000fea0003800000 */
.L_x_4682:
        /* <DEDUP_REMOVED lines=11> */
.L_x_4689:
        /* <DEDUP_REMOVED lines=20> */
.L_x_4691:
[----:B------:R-:W-:Y:S05]  /*1880*/  BSYNC B0 ;  /* 0x0000000000007941 */ /* 0x000fea0003800000 */
.L_x_4690:
[----:B------:R-:W-:Y:S01]  /*1890*/  LEA R3, R0, 0x3b800000, 0x17 ;  /* 0x3b80000000037811 */ /* 0x000fe200078eb8ff */
[----:B------:R-:W-:-:S05]  /*18a0*/  IMAD.SHL.U32 R0, R2, 0x100000, RZ ;  /* 0x0010000002007824 */ /* 0x000fca00078e00ff */
[----:B------:R-:W-:Y:S01]  /*18b0*/  LOP3.LUT R0, R3, R0, R4, 0xfe, !PT ;  /* 0x0000000003007212 */ /* 0x000fe200078efe04 */
[----:B------:R-:W-:Y:S05]  /*18c0*/  BRA `(.L_x_4675) ;  /* 0x0000041000007947 */ /* 0x000fea0003800000 */
.L_x_4688:
        /* <DEDUP_REMOVED lines=20> */
.L_x_4693:
[----:B------:R-:W-:Y:S05]  /*1a10*/  BSYNC B0 ;  /* 0x0000000000007941 */ /* 0x000fea0003800000 */
.L_x_4692:
[----:B------:R-:W-:Y:S01]  /*1a20*/  LEA R3, R0, 0x37800000, 0x17 ;  /* 0x3780000000037811 */ /* 0x000fe200078eb8ff */
[----:B------:R-:W-:-:S05]  /*1a30*/  IMAD.SHL.U32 R0, R2, 0x200000, RZ ;  /* 0x0020000002007824 */ /* 0x000fca00078e00ff */
[----:B------:R-:W-:Y:S01]  /*1a40*/  LOP3.LUT R0, R3, R0, R4, 0xfe, !PT ;  /* 0x0000000003007212 */ /* 0x000fe200078efe04 */
[----:B------:R-:W-:Y:S05]  /*1a50*/  BRA `(.L_x_4675) ;  /* 0x0000028000007947 */ /* 0x000fea0003800000 */
.L_x_4687:
        /* <DEDUP_REMOVED lines=14> */
.L_x_4674:
        /* <DEDUP_REMOVED lines=21> */
.L_x_4695:
[----:B------:R-:W2:Y:S02]  /*1c90*/  LDG.E.64 R2, [R2.64] ;  /* 0x0000002402027981 */ /* 0x000ea4000c1e1b00 */
[----:B--2---:R0:W1:Y:S01]  /*1ca0*/  I2F.U64 R0, R2 ;  /* 0x0000000200007312 */ /* 0x0040620000301000 */
[----:B------:R-:W-:Y:S05]  /*1cb0*/  BRA `(.L_x_4675) ;  /* 0x0000002000007947 */ /* 0x000fea0003800000 */
.L_x_4694:
[----:B------:R-:W2:Y:S02]  /*1cc0*/  LDG.E R0, [R2.64] ;  /* 0x0000002402007981 */ /* 0x000ea4000c1e1900 */
[----:B--2---:R-:W0:Y:S02]  /*1cd0*/  I2F.U32 R0, R0 ;  /* 0x0000000000007306 */ /* 0x004e240000201000 */
.L_x_4675:
[----:B------:R-:W-:Y:S05]  /*1ce0*/  BSYNC B6 ;  /* 0x0000000000067941 */ /* 0x000fea0003800000 */
.L_x_4669:
[----:B------:R-:W2:Y:S01]  /*1cf0*/  LDC.U8 R4, c[0x0][0x378] ;  /* 0x0000de00ff047b82 */ /* 0x000ea20000000000 */
[----:B------:R-:W-:-:S05]  /*1d00*/  IMAD.MOV.U32 R5, RZ, RZ, c[0x0][0x374] ;  /* 0x0000dd00ff057624 */ /* 0x000fca00078e00ff */
[----:B01---5:R-:W-:Y:S02]  /*1d10*/  LOP3.LUT R2, R0, 0x80000000, R5, 0xb8, !PT ;  /* 0x8000000000027812 */ /* 0x023fe400078eb805 */
        /* <DEDUP_REMOVED lines=14> */
.L_x_4699:
[----:B------:R-:W0:Y:S02]  /*1e00*/  F2I.S64.TRUNC R2, R2 ;  /* 0x0000000200027311 */ /* 0x000e24000020d900 */
[----:B0-----:R-:W-:-:S05]  /*1e10*/  IMAD.MOV.U32 R5, RZ, RZ, R2 ;  /* 0x000000ffff057224 */ /* 0x001fca00078e0002 */
[----:B------:R0:W-:Y:S01]  /*1e20*/  STG.E.U8 [R16.64], R5 ;  /* 0x0000000510007986 */ /* 0x0001e2000c101124 */
[----:B------:R-:W-:Y:S05]  /*1e30*/  BRA `(.L_x_4701) ;  /* 0x00000d3000007947 */ /* 0x000fea0003800000 */
.L_x_4698:
        /* <DEDUP_REMOVED lines=9> */
.L_x_4703:
[----:B------:R-:W0:Y:S02]  /*1ed0*/  F2I.FTZ.TRUNC.NTZ R3, R2 ;  /* 0x0000000200037305 */ /* 0x000e24000021f100 */
[----:B0-----:R0:W-:Y:S01]  /*1ee0*/  STG.E [R16.64], R3 ;  /* 0x0000000310007986 */ /* 0x0011e2000c101924 */
[----:B------:R-:W-:Y:S05]  /*1ef0*/  BRA `(.L_x_4701) ;  /* 0x00000c7000007947 */ /* 0x000fea0003800000 */
.L_x_4702:
[----:B------:R-:W0:Y:S02]  /*1f00*/  F2I.FTZ.TRUNC.NTZ R3, R2 ;  /* 0x0000000200037305 */ /* 0x000e24000021f100 */
[----:B0-----:R0:W-:Y:S01]  /*1f10*/  STG.E.U16 [R16.64], R3 ;  /* 0x0000000310007986 */ /* 0x0011e2000c101524 */
[----:B------:R-:W-:Y:S05]  /*1f20*/  BRA `(.L_x_4701) ;  /* 0x00000c4000007947 */ /* 0x000fea0003800000 */
.L_x_4697:
        /* <DEDUP_REMOVED lines=8> */
.L_x_4705:
[----:B------:R-:W-:-:S05]  /*1fb0*/  F2FP.PACK_AB R2, RZ, R2 ;  /* 0x00000002ff02723e */ /* 0x000fca00000000ff */
[----:B------:R0:W-:Y:S01]  /*1fc0*/  STG.E.U16 [R16.64], R2 ;  /* 0x0000000210007986 */ /* 0x0001e2000c101524 */
[----:B------:R-:W-:Y:S05]  /*1fd0*/  BRA `(.L_x_4701) ;  /* 0x00000b9000007947 */ /* 0x000fea0003800000 */
.L_x_4704:
        /* <DEDUP_REMOVED lines=9> */
.L_x_4707:
[----:B------:R-:W-:-:S04]  /*2070*/  F2FP.PACK_AB R3, RZ, R2 ;  /* 0x00000002ff03723e */ /* 0x000fc800000000ff */
[----:B------:R-:W-:-:S05]  /*2080*/  PRMT R3, R3, 0x5410, RZ ;  /* 0x0000541003037816 */ /* 0x000fca00000000ff */
[----:B------:R0:W-:Y:S01]  /*2090*/  STG.E [R16.64], R3 ;  /* 0x0000000310007986 */ /* 0x0001e2000c101924 */
[----:B------:R-:W-:Y:S05]  /*20a0*/  BRA `(.L_x_4701) ;  /* 0x00000ac000007947 */ /* 0x000fea0003800000 */
.L_x_4706:
[----:B------:R-:W-:-:S06]  /*20b0*/  FMUL.FTZ R2, R2, 1 ;  /* 0x3f80000002027820 */ /* 0x000fcc0000410000 */
[----:B------:R-:W0:Y:S02]  /*20c0*/  F2F.F64.F32 R2, R2 ;  /* 0x0000000200027310 */ /* 0x000e240000201800 */
[----:B0-----:R0:W-:Y:S01]  /*20d0*/  STG.E.64 [R16.64], R2 ;  /* 0x0000000210007986 */ /* 0x0011e2000c101b24 */
[----:B------:R-:W-:Y:S05]  /*20e0*/  BRA `(.L_x_4701) ;  /* 0x00000a8000007947 */ /* 0x000fea0003800000 */
.L_x_4696:
        /* <DEDUP_REMOVED lines=12> */
.L_x_4710:
[----:B------:R-:W-:Y:S01]  /*21b0*/  FMUL.FTZ R4, R2, 1 ;  /* 0x3f80000002047820 */ /* 0x000fe20000410000 */
[----:B------:R-:W-:-:S05]  /*21c0*/  CS2R R6, SRZ ;  /* 0x0000000000067805 */ /* 0x000fca000001ff00 */
[----:B------:R-:W0:Y:S02]  /*21d0*/  F2F.F64.F32 R4, R4 ;  /* 0x0000000400047310 */ /* 0x000e240000201800 */
[----:B0-----:R0:W-:Y:S01]  /*21e0*/  STG.E.128 [R16.64], R4 ;  /* 0x0000000410007986 */ /* 0x0011e2000c101d24 */
[----:B------:R-:W-:Y:S05]  /*21f0*/  BRA `(.L_x_4701) ;  /* 0x0000097000007947 */ /* 0x000fea0003800000 */
.L_x_4709:
        /* <DEDUP_REMOVED lines=20> */
.L_x_4714:
[----:B------:R-:W-:Y:S05]  /*2340*/  BSYNC B0 ;  /* 0x0000000000007941 */ /* 0x000fea0003800000 */
.L_x_4713:
[----:B------:R-:W-:-:S05]  /*2350*/  LOP3.LUT R5, R0, R5, RZ, 0xfc, !PT ;  /* 0x0000000500057212 */ /* 0x000fca00078efcff */
[----:B------:R0:W-:Y:S01]  /*2360*/  STG.E.U8 [R16.64], R5 ;  /* 0x0000000510007986 */ /* 0x0001e2000c101124 */
[----:B------:R-:W-:Y:S05]  /*2370*/  BRA `(.L_x_4701) ;  /* 0x000007f000007947 */ /* 0x000fea0003800000 */
.L_x_4712:
        /* <DEDUP_REMOVED lines=12> */
.L_x_4716:
[----:B------:R-:W-:Y:S01]  /*2440*/  IMAD.MOV.U32 R0, RZ, RZ, 0x7f ;  /* 0x0000007fff007424 */ /* 0x000fe200078e00ff */
[----:B------:R-:W-:-:S04]  /*2450*/  ISETP.GT.U32.AND P0, PT, R4, 0x7f800000, PT ;  /* 0x7f8000000400780c */ /* 0x000fc80003f04070 */
[----:B------:R-:W-:-:S04]  /*2460*/  SEL R0, R0, 0x7c, P0 ;  /* 0x0000007c00007807 */ /* 0x000fc80000000000 */
.L_x_4717:
[----:B------:R-:W-:Y:S05]  /*2470*/  BSYNC B0 ;  /* 0x0000000000007941 */ /* 0x000fea0003800000 */
.L_x_4715:
[----:B------:R-:W-:-:S04]  /*2480*/  LOP3.LUT R2, R2, 0x80000000, RZ, 0xc0, !PT ;  /* 0x8000000002027812 */ /* 0x000fc800078ec0ff */
[----:B------:R-:W-:-:S04]  /*2490*/  SHF.R.U32.HI R3, RZ, 0x18, R2 ;  /* 0x00000018ff037819 */ /* 0x000fc80000011602 */
[----:B------:R-:W-:-:S05]  /*24a0*/  LOP3.LUT R3, R0, R3, RZ, 0xfc, !PT ;  /* 0x0000000300037212 */ /* 0x000fca00078efcff */
[----:B------:R0:W-:Y:S01]  /*24b0*/  STG.E.U8 [R16.64], R3 ;  /* 0x0000000310007986 */ /* 0x0001e2000c101124 */
[----:B------:R-:W-:Y:S05]  /*24c0*/  BRA `(.L_x_4701) ;  /* 0x000006a000007947 */ /* 0x000fea0003800000 */
.L_x_4711:
[----:B------:R-:W-:-:S05]  /*24d0*/  F2FP.BF16.PACK_AB R2, RZ, R2 ;  /* 0x00000002ff02723e */ /* 0x000fca00000010ff */
[----:B------:R0:W-:Y:S01]  /*24e0*/  STG.E.U16 [R16.64], R2 ;  /* 0x0000000210007986 */ /* 0x0001e2000c101524 */
[----:B------:R-:W-:Y:S05]  /*24f0*/  BRA `(.L_x_4701) ;  /* 0x0000067000007947 */ /* 0x000fea0003800000 */
.L_x_4708:
        /* <DEDUP_REMOVED lines=11> */
.L_x_4720:
        /* <DEDUP_REMOVED lines=16> */
.L_x_4723:
[----:B------:R-:W-:-:S04]  /*26b0*/  LOP3.LUT R2, R2, 0x80000000, RZ, 0xc0, !PT ;  /* 0x8000000002027812 */ /* 0x000fc800078ec0ff */
[----:B------:R-:W-:-:S04]  /*26c0*/  SHF.R.U32.HI R3, RZ, 0x18, R2 ;  /* 0x00000018ff037819 */ /* 0x000fc80000011602 */
[----:B------:R-:W-:-:S04]  /*26d0*/  LOP3.LUT R0, R0, R3, RZ, 0xfc, !PT ;  /* 0x0000000300007212 */ /* 0x000fc800078efcff */
[----:B------:R-:W-:Y:S02]  /*26e0*/  PRMT R8, R0, 0x7610, R8 ;  /* 0x0000761000087816 */ /* 0x000fe40000000008 */
.L_x_4722:
[----:B------:R-:W-:Y:S05]  /*26f0*/  BSYNC B0 ;  /* 0x0000000000007941 */ /* 0x000fea0003800000 */
.L_x_4721:
[----:B------:R0:W-:Y:S01]  /*2700*/  STG.E.U8 [R16.64], R8 ;  /* 0x0000000810007986 */ /* 0x0001e2000c101124 */
[----:B------:R-:W-:Y:S05]  /*2710*/  BRA `(.L_x_4701) ;  /* 0x0000045000007947 */ /* 0x000fea0003800000 */
.L_x_4719:
        /* <DEDUP_REMOVED lines=16> */
.L_x_4726:
[----:B------:R-:W-:-:S04]  /*2820*/  LOP3.LUT R2, R2, 0x80000000, RZ, 0xc0, !PT ;  /* 0x8000000002027812 */ /* 0x000fc800078ec0ff */
[----:B------:R-:W-:-:S04]  /*2830*/  SHF.R.U32.HI R3, RZ, 0x18, R2 ;  /* 0x00000018ff037819 */ /* 0x000fc80000011602 */
[----:B------:R-:W-:-:S04]  /*2840*/  LOP3.LUT R0, R0, R3, RZ, 0xfc, !PT ;  /* 0x0000000300007212 */ /* 0x000fc800078efcff */
[----:B------:R-:W-:Y:S02]  /*2850*/  PRMT R8, R0, 0x7610, R8 ;  /* 0x0000761000087816 */ /* 0x000fe40000000008 */
.L_x_4725:
[----:B------:R-:W-:Y:S05]  /*2860*/  BSYNC B0 ;  /* 0x0000000000007941 */ /* 0x000fea0003800000 */
.L_x_4724:
[----:B------:R0:W-:Y:S01]  /*2870*/  STG.E.U8 [R16.64], R8 ;  /* 0x0000000810007986 */ /* 0x0001e2000c101124 */
[----:B------:R-:W-:Y:S05]  /*2880*/  BRA `(.L_x_4701) ;  /* 0x000002e000007947 */ /* 0x000fea0003800000 */
.L_x_4718:
        /* <DEDUP_REMOVED lines=21> */
.L_x_4700:
        /* <DEDUP_REMOVED lines=20> */
.L_x_4728:
[----:B------:R-:W0:Y:S02]  /*2b20*/  F2I.U64.TRUNC R2, R2 ;  /* 0x0000000200027311 */ /* 0x000e24000020d800 */
[----:B0-----:R0:W-:Y:S01]  /*2b30*/  STG.E.64 [R16.64], R2 ;  /* 0x0000000210007986 */ /* 0x0011e2000c101b24 */
[----:B------:R-:W-:Y:S05]  /*2b40*/  BRA `(.L_x_4701) ;  /* 0x0000002000007947 */ /* 0x000fea0003800000 */
.L_x_4727:
[----:B------:R-:W0:Y:S02]  /*2b50*/  F2I.FTZ.U32.TRUNC.NTZ R3, R2 ;  /* 0x0000000200037305 */ /* 0x000e24000021f000 */
[----:B0-----:R0:W-:Y:S02]  /*2b60*/  STG.E [R16.64], R3 ;  /* 0x0000000310007986 */ /* 0x0011e4000c101924 */
.L_x_4701:
[----:B------:R-:W-:-:S05]  /*2b70*/  IMAD R18, R18, 0x200, R23 ;  /* 0x0000020012127824 */ /* 0x000fca00078e0217 */
[----:B------:R-:W-:Y:S02]  /*2b80*/  IADD3 R19, R18, 0x80, RZ ;  /* 0x0000008012137810 */ /* 0x000fe40007ffe0ff */
.L_x_4667:
[----:B------:R-:W-:Y:S05]  /*2b90*/  BSYNC B7 ;  /* 0x0000000000077941 */ /* 0x000fea0003800000 */
.L_x_4666:
[----:B------:R-:W-:Y:S01]  /*2ba0*/  ISETP.GE.AND P0, PT, R19, c[0x0][0x160], PT ;  /* 0x0000580013007a0c */ /* 0x000fe20003f06270 */
[----:B------:R-:W-:-:S12]  /*2bb0*/  BSSY B7, `(.L_x_4729) ;  /* 0x0000562000077945 */ /* 0x000fd80003800000 */
[----:B------:R-:W-:Y:S05]  /*2bc0*/  @P0 BRA `(.L_x_4730) ;  /* 0x0000560000000947 */ /* 0x000fea0003800000 */
[----:B------:R-:W-:Y:S01]  /*2bd0*/  ISETP.NE.AND P0, PT, RZ, c[0x0][0x168], PT ;  /* 0x00005a00ff007a0c */ /* 0x000fe20003f05270 */
[----:B------:R-:W-:Y:S02]  /*2be0*/  IMAD.MOV.U32 R0, RZ, RZ, RZ ;  /* 0x000000ffff007224 */ /* 0x000fe400078e00ff */
[----:B0-----:R-:W-:-:S10]  /*2bf0*/  IMAD.MOV.U32 R16, RZ, RZ, RZ ;  /* 0x000000ffff107224 */ /* 0x001fd400078e00ff */
        /* <DEDUP_REMOVED lines=225> */
.L_x_4731:
        /* <DEDUP_REMOVED lines=20> */
.L_x_4736:
[----:B------:R-:W2:Y:S02]  /*3b50*/  LDG.E.U8 R0, [R2.64] ;  /* 0x0000002402007981 */ /* 0x000ea4000c1e1100 */
[----:B--2---:R-:W0:Y:S01]  /*3b60*/  I2F.U16 R0, R0 ;  /* 0x0000000000007306 */ /* 0x004e220000101000 */
[----:B------:R-:W-:Y:S05]  /*3b70*/  BRA `(.L_x_4738) ;  /* 0x00000ca000007947 */ /* 0x000fea0003800000 */
.L_x_4735:
        /* <DEDUP_REMOVED lines=9> */
.L_x_4740:
[----:B------:R-:W2:Y:S02]  /*3c10*/  LDG.E R0, [R2.64] ;  /* 0x0000002402007981 */ /* 0x000ea4000c1e1900 */
[----:B--2---:R-:W0:Y:S01]  /*3c20*/  I2F R0, R0 ;  /* 0x0000000000007306 */ /* 0x004e220000201400 */
[----:B------:R-:W-:Y:S05]  /*3c30*/  BRA `(.L_x_4738) ;  /* 0x00000be000007947 */ /* 0x000fea0003800000 */
.L_x_4739:
[----:B------:R-:W2:Y:S02]  /*3c40*/  LDG.E.U16 R0, [R2.64] ;  /* 0x0000002402007981 */ /* 0x000ea4000c1e1500 */
[----:B--2---:R-:W0:Y:S01]  /*3c50*/  I2F.S16 R0, R0 ;  /* 0x0000000000007306 */ /* 0x004e220000101400 */
[----:B------:R-:W-:Y:S05]  /*3c60*/  BRA `(.L_x_4738) ;  /* 0x00000bb000007947 */ /* 0x000fea0003800000 */
.L_x_4734:
        /* <DEDUP_REMOVED lines=8> */
.L_x_4742:
[----:B------:R-:W2:Y:S02]  /*3cf0*/  LDG.E.U16 R0, [R2.64] ;  /* 0x0000002402007981 */ /* 0x000ea4000c1e1500 */
[----:B--2---:R-:W-:Y:S01]  /*3d00*/  HADD2.F32 R0, -RZ, R0.H0_H0 ;  /* 0x20000000ff007230 */ /* 0x004fe20000004100 */
[----:B------:R-:W-:Y:S05]  /*3d10*/  BRA `(.L_x_4738) ;  /* 0x00000b0000007947 */ /* 0x000fea0003800000 */
.L_x_4741:
        /* <DEDUP_REMOVED lines=8> */
.L_x_4744:
[----:B------:R-:W2:Y:S02]  /*3da0*/  LDG.E.U16 R0, [R2.64] ;  /* 0x0000002402007981 */ /* 0x000ea4000c1e1500 */
[----:B--2---:R-:W-:Y:S01]  /*3db0*/  HADD2.F32 R0, -RZ, R0.H0_H0 ;  /* 0x20000000ff007230 */ /* 0x004fe20000004100 */
[----:B------:R-:W-:Y:S05]  /*3dc0*/  BRA `(.L_x_4738) ;  /* 0x00000a5000007947 */ /* 0x000fea0003800000 */
.L_x_4743:
[----:B------:R-:W2:Y:S02]  /*3dd0*/  LDG.E.64 R2, [R2.64] ;  /* 0x0000002402027981 */ /* 0x000ea4000c1e1b00 */
[----:B--2---:R-:W0:Y:S01]  /*3de0*/  F2F.F32.F64 R0, R2 ;  /* 0x0000000200007310 */ /* 0x004e220000301000 */
[----:B------:R-:W0:-:S14]  /*3df0*/  DSETP.GEU.AND P0, PT, |R2|, c[0x2][0x0], PT ;  /* 0x008000000200762a */ /* 0x000e1c0003f0e200 */
[----:B0-----:R-:W-:Y:S01]  /*3e00*/  @!P0 FMUL R0, R0, 1.175494350822287508e-38 ;  /* 0x0080000000008820 */ /* 0x001fe20000400000 */
[----:B------:R-:W-:Y:S05]  /*3e10*/  BRA `(.L_x_4738) ;  /* 0x00000a0000007947 */ /* 0x000fea0003800000 */
.L_x_4733:
        /* <DEDUP_REMOVED lines=12> */
.L_x_4747:
[----:B------:R-:W2:Y:S02]  /*3ee0*/  LDG.E.64 R2, [R2.64] ;  /* 0x0000002402027981 */ /* 0x000ea4000c1e1b00 */
[----:B--2---:R-:W0:Y:S01]  /*3ef0*/  F2F.F32.F64 R0, R2 ;  /* 0x0000000200007310 */ /* 0x004e220000301000 */
[----:B------:R-:W0:-:S14]  /*3f00*/  DSETP.GEU.AND P0, PT, |R2|, c[0x2][0x0], PT ;  /* 0x008000000200762a */ /* 0x000e1c0003f0e200 */
[----:B0-----:R-:W-:Y:S01]  /*3f10*/  @!P0 FMUL R0, R0, 1.175494350822287508e-38 ;  /* 0x0080000000008820 */ /* 0x001fe20000400000 */
[----:B------:R-:W-:Y:S05]  /*3f20*/  BRA `(.L_x_4738) ;  /* 0x000008f000007947 */ /* 0x000fea0003800000 */
.L_x_4746:
        /* <DEDUP_REMOVED lines=26> */
.L_x_4749:
        /* <DEDUP_REMOVED lines=13> */
.L_x_4748:
[----:B------:R-:W2:Y:S02]  /*41a0*/  LDG.E.U16 R0, [R2.64] ;  /* 0x0000002402007981 */ /* 0x000ea4000c1e1500 */
[----:B--2---:R-:W-:Y:S01]  /*41b0*/  PRMT R0, RZ, 0x5410, R0 ;  /* 0x00005410ff007816 */ /* 0x004fe20000000000 */
[----:B------:R-:W-:Y:S05]  /*41c0*/  BRA `(.L_x_4738) ;  /* 0x0000065000007947 */ /* 0x000fea0003800000 */
.L_x_4745:
        /* <DEDUP_REMOVED lines=11> */
.L_x_4752:
        /* <DEDUP_REMOVED lines=20> */
.L_x_4754:
[----:B------:R-:W-:Y:S05]  /*43c0*/  BSYNC B0 ;  /* 0x0000000000007941 */ /* 0x000fea0003800000 */
.L_x_4753:
[----:B------:R-:W-:Y:S01]  /*43d0*/  LEA R3, R0, 0x3b800000, 0x17 ;  /* 0x3b80000000037811 */ /* 0x000fe200078eb8ff */
[----:B------:R-:W-:-:S05]  /*43e0*/  IMAD.SHL.U32 R0, R2, 0x100000, RZ ;  /* 0x0010000002007824 */ /* 0x000fca00078e00ff */
[----:B------:R-:W-:Y:S01]  /*43f0*/  LOP3.LUT R0, R3, R0, R4, 0xfe, !PT ;  /* 0x0000000003007212 */ /* 0x000fe200078efe04 */
[----:B------:R-:W-:Y:S05]  /*4400*/  BRA `(.L_x_4738) ;  /* 0x0000041000007947 */ /* 0x000fea0003800000 */
.L_x_4751:
        /* <DEDUP_REMOVED lines=20> */
.L_x_4756:
[----:B------:R-:W-:Y:S05]  /*4550*/  BSYNC B0 ;  /* 0x0000000000007941 */ /* 0x000fea0003800000 */
.L_x_4755:
[----:B------:R-:W-:Y:S01]  /*4560*/  LEA R3, R0, 0x37800000, 0x17 ;  /* 0x3780000000037811 */ /* 0x000fe200078eb8ff */
[----:B------:R-:W-:-:S05]  /*4570*/  IMAD.SHL.U32 R0, R2, 0x200000, RZ ;  /* 0x0020000002007824 */ /* 0x000fca00078e00ff */
[----:B------:R-:W-:Y:S01]  /*4580*/  LOP3.LUT R0, R3, R0, R4, 0xfe, !PT ;  /* 0x0000000003007212 */ /* 0x000fe200078efe04 */
[----:B------:R-:W-:Y:S05]  /*4590*/  BRA `(.L_x_4738) ;  /* 0x0000028000007947 */ /* 0x000fea0003800000 */
.L_x_4750:
        /* <DEDUP_REMOVED lines=14> */
.L_x_4737:
        /* <DEDUP_REMOVED lines=21> */
.L_x_4758:
[----:B------:R-:W2:Y:S02]  /*47d0*/  LDG.E.64 R2, [R2.64] ;  /* 0x0000002402027981 */ /* 0x000ea4000c1e1b00 */
[----:B--2---:R0:W1:Y:S01]  /*47e0*/  I2F.U64 R0, R2 ;  /* 0x0000000200007312 */ /* 0x0040620000301000 */
[----:B------:R-:W-:Y:S05]  /*47f0*/  BRA `(.L_x_4738) ;  /* 0x0000002000007947 */ /* 0x000fea0003800000 */
.L_x_4757:
[----:B------:R-:W2:Y:S02]  /*4800*/  LDG.E R0, [R2.64] ;  /* 0x0000002402007981 */ /* 0x000ea4000c1e1900 */
[----:B--2---:R-:W0:Y:S02]  /*4810*/  I2F.U32 R0, R0 ;  /* 0x0000000000007306 */ /* 0x004e240000201000 */
.L_x_4738:
[----:B------:R-:W-:Y:S05]  /*4820*/  BSYNC B6 ;  /* 0x0000000000067941 */ /* 0x000fea0003800000 */
.L_x_4732:
[----:B------:R-:W2:Y:S01]  /*4830*/  LDC.U8 R5, c[0x0][0x378] ;  /* 0x0000de00ff057b82 */ /* 0x000ea20000000000 */
[----:B0-----:R-:W-:-:S05]  /*4840*/  IMAD.MOV.U32 R3, RZ, RZ, c[0x0][0x374] ;  /* 0x0000dd00ff037624 */ /* 0x001fca00078e00ff */
[----:B-1---5:R-:W-:Y:S02]  /*4850*/  LOP3.LUT R2, R0, 0x80000000, R3, 0xb8, !PT ;  /* 0x8000000000027812 */ /* 0x022fe400078eb803 */
        /* <DEDUP_REMOVED lines=14> */
.L_x_4762:
[----:B------:R-:W0:Y:S02]  /*4940*/  F2I.S64.TRUNC R2, R2 ;  /* 0x0000000200027311 */ /* 0x000e24000020d900 */
[----:B0-----:R-:W-:-:S05]  /*4950*/  IMAD.MOV.U32 R5, RZ, RZ, R2 ;  /* 0x000000ffff057224 */ /* 0x001fca00078e0002 */
[----:B------:R0:W-:Y:S01]  /*4960*/  STG.E.U8 [R16.64], R5 ;  /* 0x0000000510007986 */ /* 0x0001e2000c101124 */
[----:B------:R-:W-:Y:S05]  /*4970*/  BRA `(.L_x_4764) ;  /* 0x00000d3000007947 */ /* 0x000fea0003800000 */
.L_x_4761:
        /* <DEDUP_REMOVED lines=9> */
.L_x_4766:
[----:B------:R-:W0:Y:S02]  /*4a10*/  F2I.FTZ.TRUNC.NTZ R3, R2 ;  /* 0x0000000200037305 */ /* 0x000e24000021f100 */
[----:B0-----:R0:W-:Y:S01]  /*4a20*/  STG.E [R16.64], R3 ;  /* 0x0000000310007986 */ /* 0x0011e2000c101924 */
[----:B------:R-:W-:Y:S05]  /*4a30*/  BRA `(.L_x_4764) ;  /* 0x00000c7000007947 */ /* 0x000fea0003800000 */
.L_x_4765:
[----:B------:R-:W0:Y:S02]  /*4a40*/  F2I.FTZ.TRUNC.NTZ R3, R2 ;  /* 0x0000000200037305 */ /* 0x000e24000021f100 */
[----:B0-----:R0:W-:Y:S01]  /*4a50*/  STG.E.U16 [R16.64], R3 ;  /* 0x0000000310007986 */ /* 0x0011e2000c101524 */
[----:B------:R-:W-:Y:S05]  /*4a60*/  BRA `(.L_x_4764) ;  /* 0x00000c4000007947 */ /* 0x000fea0003800000 */
.L_x_4760:
        /* <DEDUP_REMOVED lines=8> */
.L_x_4768:
[----:B------:R-:W-:-:S05]  /*4af0*/  F2FP.PACK_AB R2, RZ, R2 ;  /* 0x00000002ff02723e */ /* 0x000fca00000000ff */
[----:B------:R0:W-:Y:S01]  /*4b00*/  STG.E.U16 [R16.64], R2 ;  /* 0x0000000210007986 */ /* 0x0001e2000c101524 */
[----:B------:R-:W-:Y:S05]  /*4b10*/  BRA `(.L_x_4764) ;  /* 0x00000b9000007947 */ /* 0x000fea0003800000 */
.L_x_4767:
        /* <DEDUP_REMOVED lines=9> */
.L_x_4770:
[----:B------:R-:W-:-:S04]  /*4bb0*/  F2FP.PACK_AB R3, RZ, R2 ;  /* 0x00000002ff03723e */ /* 0x000fc800000000ff */
[----:B------:R-:W-:-:S05]  /*4bc0*/  PRMT R3, R3, 0x5410, RZ ;  /* 0x0000541003037816 */ /* 0x000fca00000000ff */
[----:B------:R0:W-:Y:S01]  /*4bd0*/  STG.E [R16.64], R3 ;  /* 0x0000000310007986 */ /* 0x0001e2000c101924 */
[----:B------:R-:W-:Y:S05]  /*4be0*/  BRA `(.L_x_4764) ;  /* 0x00000ac000007947 */ /* 0x000fea0003800000 */
.L_x_4769:
[----:B------:R-:W-:-:S06]  /*4bf0*/  FMUL.FTZ R2, R2, 1 ;  /* 0x3f80000002027820 */ /* 0x000fcc0000410000 */
[----:B------:R-:W0:Y:S02]  /*4c00*/  F2F.F64.F32 R2, R2 ;  /* 0x0000000200027310 */ /* 0x000e240000201800 */
[----:B0-----:R0:W-:Y:S01]  /*4c10*/  STG.E.64 [R16.64], R2 ;  /* 0x0000000210007986 */ /* 0x0011e2000c101b24 */
[----:B------:R-:W-:Y:S05]  /*4c20*/  BRA `(.L_x_4764) ;  /* 0x00000a8000007947 */ /* 0x000fea0003800000 */
.L_x_4759:
        /* <DEDUP_REMOVED lines=12> */
.L_x_4773:
[----:B------:R-:W-:Y:S01]  /*4cf0*/  FMUL.FTZ R4, R2, 1 ;  /* 0x3f80000002047820 */ /* 0x000fe20000410000 */
[----:B------:R-:W-:-:S05]  /*4d00*/  CS2R R6, SRZ ;  /* 0x0000000000067805 */ /* 0x000fca000001ff00 */
[----:B------:R-:W0:Y:S02]  /*4d10*/  F2F.F64.F32 R4, R4 ;  /* 0x0000000400047310 */ /* 0x000e240000201800 */
[----:B0-----:R0:W-:Y:S01]  /*4d20*/  STG.E.128 [R16.64], R4 ;  /* 0x0000000410007986 */ /* 0x0011e2000c101d24 */
[----:B------:R-:W-:Y:S05]  /*4d30*/  BRA `(.L_x_4764) ;  /* 0x0000097000007947 */ /* 0x000fea0003800000 */
.L_x_4772:
        /* <DEDUP_REMOVED lines=20> */
.L_x_4777:
[----:B------:R-:W-:Y:S05]  /*4e80*/  BSYNC B0 ;  /* 0x0000000000007941 */ /* 0x000fea0003800000 */
.L_x_4776:
[----:B------:R-:W-:-:S05]  /*4e90*/  LOP3.LUT R5, R0, R5, RZ, 0xfc, !PT ;  /* 0x0000000500057212 */ /* 0x000fca00078efcff */
[----:B------:R0:W-:Y:S01]  /*4ea0*/  STG.E.U8 [R16.64], R5 ;  /* 0x0000000510007986 */ /* 0x0001e2000c101124 */
[----:B------:R-:W-:Y:S05]  /*4eb0*/  BRA `(.L_x_4764) ;  /* 0x000007f000007947 */ /* 0x000fea0003800000 */
.L_x_4775:
        /* <DEDUP_REMOVED lines=12> */
.L_x_4779:
[----:B------:R-:W-:Y:S01]  /*4f80*/  IMAD.MOV.U32 R0, RZ, RZ, 0x7f ;  /* 0x0000007fff007424 */ /* 0x000fe200078e00ff */
[----:B------:R-:W-:-:S04]  /*4f90*/  ISETP.GT.U32.AND P0, PT, R4, 0x7f800000, PT ;  /* 0x7f8000000400780c */ /* 0x000fc80003f04070 */
[----:B------:R-:W-:-:S04]  /*4fa0*/  SEL R0, R0, 0x7c, P0 ;  /* 0x0000007c00007807 */ /* 0x000fc80000000000 */
.L_x_4780:
[----:B------:R-:W-:Y:S05]  /*4fb0*/  BSYNC B0 ;  /* 0x0000000000007941 */ /* 0x000fea0003800000 */
.L_x_4778:
[----:B------:R-:W-:-:S04]  /*4fc0*/  LOP3.LUT R2, R2, 0x80000000, RZ, 0xc0, !PT ;  /* 0x8000000002027812 */ /* 0x000fc800078ec0ff */
[----:B------:R-:W-:-:S04]  /*4fd0*/  SHF.R.U32.HI R3, RZ, 0x18, R2 ;  /* 0x00000018ff037819 */ /* 0x000fc80000011602 */
[----:B------:R-:W-:-:S05]  /*4fe0*/  LOP3.LUT R3, R0, R3, RZ, 0xfc, !PT ;  /* 0x0000000300037212 */ /* 0x000fca00078efcff */
[----:B------:R0:W-:Y:S01]  /*4ff0*/  STG.E.U8 [R16.64], R3 ;  /* 0x0000000310007986 */ /* 0x0001e2000c101124 */
[----:B------:R-:W-:Y:S05]  /*5000*/  BRA `(.L_x_4764) ;  /* 0x000006a000007947 */ /* 0x000fea0003800000 */
.L_x_4774:
[----:B------:R-:W-:-:S05]  /*5010*/  F2FP.BF16.PACK_AB R2, RZ, R2 ;  /* 0x00000002ff02723e */ /* 0x000fca00000010ff */
[----:B------:R0:W-:Y:S01]  /*5020*/  STG.E.U16 [R16.64], R2 ;  /* 0x0000000210007986 */ /* 0x0001e2000c101524 */
[----:B------:R-:W-:Y:S05]  /*5030*/  BRA `(.L_x_4764) ;  /* 0x0000067000007947 */ /* 0x000fea0003800000 */
.L_x_4771:
        /* <DEDUP_REMOVED lines=11> */
.L_x_4783:
        /* <DEDUP_REMOVED lines=16> */
.L_x_4786:
[----:B------:R-:W-:-:S04]  /*51f0*/  LOP3.LUT R2, R2, 0x80000000, RZ, 0xc0, !PT ;  /* 0x8000000002027812 */ /* 0x000fc800078ec0ff */
[----:B------:R-:W-:-:S04]  /*5200*/  SHF.R.U32.HI R3, RZ, 0x18, R2 ;  /* 0x00000018ff037819 */ /* 0x000fc80000011602 */
[----:B------:R-:W-:-:S04]  /*5210*/  LOP3.LUT R0, R0, R3, RZ, 0xfc, !PT ;  /* 0x0000000300007212 */ /* 0x000fc800078efcff */
[----:B------:R-:W-:Y:S02]  /*5220*/  PRMT R8, R0, 0x7610, R8 ;  /* 0x0000761000087816 */ /* 0x000fe40000000008 */
.L_x_4785:
[----:B------:R-:W-:Y:S05]  /*5230*/  BSYNC B0 ;  /* 0x0000000000007941 */ /* 0x000fea0003800000 */
.L_x_4784:
[----:B------:R0:W-:Y:S01]  /*5240*/  STG.E.U8 [R16.64], R8 ;  /* 0x0000000810007986 */ /* 0x0001e2000c101124 */
[----:B------:R-:W-:Y:S05]  /*5250*/  BRA `(.L_x_4764) ;  /* 0x0000045000007947 */ /* 0x000fea0003800000 */
.L_x_4782:
        /* <DEDUP_REMOVED lines=16> */
.L_x_4789:
[----:B------:R-:W-:-:S04]  /*5360*/  LOP3.LUT R2, R2, 0x80000000, RZ, 0xc0, !PT ;  /* 0x8000000002027812 */ /* 0x000fc800078ec0ff */
[----:B------:R-:W-:-:S04]  /*5370*/  SHF.R.U32.HI R3, RZ, 0x18, R2 ;  /* 0x00000018ff037819 */ /* 0x000fc80000011602 */
[----:B------:R-:W-:-:S04]  /*5380*/  LOP3.LUT R0, R0, R3, RZ, 0xfc, !PT ;  /* 0x0000000300007212 */ /* 0x000fc800078efcff */
[----:B------:R-:W-:Y:S02]  /*5390*/  PRMT R8, R0, 0x7610, R8 ;  /* 0x0000761000087816 */ /* 0x000fe40000000008 */
.L_x_4788:
[----:B------:R-:W-:Y:S05]  /*53a0*/  BSYNC B0 ;  /* 0x0000000000007941 */ /* 0x000fea0003800000 */
.L_x_4787:
[----:B------:R0:W-:Y:S01]  /*53b0*/  STG.E.U8 [R16.64], R8 ;  /* 0x0000000810007986 */ /* 0x0001e2000c101124 */
[----:B------:R-:W-:Y:S05]  /*53c0*/  BRA `(.L_x_4764) ;  /* 0x000002e000007947 */ /* 0x000fea0003800000 */
.L_x_4781:
        /* <DEDUP_REMOVED lines=21> */
.L_x_4763:
        /* <DEDUP_REMOVED lines=20> */
.L_x_4791:
[----:B------:R-:W0:Y:S02]  /*5660*/  F2I.U64.TRUNC R2, R2 ;  /* 0x0000000200027311 */ /* 0x000e24000020d800 */
[----:B0-----:R0:W-:Y:S01]  /*5670*/  STG.E.64 [R16.64], R2 ;  /* 0x0000000210007986 */ /* 0x0011e2000c101b24 */
[----:B------:R-:W-:Y:S05]  /*5680*/  BRA `(.L_x_4764) ;  /* 0x0000002000007947 */ /* 0x000fea0003800000 */
.L_x_4790:
[----:B------:R-:W0:Y:S02]  /*5690*/  F2I.FTZ.U32.TRUNC.NTZ R3, R2 ;  /* 0x0000000200037305 */ /* 0x000e24000021f000 */
[----:B0-----:R0:W-:Y:S02]  /*56a0*/  STG.E [R16.64], R3 ;  /* 0x0000000310007986 */ /* 0x0011e4000c101924 */
.L_x_4764:
[----:B------:R-:W-:-:S04]  /*56b0*/  IADD3 R19, R19, 0x80, RZ ;  /* 0x0000008013137810 */ /* 0x000fc80007ffe0ff */
[----:B------:R-:W-:-:S13]  /*56c0*/  ISETP.GE.AND P0, PT, R19, c[0x0][0x160], PT ;  /* 0x0000580013007a0c */ /* 0x000fda0003f06270 */
        /* <DEDUP_REMOVED lines=229> */
.L_x_4792:
        /* <DEDUP_REMOVED lines=20> */
.L_x_4797:
[----:B------:R-:W2:Y:S02]  /*6660*/  LDG.E.U8 R0, [R2.64] ;  /* 0x0000002402007981 */ /* 0x000ea4000c1e1100 */
[----:B--2---:R-:W0:Y:S01]  /*6670*/  I2F.U16 R0, R0 ;  /* 0x0000000000007306 */ /* 0x004e220000101000 */
[----:B------:R-:W-:Y:S05]  /*6680*/  BRA `(.L_x_4799) ;  /* 0x00000ca000007947 */ /* 0x000fea0003800000 */
.L_x_4796:
        /* <DEDUP_REMOVED lines=9> */
.L_x_4801:
[----:B------:R-:W2:Y:S02]  /*6720*/  LDG.E R0, [R2.64] ;  /* 0x0000002402007981 */ /* 0x000ea4000c1e1900 */
[----:B--2---:R-:W0:Y:S01]  /*6730*/  I2F R0, R0 ;  /* 0x0000000000007306 */ /* 0x004e220000201400 */
[----:B------:R-:W-:Y:S05]  /*6740*/  BRA `(.L_x_4799) ;  /* 0x00000be000007947 */ /* 0x000fea0003800000 */
.L_x_4800:
[----:B------:R-:W2:Y:S02]  /*6750*/  LDG.E.U16 R0, [R2.64] ;  /* 0x0000002402007981 */ /* 0x000ea4000c1e1500 */
[----:B--2---:R-:W0:Y:S01]  /*6760*/  I2F.S16 R0, R0 ;  /* 0x0000000000007306 */ /* 0x004e220000101400 */
[----:B------:R-:W-:Y:S05]  /*6770*/  BRA `(.L_x_4799) ;  /* 0x00000bb000007947 */ /* 0x000fea0003800000 */
.L_x_4795:
        /* <DEDUP_REMOVED lines=8> */
.L_x_4803:
[----:B------:R-:W2:Y:S02]  /*6800*/  LDG.E.U16 R0, [R2.64] ;  /* 0x0000002402007981 */ /* 0x000ea4000c1e1500 */
[----:B--2---:R-:W-:Y:S01]  /*6810*/  HADD2.F32 R0, -RZ, R0.H0_H0 ;  /* 0x20000000ff007230 */ /* 0x004fe20000004100 */
[----:B------:R-:W-:Y:S05]  /*6820*/  BRA `(.L_x_4799) ;  /* 0x00000b0000007947 */ /* 0x000fea0003800000 */
.L_x_4802:
        /* <DEDUP_REMOVED lines=8> */
.L_x_4805:
[----:B------:R-:W2:Y:S02]  /*68b0*/  LDG.E.U16 R0, [R2.64] ;  /* 0x0000002402007981 */ /* 0x000ea4000c1e1500 */
[----:B--2---:R-:W-:Y:S01]  /*68c0*/  HADD2.F32 R0, -RZ, R0.H0_H0 ;  /* 0x20000000ff007230 */ /* 0x004fe20000004100 */
[----:B------:R-:W-:Y:S05]  /*68d0*/  BRA `(.L_x_4799) ;  /* 0x00000a5000007947 */ /* 0x000fea0003800000 */
.L_x_4804:
[----:B------:R-:W2:Y:S02]  /*68e0*/  LDG.E.64 R2, [R2.64] ;  /* 0x0000002402027981 */ /* 0x000ea4000c1e1b00 */
[----:B--2---:R-:W0:Y:S01]  /*68f0*/  F2F.F32.F64 R0, R2 ;  /* 0x0000000200007310 */ /* 0x004e220000301000 */
[----:B------:R-:W0:-:S14]  /*6900*/  DSETP.GEU.AND P0, PT, |R2|, c[0x2][0x0], PT ;  /* 0x008000000200762a */ /* 0x000e1c0003f0e200 */
[----:B0-----:R-:W-:Y:S01]  /*6910*/  @!P0 FMUL R0, R0, 1.175494350822287508e-38 ;  /* 0x0080000000008820 */ /* 0x001fe20000400000 */
[----:B------:R-:W-:Y:S05]  /*6920*/  BRA `(.L_x_4799) ;  /* 0x00000a0000007947 */ /* 0x000fea0003800000 */
.L_x_4794:
        /* <DEDUP_REMOVED lines=12> */
.L_x_4808:
[----:B------:R-:W2:Y:S02]  /*69f0*/  LDG.E.64 R2, [R2.64] ;  /* 0x0000002402027981 */ /* 0x000ea4000c1e1b00 */
[----:B--2---:R-:W0:Y:S01]  /*6a00*/  F2F.F32.F64 R0, R2 ;  /* 0x0000000200007310 */ /* 0x004e220000301000 */
[----:B------:R-:W0:-:S14]  /*6a10*/  DSETP.GEU.AND P0, PT, |R2|, c[0x2][0x0], PT ;  /* 0x008000000200762a */ /* 0x000e1c0003f0e200 */
[----:B0-----:R-:W-:Y:S01]  /*6a20*/  @!P0 FMUL R0, R0, 1.175494350822287508e-38 ;  /* 0x0080000000008820 */ /* 0x001fe20000400000 */
[----:B------:R-:W-:Y:S05]  /*6a30*/  BRA `(.L_x_4799) ;  /* 0x000008f000007947 */ /* 0x000fea0003800000 */
.L_x_4807:
        /* <DEDUP_REMOVED lines=26> */
.L_x_4810:
        /* <DEDUP_REMOVED lines=13> */
.L_x_4809:
[----:B------:R-:W2:Y:S02]  /*6cb0*/  LDG.E.U16 R0, [R2.64] ;  /* 0x0000002402007981 */ /* 0x000ea4000c1e1500 */
[----:B--2---:R-:W-:Y:S01]  /*6cc0*/  PRMT R0, RZ, 0x5410, R0 ;  /* 0x00005410ff007816 */ /* 0x004fe20000000000 */
[----:B------:R-:W-:Y:S05]  /*6cd0*/  BRA `(.L_x_4799) ;  /* 0x0000065000007947 */ /* 0x000fea0003800000 */
.L_x_4806:
        /* <DEDUP_REMOVED lines=11> */
.L_x_4813:
        /* <DEDUP_REMOVED lines=20> */
.L_x_4815:
[----:B------:R-:W-:Y:S05]  /*6ed0*/  BSYNC B0 ;  /* 0x0000000000007941 */ /* 0x000fea0003800000 */
.L_x_4814:
[----:B------:R-:W-:Y:S01]  /*6ee0*/  LEA R3, R0, 0x3b800000, 0x17 ;  /* 0x3b80000000037811 */ /* 0x000fe200078eb8ff */
[----:B------:R-:W-:-:S05]  /*6ef0*/  IMAD.SHL.U32 R0, R2, 0x100000, RZ ;  /* 0x0010000002007824 */ /* 0x000fca00078e00ff */
[----:B------:R-:W-:Y:S01]  /*6f00*/  LOP3.LUT R0, R3, R0, R4, 0xfe, !PT ;  /* 0x0000000003007212 */ /* 0x000fe200078efe04 */
[----:B------:R-:W-:Y:S05]  /*6f10*/  BRA `(.L_x_4799) ;  /* 0x0000041000007947 */ /* 0x000fea0003800000 */
.L_x_4812:
        /* <DEDUP_REMOVED lines=20> */
.L_x_4817:
[----:B------:R-:W-:Y:S05]  /*7060*/  BSYNC B0 ;  /* 0x0000000000007941 */ /* 0x000fea0003800000 */
.L_x_4816:
[----:B------:R-:W-:Y:S01]  /*7070*/  LEA R3, R0, 0x37800000, 0x17 ;  /* 0x3780000000037811 */ /* 0x000fe200078eb8ff */
[----:B------:R-:W-:-:S05]  /*7080*/  IMAD.SHL.U32 R0, R2, 0x200000, RZ ;  /* 0x0020000002007824 */ /* 0x000fca00078e00ff */
[----:B------:R-:W-:Y:S01]  /*7090*/  LOP3.LUT R0, R3, R0, R4, 0xfe, !PT ;  /* 0x0000000003007212 */ /* 0x000fe200078efe04 */
[----:B------:R-:W-:Y:S05]  /*70a0*/  BRA `(.L_x_4799) ;  /* 0x0000028000007947 */ /* 0x000fea0003800000 */
.L_x_4811:
        /* <DEDUP_REMOVED lines=14> */
.L_x_4798:
        /* <DEDUP_REMOVED lines=21> */
.L_x_4819:
[----:B------:R-:W2:Y:S02]  /*72e0*/  LDG.E.64 R2, [R2.64] ;  /* 0x0000002402027981 */ /* 0x000ea4000c1e1b00 */
[----:B--2---:R0:W1:Y:S01]  /*72f0*/  I2F.U64 R0, R2 ;  /* 0x0000000200007312 */ /* 0x0040620000301000 */
[----:B------:R-:W-:Y:S05]  /*7300*/  BRA `(.L_x_4799) ;  /* 0x0000002000007947 */ /* 0x000fea0003800000 */
.L_x_4818:
[----:B------:R-:W2:Y:S02]  /*7310*/  LDG.E R0, [R2.64] ;  /* 0x0000002402007981 */ /* 0x000ea4000c1e1900 */
[----:B--2---:R-:W0:Y:S02]  /*7320*/  I2F.U32 R0, R0 ;  /* 0x0000000000007306 */ /* 0x004e240000201000 */
.L_x_4799:
[----:B------:R-:W-:Y:S05]  /*7330*/  BSYNC B6 ;  /* 0x0000000000067941 */ /* 0x000fea0003800000 */
.L_x_4793:
        /* <DEDUP_REMOVED lines=17> */
.L_x_4823:
[----:B------:R-:W0:Y:S02]  /*7450*/  F2I.S64.TRUNC R2, R2 ;  /* 0x0000000200027311 */ /* 0x000e24000020d900 */
[----:B0-----:R-:W-:-:S05]  /*7460*/  IMAD.MOV.U32 R5, RZ, RZ, R2 ;  /* 0x000000ffff057224 */ /* 0x001fca00078e0002 */
[----:B------:R0:W-:Y:S01]  /*7470*/  STG.E.U8 [R16.64], R5 ;  /* 0x0000000510007986 */ /* 0x0001e2000c101124 */
[----:B------:R-:W-:Y:S05]  /*7480*/  BRA `(.L_x_4825) ;  /* 0x00000d3000007947 */ /* 0x000fea0003800000 */
.L_x_4822:
        /* <DEDUP_REMOVED lines=9> */
.L_x_4827:
[----:B------:R-:W0:Y:S02]  /*7520*/  F2I.FTZ.TRUNC.NTZ R3, R2 ;  /* 0x0000000200037305 */ /* 0x000e24000021f100 */
[----:B0-----:R0:W-:Y:S01]  /*7530*/  STG.E [R16.64], R3 ;  /* 0x0000000310007986 */ /* 0x0011e2000c101924 */
[----:B------:R-:W-:Y:S05]  /*7540*/  BRA `(.L_x_4825) ;  /* 0x00000c7000007947 */ /* 0x000fea0003800000 */
.L_x_4826:
[----:B------:R-:W0:Y:S02]  /*7550*/  F2I.FTZ.TRUNC.NTZ R3, R2 ;  /* 0x0000000200037305 */ /* 0x000e24000021f100 */
[----:B0-----:R0:W-:Y:S01]  /*7560*/  STG.E.U16 [R16.64], R3 ;  /* 0x0000000310007986 */ /* 0x0011e2000c101524 */
[----:B------:R-:W-:Y:S05]  /*7570*/  BRA `(.L_x_4825) ;  /* 0x00000c4000007947 */ /* 0x000fea0003800000 */
.L_x_4821:
        /* <DEDUP_REMOVED lines=8> */
.L_x_4829:
[----:B------:R-:W-:-:S05]  /*7600*/  F2FP.PACK_AB R2, RZ, R2 ;  /* 0x00000002ff02723e */ /* 0x000fca00000000ff */
[----:B------:R0:W-:Y:S01]  /*7610*/  STG.E.U16 [R16.64], R2 ;  /* 0x0000000210007986 */ /* 0x0001e2000c101524 */
[----:B------:R-:W-:Y:S05]  /*7620*/  BRA `(.L_x_4825) ;  /* 0x00000b9000007947 */ /* 0x000fea0003800000 */
.L_x_4828:
        /* <DEDUP_REMOVED lines=9> */
.L_x_4831:
[----:B------:R-:W-:-:S04]  /*76c0*/  F2FP.PACK_AB R3, RZ, R2 ;  /* 0x00000002ff03723e */ /* 0x000fc800000000ff */
[----:B------:R-:W-:-:S05]  /*76d0*/  PRMT R3, R3, 0x5410, RZ ;  /* 0x0000541003037816 */ /* 0x000fca00000000ff */
[----:B------:R0:W-:Y:S01]  /*76e0*/  STG.E [R16.64], R3 ;  /* 0x0000000310007986 */ /* 0x0001e2000c101924 */
[----:B------:R-:W-:Y:S05]  /*76f0*/  BRA `(.L_x_4825) ;  /* 0x00000ac000007947 */ /* 0x000fea0003800000 */
.L_x_4830:
[----:B------:R-:W-:-:S06]  /*7700*/  FMUL.FTZ R2, R2, 1 ;  /* 0x3f80000002027820 */ /* 0x000fcc0000410000 */
[----:B------:R-:W0:Y:S02]  /*7710*/  F2F.F64.F32 R2, R2 ;  /* 0x0000000200027310 */ /* 0x000e240000201800 */
[----:B0-----:R0:W-:Y:S01]  /*7720*/  STG.E.64 [R16.64], R2 ;  /* 0x0000000210007986 */ /* 0x0011e2000c101b24 */
[----:B------:R-:W-:Y:S05]  /*7730*/  BRA `(.L_x_4825) ;  /* 0x00000a8000007947 */ /* 0x000fea0003800000 */
.L_x_4820:
        /* <DEDUP_REMOVED lines=12> */
.L_x_4834:
[----:B------:R-:W-:Y:S01]  /*7800*/  FMUL.FTZ R4, R2, 1 ;  /* 0x3f80000002047820 */ /* 0x000fe20000410000 */
[----:B------:R-:W-:-:S05]  /*7810*/  CS2R R6, SRZ ;  /* 0x0000000000067805 */ /* 0x000fca000001ff00 */
[----:B------:R-:W0:Y:S02]  /*7820*/  F2F.F64.F32 R4, R4 ;  /* 0x0000000400047310 */ /* 0x000e240000201800 */
[----:B0-----:R0:W-:Y:S01]  /*7830*/  STG.E.128 [R16.64], R4 ;  /* 0x0000000410007986 */ /* 0x0011e2000c101d24 */
[----:B------:R-:W-:Y:S05]  /*7840*/  BRA `(.L_x_4825) ;  /* 0x0000097000007947 */ /* 0x000fea0003800000 */
.L_x_4833:
        /* <DEDUP_REMOVED lines=20> */
.L_x_4838:
[----:B------:R-:W-:Y:S05]  /*7990*/  BSYNC B0 ;  /* 0x0000000000007941 */ /* 0x000fea0003800000 */
.L_x_4837:
[----:B------:R-:W-:-:S05]  /*79a0*/  LOP3.LUT R5, R0, R5, RZ, 0xfc, !PT ;  /* 0x0000000500057212 */ /* 0x000fca00078efcff */
[----:B------:R0:W-:Y:S01]  /*79b0*/  STG.E.U8 [R16.64], R5 ;  /* 0x0000000510007986 */ /* 0x0001e2000c101124 */
[----:B------:R-:W-:Y:S05]  /*79c0*/  BRA `(.L_x_4825) ;  /* 0x000007f000007947 */ /* 0x000fea0003800000 */
.L_x_4836:
        /* <DEDUP_REMOVED lines=12> */
.L_x_4840:
[----:B------:R-:W-:Y:S01]  /*7a90*/  IMAD.MOV.U32 R0, RZ, RZ, 0x7f ;  /* 0x0000007fff007424 */ /* 0x000fe200078e00ff */
[----:B------:R-:W-:-:S04]  /*7aa0*/  ISETP.GT.U32.AND P0, PT, R4, 0x7f800000, PT ;  /* 0x7f8000000400780c */ /* 0x000fc80003f04070 */
[----:B------:R-:W-:-:S04]  /*7ab0*/  SEL R0, R0, 0x7c, P0 ;  /* 0x0000007c00007807 */ /* 0x000fc80000000000 */
.L_x_4841:
[----:B------:R-:W-:Y:S05]  /*7ac0*/  BSYNC B0 ;  /* 0x0000000000007941 */ /* 0x000fea0003800000 */
.L_x_4839:
[----:B------:R-:W-:-:S04]  /*7ad0*/  LOP3.LUT R2, R2, 0x80000000, RZ, 0xc0, !PT ;  /* 0x8000000002027812 */ /* 0x000fc800078ec0ff */
[----:B------:R-:W-:-:S04]  /*7ae0*/  SHF.R.U32.HI R3, RZ, 0x18, R2 ;  /* 0x00000018ff037819 */ /* 0x000fc80000011602 */
[----:B------:R-:W-:-:S05]  /*7af0*/  LOP3.LUT R3, R0, R3, RZ, 0xfc, !PT ;  /* 0x0000000300037212 */ /* 0x000fca00078efcff */
[----:B------:R0:W-:Y:S01]  /*7b00*/  STG.E.U8 [R16.64], R3 ;  /* 0x0000000310007986 */ /* 0x0001e2000c101124 */
[----:B------:R-:W-:Y:S05]  /*7b10*/  BRA `(.L_x_4825) ;  /* 0x000006a000007947 */ /* 0x000fea0003800000 */
.L_x_4835:
[----:B------:R-:W-:-:S05]  /*7b20*/  F2FP.BF16.PACK_AB R2, RZ, R2 ;  /* 0x00000002ff02723e */ /* 0x000fca00000010ff */
[----:B------:R0:W-:Y:S01]  /*7b30*/  STG.E.U16 [R16.64], R2 ;  /* 0x0000000210007986 */ /* 0x0001e2000c101524 */
[----:B------:R-:W-:Y:S05]  /*7b40*/  BRA `(.L_x_4825) ;  /* 0x0000067000007947 */ /* 0x000fea0003800000 */
.L_x_4832:
        /* <DEDUP_REMOVED lines=11> */
.L_x_4844:
        /* <DEDUP_REMOVED lines=16> */
.L_x_4847:
[----:B------:R-:W-:-:S04]  /*7d00*/  LOP3.LUT R2, R2, 0x80000000, RZ, 0xc0, !PT ;  /* 0x8000000002027812 */ /* 0x000fc800078ec0ff */
[----:B------:R-:W-:-:S04]  /*7d10*/  SHF.R.U32.HI R3, RZ, 0x18, R2 ;  /* 0x00000018ff037819 */ /* 0x000fc80000011602 */
[----:B------:R-:W-:-:S04]  /*7d20*/  LOP3.LUT R0, R0, R3, RZ, 0xfc, !PT ;  /* 0x0000000300007212 */ /* 0x000fc800078efcff */
[----:B------:R-:W-:Y:S02]  /*7d30*/  PRMT R8, R0, 0x7610, R8 ;  /* 0x0000761000087816 */ /* 0x000fe40000000008 */
.L_x_4846:
[----:B------:R-:W-:Y:S05]  /*7d40*/  BSYNC B0 ;  /* 0x0000000000007941 */ /* 0x000fea0003800000 */
.L_x_4845:
[----:B------:R0:W-:Y:S01]  /*7d50*/  STG.E.U8 [R16.64], R8 ;  /* 0x0000000810007986 */ /* 0x0001e2000c101124 */
[----:B------:R-:W-:Y:S05]  /*7d60*/  BRA `(.L_x_4825) ;  /* 0x0000045000007947 */ /* 0x000fea0003800000 */
.L_x_4843:
        /* <DEDUP_REMOVED lines=16> */
.L_x_4850:
[----:B------:R-:W-:-:S04]  /*7e70*/  LOP3.LUT R2, R2, 0x80000000, RZ, 0xc0, !PT ;  /* 0x8000000002027812 */ /* 0x000fc800078ec0ff */
[----:B------:R-:W-:-:S04]  /*7e80*/  SHF.R.U32.HI R3, RZ, 0x18, R2 ;  /* 0x00000018ff037819 */ /* 0x000fc80000011602 */
[----:B------:R-:W-:-:S04]  /*7e90*/  LOP3.LUT R0, R0, R3, RZ, 0xfc, !PT ;  /* 0x0000000300007212 */ /* 0x000fc800078efcff */
[----:B------:R-:W-:Y:S02]  /*7ea0*/  PRMT R8, R0, 0x7610, R8 ;  /* 0x0000761000087816 */ /* 0x000fe40000000008 */
.L_x_4849:
[----:B------:R-:W-:Y:S05]  /*7eb0*/  BSYNC B0 ;  /* 0x0000000000007941 */ /* 0x000fea0003800000 */
.L_x_4848:
[----:B------:R0:W-:Y:S01]  /*7ec0*/  STG.E.U8 [R16.64], R8 ;  /* 0x0000000810007986 */ /* 0x0001e2000c101124 */
[----:B------:R-:W-:Y:S05]  /*7ed0*/  BRA `(.L_x_4825) ;  /* 0x000002e000007947 */ /* 0x000fea0003800000 */
.L_x_4842:
        /* <DEDUP_REMOVED lines=21> */
.L_x_4824:
        /* <DEDUP_REMOVED lines=20> */
.L_x_4852:
[----:B------:R-:W0:Y:S02]  /*8170*/  F2I.U64.TRUNC R2, R2 ;  /* 0x0000000200027311 */ /* 0x000e24000020d800 */
[----:B0-----:R0:W-:Y:S01]  /*8180*/  STG.E.64 [R16.64], R2 ;  /* 0x0000000210007986 */ /* 0x0011e2000c101b24 */
[----:B------:R-:W-:Y:S05]  /*8190*/  BRA `(.L_x_4825) ;  /* 0x0000002000007947 */ /* 0x000fea0003800000 */
.L_x_4851:
[----:B------:R-:W0:Y:S02]  /*81a0*/  F2I.FTZ.U32.TRUNC.NTZ R3, R2 ;  /* 0x0000000200037305 */ /* 0x000e24000021f000 */
[----:B0-----:R0:W-:Y:S02]  /*81b0*/  STG.E [R16.64], R3 ;  /* 0x0000000310007986 */ /* 0x0011e4000c101924 */
.L_x_4825:
[----:B------:R-:W-:Y:S02]  /*81c0*/  IADD3 R19, R19, 0x80, RZ ;  /* 0x0000008013137810 */ /* 0x000fe40007ffe0ff */
.L_x_4730:
[----:B------:R-:W-:Y:S05]  /*81d0*/  BSYNC B7 ;  /* 0x0000000000077941 */ /* 0x000fea0003800000 */
.L_x_4729:
[----:B------:R-:W-:-:S13]  /*81e0*/  ISETP.GE.AND P0, PT, R19, c[0x0][0x160], PT ;  /* 0x0000580013007a0c */ /* 0x000fda0003f06270 */
[----:B------:R-:W-:Y:S05]  /*81f0*/  @P0 EXIT ;  /* 0x000000000000094d */ /* 0x000fea0003800000 */
        /* <DEDUP_REMOVED lines=228> */
.L_x_4853:
        /* <DEDUP_REMOVED lines=20> */
.L_x_4858:
[----:B------:R-:W2:Y:S02]  /*9180*/  LDG.E.U8 R0, [R2.64] ;  /* 0x0000002402007981 */ /* 0x000ea4000c1e1100 */
[----:B--2---:R-:W0:Y:S01]  /*9190*/  I2F.U16 R0, R0 ;  /* 0x0000000000007306 */ /* 0x004e220000101000 */
[----:B------:R-:W-:Y:S05]  /*91a0*/  BRA `(.L_x_4860) ;  /* 0x00000ca000007947 */ /* 0x000fea0003800000 */
.L_x_4857:
        /* <DEDUP_REMOVED lines=9> */
.L_x_4862:
[----:B------:R-:W2:Y:S02]  /*9240*/  LDG.E R0, [R2.64] ;  /* 0x0000002402007981 */ /* 0x000ea4000c1e1900 */
[----:B--2---:R-:W0:Y:S01]  /*9250*/  I2F R0, R0 ;  /* 0x0000000000007306 */ /* 0x004e220000201400 */
[----:B------:R-:W-:Y:S05]  /*9260*/  BRA `(.L_x_4860) ;  /* 0x00000be000007947 */ /* 0x000fea0003800000 */
.L_x_4861:
[----:B------:R-:W2:Y:S02]  /*9270*/  LDG.E.U16 R0, [R2.64] ;  /* 0x0000002402007981 */ /* 0x000ea4000c1e1500 */
[----:B--2---:R-:W0:Y:S01]  /*9280*/  I2F.S16 R0, R0 ;  /* 0x0000000000007306 */ /* 0x004e220000101400 */
[----:B------:R-:W-:Y:S05]  /*9290*/  BRA `(.L_x_4860) ;  /* 0x00000bb000007947 */ /* 0x000fea0003800000 */
.L_x_4856:
        /* <DEDUP_REMOVED lines=8> */
.L_x_4864:
[----:B------:R-:W2:Y:S02]  /*9320*/  LDG.E.U16 R0, [R2.64] ;  /* 0x0000002402007981 */ /* 0x000ea4000c1e1500 */
[----:B--2---:R-:W-:Y:S01]  /*9330*/  HADD2.F32 R0, -RZ, R0.H0_H0 ;  /* 0x20000000ff007230 */ /* 0x004fe20000004100 */
[----:B------:R-:W-:Y:S05]  /*9340*/  BRA `(.L_x_4860) ;  /* 0x00000b0000007947 */ /* 0x000fea0003800000 */
.L_x_4863:
        /* <DEDUP_REMOVED lines=8> */
.L_x_4866:
[----:B------:R-:W2:Y:S02]  /*93d0*/  LDG.E.U16 R0, [R2.64] ;  /* 0x0000002402007981 */ /* 0x000ea4000c1e1500 */
[----:B--2---:R-:W-:Y:S01]  /*93e0*/  HADD2.F32 R0, -RZ, R0.H0_H0 ;  /* 0x20000000ff007230 */ /* 0x004fe20000004100 */
[----:B------:R-:W-:Y:S05]  /*93f0*/  BRA `(.L_x_4860) ;  /* 0x00000a5000007947 */ /* 0x000fea0003800000 */
.L_x_4865:
[----:B------:R-:W2:Y:S02]  /*9400*/  LDG.E.64 R2, [R2.64] ;  /* 0x0000002402027981 */ /* 0x000ea4000c1e1b00 */
[----:B--2---:R-:W0:Y:S01]  /*9410*/  F2F.F32.F64 R0, R2 ;  /* 0x0000000200007310 */ /* 0x004e220000301000 */
[----:B------:R-:W0:-:S14]  /*9420*/  DSETP.GEU.AND P0, PT, |R2|, c[0x2][0x0], PT ;  /* 0x008000000200762a */ /* 0x000e1c0003f0e200 */
[----:B0-----:R-:W-:Y:S01]  /*9430*/  @!P0 FMUL R0, R0, 1.175494350822287508e-38 ;  /* 0x0080000000008820 */ /* 0x001fe20000400000 */
[----:B------:R-:W-:Y:S05]  /*9440*/  BRA `(.L_x_4860) ;  /* 0x00000a0000007947 */ /* 0x000fea0003800000 */
.L_x_4855:
        /* <DEDUP_REMOVED lines=12> */
.L_x_4869:
[----:B------:R-:W2:Y:S02]  /*9510*/  LDG.E.64 R2, [R2.64] ;  /* 0x0000002402027981 */ /* 0x000ea4000c1e1b00 */
[----:B--2---:R-:W0:Y:S01]  /*9520*/  F2F.F32.F64 R0, R2 ;  /* 0x0000000200007310 */ /* 0x004e220000301000 */
[----:B------:R-:W0:-:S14]  /*9530*/  DSETP.GEU.AND P0, PT, |R2|, c[0x2][0x0], PT ;  /* 0x008000000200762a */ /* 0x000e1c0003f0e200 */
[----:B0-----:R-:W-:Y:S01]  /*9540*/  @!P0 FMUL R0, R0, 1.175494350822287508e-38 ;  /* 0x0080000000008820 */ /* 0x001fe20000400000 */
[----:B------:R-:W-:Y:S05]  /*9550*/  BRA `(.L_x_4860) ;  /* 0x000008f000007947 */ /* 0x000fea0003800000 */
.L_x_4868:
        /* <DEDUP_REMOVED lines=26> */
.L_x_4871:
        /* <DEDUP_REMOVED lines=13> */
.L_x_4870:
[----:B------:R-:W2:Y:S02]  /*97d0*/  LDG.E.U16 R0, [R2.64] ;  /* 0x0000002402007981 */ /* 0x000ea4000c1e1500 */
[----:B--2---:R-:W-:Y:S01]  /*97e0*/  PRMT R0, RZ, 0x5410, R0 ;  /* 0x00005410ff007816 */ /* 0x004fe20000000000 */
[----:B------:R-:W-:Y:S05]  /*97f0*/  BRA `(.L_x_4860) ;  /* 0x0000065000007947 */ /* 0x000fea0003800000 */
.L_x_4867:
        /* <DEDUP_REMOVED lines=11> */
.L_x_4874:
        /* <DEDUP_REMOVED lines=20> */
.L_x_4876:
[----:B------:R-:W-:Y:S05]  /*99f0*/  BSYNC B0 ;  /* 0x0000000000007941 */ /* 0x000fea0003800000 */
.L_x_4875:
[----:B------:R-:W-:Y:S01]  /*9a00*/  LEA R3, R0, 0x3b800000, 0x17 ;  /* 0x3b80000000037811 */ /* 0x000fe200078eb8ff */
[----:B------:R-:W-:-:S05]  /*9a10*/  IMAD.SHL.U32 R0, R2, 0x100000, RZ ;  /* 0x0010000002007824 */ /* 0x000fca00078e00ff */
[----:B------:R-:W-:Y:S01]  /*9a20*/  LOP3.LUT R0, R3, R0, R4, 0xfe, !PT ;  /* 0x0000000003007212 */ /* 0x000fe200078efe04 */
[----:B------:R-:W-:Y:S05]  /*9a30*/  BRA `(.L_x_4860) ;  /* 0x0000041000007947 */ /* 0x000fea0003800000 */
.L_x_4873:
        /* <DEDUP_REMOVED lines=20> */
.L_x_4878:
[----:B------:R-:W-:Y:S05]  /*9b80*/  BSYNC B0 ;  /* 0x0000000000007941 */ /* 0x000fea0003800000 */
.L_x_4877:
[----:B------:R-:W-:Y:S01]  /*9b90*/  LEA R3, R0, 0x37800000, 0x17 ;  /* 0x3780000000037811 */ /* 0x000fe200078eb8ff */
[----:B------:R-:W-:-:S05]  /*9ba0*/  IMAD.SHL.U32 R0, R2, 0x200000, RZ ;  /* 0x0020000002007824 */ /* 0x000fca00078e00ff */
[----:B------:R-:W-:Y:S01]  /*9bb0*/  LOP3.LUT R0, R3, R0, R4, 0xfe, !PT ;  /* 0x0000000003007212 */ /* 0x000fe200078efe04 */
[----:B------:R-:W-:Y:S05]  /*9bc0*/  BRA `(.L_x_4860) ;  /* 0x0000028000007947 */ /* 0x000fea0003800000 */
.L_x_4872:
        /* <DEDUP_REMOVED lines=14> */
.L_x_4859:
        /* <DEDUP_REMOVED lines=21> */
.L_x_4880:
[----:B------:R-:W2:Y:S02]  /*9e00*/  LDG.E.64 R2, [R2.64] ;  /* 0x0000002402027981 */ /* 0x000ea4000c1e1b00 */
[----:B--2---:R0:W1:Y:S01]  /*9e10*/  I2F.U64 R0, R2 ;  /* 0x0000000200007312 */ /* 0x0040620000301000 */
[----:B------:R-:W-:Y:S05]  /*9e20*/  BRA `(.L_x_4860) ;  /* 0x0000002000007947 */ /* 0x000fea0003800000 */
.L_x_4879:
[----:B------:R-:W2:Y:S02]  /*9e30*/  LDG.E R0, [R2.64] ;  /* 0x0000002402007981 */ /* 0x000ea4000c1e1900 */
[----:B--2---:R-:W0:Y:S02]  /*9e40*/  I2F.U32 R0, R0 ;  /* 0x0000000000007306 */ /* 0x004e240000201000 */
.L_x_4860:
[----:B------:R-:W-:Y:S05]  /*9e50*/  BSYNC B6 ;  /* 0x0000000000067941 */ /* 0x000fea0003800000 */
.L_x_4854:
        /* <DEDUP_REMOVED lines=17> */
.L_x_4884:
[----:B------:R-:W0:Y:S02]  /*9f70*/  F2I.S64.TRUNC R2, R2 ;  /* 0x0000000200027311 */ /* 0x000e24000020d900 */
[----:B0-----:R-:W-:-:S05]  /*9f80*/  IMAD.MOV.U32 R5, RZ, RZ, R2 ;  /* 0x000000ffff057224 */ /* 0x001fca00078e0002 */
[----:B------:R-:W-:Y:S01]  /*9f90*/  STG.E.U8 [R16.64], R5 ;  /* 0x0000000510007986 */ /* 0x000fe2000c101124 */
[----:B------:R-:W-:Y:S05]  /*9fa0*/  EXIT ;  /* 0x000000000000794d */ /* 0x000fea0003800000 */
.L_x_4883:
        /* <DEDUP_REMOVED lines=9> */
.L_x_4887:
[----:B------:R-:W0:Y:S02]  /*a040*/  F2I.FTZ.TRUNC.NTZ R3, R2 ;  /* 0x0000000200037305 */ /* 0x000e24000021f100 */
[----:B0-----:R-:W-:Y:S01]  /*a050*/  STG.E [R16.64], R3 ;  /* 0x0000000310007986 */ /* 0x001fe2000c101924 */
[----:B------:R-:W-:Y:S05]  /*a060*/  EXIT ;  /* 0x000000000000794d */ /* 0x000fea0003800000 */
.L_x_4886:
[----:B------:R-:W0:Y:S02]  /*a070*/  F2I.FTZ.TRUNC.NTZ R3, R2 ;  /* 0x0000000200037305 */ /* 0x000e24000021f100 */
[----:B0-----:R-:W-:Y:S01]  /*a080*/  STG.E.U16 [R16.64], R3 ;  /* 0x0000000310007986 */ /* 0x001fe2000c101524 */
[----:B------:R-:W-:Y:S05]  /*a090*/  EXIT ;  /* 0x000000000000794d */ /* 0x000fea0003800000 */
.L_x_4882:
        /* <DEDUP_REMOVED lines=8> */
.L_x_4889:
[----:B------:R-:W-:-:S05]  /*a120*/  F2FP.PACK_AB R2, RZ, R2 ;  /* 0x00000002ff02723e */ /* 0x000fca00000000ff */
[----:B------:R-:W-:Y:S01]  /*a130*/  STG.E.U16 [R16.64], R2 ;  /* 0x0000000210007986 */ /* 0x000fe2000c101524 */
[----:B------:R-:W-:Y:S05]  /*a140*/  EXIT ;  /* 0x000000000000794d */ /* 0x000fea0003800000 */
.L_x_4888:
        /* <DEDUP_REMOVED lines=9> */
.L_x_4891:
[----:B------:R-:W-:-:S04]  /*a1e0*/  F2FP.PACK_AB R3, RZ, R2 ;  /* 0x00000002ff03723e */ /* 0x000fc800000000ff */
[----:B------:R-:W-:-:S05]  /*a1f0*/  PRMT R3, R3, 0x5410, RZ ;  /* 0x0000541003037816 */ /* 0x000fca00000000ff */
[----:B------:R-:W-:Y:S01]  /*a200*/  STG.E [R16.64], R3 ;  /* 0x0000000310007986 */ /* 0x000fe2000c101924 */
[----:B------:R-:W-:Y:S05]  /*a210*/  EXIT ;  /* 0x000000000000794d */ /* 0x000fea0003800000 */
.L_x_4890:
[----:B------:R-:W-:-:S06]  /*a220*/  FMUL.FTZ R2, R2, 1 ;  /* 0x3f80000002027820 */ /* 0x000fcc0000410000 */
[----:B------:R-:W0:Y:S02]  /*a230*/  F2F.F64.F32 R2, R2 ;  /* 0x0000000200027310 */ /* 0x000e240000201800 */
[----:B0-----:R-:W-:Y:S01]  /*a240*/  STG.E.64 [R16.64], R2 ;  /* 0x0000000210007986 */ /* 0x001fe2000c101b24 */
[----:B------:R-:W-:Y:S05]  /*a250*/  EXIT ;  /* 0x000000000000794d */ /* 0x000fea0003800000 */
.L_x_4881:
        /* <DEDUP_REMOVED lines=12> */
.L_x_4894:
[----:B------:R-:W-:Y:S01]  /*a320*/  FMUL.FTZ R4, R2, 1 ;  /* 0x3f80000002047820 */ /* 0x000fe20000410000 */
[----:B------:R-:W-:-:S05]  /*a330*/  CS2R R6, SRZ ;  /* 0x0000000000067805 */ /* 0x000fca000001ff00 */
[----:B------:R-:W0:Y:S02]  /*a340*/  F2F.F64.F32 R4, R4 ;  /* 0x0000000400047310 */ /* 0x000e240000201800 */
[----:B0-----:R-:W-:Y:S01]  /*a350*/  STG.E.128 [R16.64], R4 ;  /* 0x0000000410007986 */ /* 0x001fe2000c101d24 */
[----:B------:R-:W-:Y:S05]  /*a360*/  EXIT ;  /* 0x000000000000794d */ /* 0x000fea0003800000 */
.L_x_4893:
        /* <DEDUP_REMOVED lines=20> */
.L_x_4898:
[----:B------:R-:W-:Y:S05]  /*a4b0*/  BSYNC B0 ;  /* 0x0000000000007941 */ /* 0x000fea0003800000 */
.L_x_4897:
[----:B------:R-:W-:-:S05]  /*a4c0*/  LOP3.LUT R5, R0, R5, RZ, 0xfc, !PT ;  /* 0x0000000500057212 */ /* 0x000fca00078efcff */
[----:B------:R-:W-:Y:S01]  /*a4d0*/  STG.E.U8 [R16.64], R5 ;  /* 0x0000000510007986 */ /* 0x000fe2000c101124 */
[----:B------:R-:W-:Y:S05]  /*a4e0*/  EXIT ;  /* 0x000000000000794d */ /* 0x000fea0003800000 */
.L_x_4896:
        /* <DEDUP_REMOVED lines=12> */
.L_x_4900:
[----:B------:R-:W-:Y:S01]  /*a5b0*/  IMAD.MOV.U32 R0, RZ, RZ, 0x7f ;  /* 0x0000007fff007424 */ /* 0x000fe200078e00ff */
[----:B------:R-:W-:-:S04]  /*a5c0*/  ISETP.GT.U32.AND P0, PT, R4, 0x7f800000, PT ;  /* 0x7f8000000400780c */ /* 0x000fc80003f04070 */
[----:B------:R-:W-:-:S04]  /*a5d0*/  SEL R0, R0, 0x7c, P0 ;  /* 0x0000007c00007807 */ /* 0x000fc80000000000 */
.L_x_4901:
[----:B------:R-:W-:Y:S05]  /*a5e0*/  BSYNC B0 ;  /* 0x0000000000007941 */ /* 0x000fea0003800000 */
.L_x_4899:
[----:B------:R-:W-:-:S04]  /*a5f0*/  LOP3.LUT R2, R2, 0x80000000, RZ, 0xc0, !PT ;  /* 0x8000000002027812 */ /* 0x000fc800078ec0ff */
[----:B------:R-:W-:-:S04]  /*a600*/  SHF.R.U32.HI R3, RZ, 0x18, R2 ;  /* 0x00000018ff037819 */ /* 0x000fc80000011602 */
[----:B------:R-:W-:-:S05]  /*a610*/  LOP3.LUT R3, R0, R3, RZ, 0xfc, !PT ;  /* 0x0000000300037212 */ /* 0x000fca00078efcff */
[----:B------:R-:W-:Y:S01]  /*a620*/  STG.E.U8 [R16.64], R3 ;  /* 0x0000000310007986 */ /* 0x000fe2000c101124 */
[----:B------:R-:W-:Y:S05]  /*a630*/  EXIT ;  /* 0x000000000000794d */ /* 0x000fea0003800000 */
.L_x_4895:
[----:B------:R-:W-:-:S05]  /*a640*/  F2FP.BF16.PACK_AB R2, RZ, R2 ;  /* 0x00000002ff02723e */ /* 0x000fca00000010ff */
[----:B------:R-:W-:Y:S01]  /*a650*/  STG.E.U16 [R16.64], R2 ;  /* 0x0000000210007986 */ /* 0x000fe2000c101524 */
[----:B------:R-:W-:Y:S05]  /*a660*/  EXIT ;  /* 0x000000000000794d */ /* 0x000fea0003800000 */
.L_x_4892:
        /* <DEDUP_REMOVED lines=11> */
.L_x_4904:
        /* <DEDUP_REMOVED lines=16> */
.L_x_4907:
[----:B------:R-:W-:-:S04]  /*a820*/  LOP3.LUT R2, R2, 0x80000000, RZ, 0xc0, !PT ;  /* 0x8000000002027812 */ /* 0x000fc800078ec0ff */
[----:B------:R-:W-:-:S04]  /*a830*/  SHF.R.U32.HI R3, RZ, 0x18, R2 ;  /* 0x00000018ff037819 */ /* 0x000fc80000011602 */
[----:B------:R-:W-:-:S04]  /*a840*/  LOP3.LUT R0, R0, R3, RZ, 0xfc, !PT ;  /* 0x0000000300007212 */ /* 0x000fc800078efcff */
[----:B------:R-:W-:Y:S02]  /*a850*/  PRMT R8, R0, 0x7610, R8 ;  /* 0x0000761000087816 */ /* 0x000fe40000000008 */
.L_x_4906:
[----:B------:R-:W-:Y:S05]  /*a860*/  BSYNC B0 ;  /* 0x0000000000007941 */ /* 0x000fea0003800000 */
.L_x_4905:
[----:B------:R-:W-:Y:S01]  /*a870*/  STG.E.U8 [R16.64], R8 ;  /* 0x0000000810007986 */ /* 0x000fe2000c101124 */
[----:B------:R-:W-:Y:S05]  /*a880*/  EXIT ;  /* 0x000000000000794d */ /* 0x000fea0003800000 */
.L_x_4903:
        /* <DEDUP_REMOVED lines=16> */
.L_x_4910:
[----:B------:R-:W-:-:S04]  /*a990*/  LOP3.LUT R2, R2, 0x80000000, RZ, 0xc0, !PT ;  /* 0x8000000002027812 */ /* 0x000fc800078ec0ff */
[----:B------:R-:W-:-:S04]  /*a9a0*/  SHF.R.U32.HI R3, RZ, 0x18, R2 ;  /* 0x00000018ff037819 */ /* 0x000fc80000011602 */
[----:B------:R-:W-:-:S04]  /*a9b0*/  LOP3.LUT R0, R0, R3, RZ, 0xfc, !PT ;  /* 0x0000000300007212 */ /* 0x000fc800078efcff */
[----:B------:R-:W-:Y:S02]  /*a9c0*/  PRMT R8, R0, 0x7610, R8 ;  /* 0x0000761000087816 */ /* 0x000fe40000000008 */
.L_x_4909:
[----:B------:R-:W-:Y:S05]  /*a9d0*/  BSYNC B0 ;  /* 0x0000000000007941 */ /* 0x000fea0003800000 */
.L_x_4908:
[----:B------:R-:W-:Y:S01]  /*a9e0*/  STG.E.U8 [R16.64], R8 ;  /* 0x0000000810007986 */ /* 0x000fe2000c101124 */
[----:B------:R-:W-:Y:S05]  /*a9f0*/  EXIT ;  /* 0x000000000000794d */ /* 0x000fea0003800000 */
.L_x_4902:
        /* <DEDUP_REMOVED lines=21> */
.L_x_4885:
        /* <DEDUP_REMOVED lines=20> */
.L_x_4912:
[----:B------:R-:W0:Y:S02]  /*ac90*/  F2I.U64.TRUNC R2, R2 ;  /* 0x0000000200027311 */ /* 0x000e24000020d800 */
[----:B0-----:R-:W-:Y:S01]  /*aca0*/  STG.E.64 [R16.64], R2 ;  /* 0x0000000210007986 */ /* 0x001fe2000c101b24 */
[----:B------:R-:W-:Y:S05]  /*acb0*/  EXIT ;  /* 0x000000000000794d */ /* 0x000fea0003800000 */
.L_x_4911:
[----:B------:R-:W0:Y:S02]  /*acc0*/  F2I.FTZ.U32.TRUNC.NTZ R3, R2 ;  /* 0x0000000200037305 */ /* 0x000e24000021f000 */
[----:B0-----:R-:W-:Y:S01]  /*acd0*/  STG.E [R16.64], R3 ;  /* 0x0000000310007986 */ /* 0x001fe2000c101924 */
[----:B------:R-:W-:Y:S05]  /*ace0*/  EXIT ;  /* 0x000000000000794d */ /* 0x000fea0003800000 */
.L_x_4913:
        /* <DEDUP_REMOVED lines=9> */
.L_x_7714:


//--------------------- .text._ZN2at6native27unrolled_elementwise_kernelINS0_13BUnaryFunctorIfffZZZNS0_20copysign_kernel_cudaERNS_18TensorIteratorBaseEENKUlvE_clEvENKUlvE0_clEvEUlffE_EESt5arrayIPcLm2EELi4E23TrivialOffsetCalculatorILi1EjESD_NS0_6memory12LoadWithCastILi1EEENSE_13StoreWithCastILi1EEEEEviT_T0_T2_T3_T4_T5_ --------------------------
	.section	.text._ZN2at6native27unrolled_elementwise_kernelINS0_13BUnaryFunctorIfffZZZNS0_20copysign_kernel_cudaERNS_18TensorIteratorBaseEENKUlvE_clEvENKUlvE0_clEvEUlffE_EESt5arrayIPcLm2EELi4E23TrivialOffsetCalculatorILi1EjESD_NS0_6memory12LoadWithCastILi1EEENSE_13StoreWithCastILi1EEEEEviT_T0_T2_T3_T4_T5_,"ax",@progbits
	.sectioninfo	@"SHI_REGISTERS=28"
	.align	128
        .global         _ZN2at6native27unrolled_elementwise_kernelINS0_13BUnaryFunctorIfffZZZNS0_20copysign_kernel_cudaERNS_18TensorIteratorBaseEENKUlvE_clEvENKUlvE0_clEvEUlffE_EESt5arrayIPcLm2EELi4E23TrivialOffsetCalculatorILi1EjESD_NS0_6memory12LoadWithCastILi1EEENSE_13StoreWithCastILi1EEEEEviT_T0_T2_T3_T4_T5_
        .type           _ZN2at6native27unrolled_elementwise_kernelINS0_13BUnaryFunctorIfffZZZNS0_20copysign_kernel_cudaERNS_18TensorIteratorBaseEENKUlvE_clEvENKUlvE0_clEvEUlffE_EESt5arrayIPcLm2EELi4E23TrivialOffsetCalculatorILi1EjESD_NS0_6memory12LoadWithCastILi1EEENSE_13StoreWithCastILi1EEEEEviT_T0_T2_T3_T4_T5_,@function
        .size           _ZN2at6native27unrolled_elementwise_kernelINS0_13BUnaryFunctorIfffZZZNS0_20copysign_kernel_cudaERNS_18TensorIteratorBaseEENKUlvE_clEvENKUlvE0_clEvEUlffE_EESt5arrayIPcLm2EELi4E23TrivialOffsetCalculatorILi1EjESD_NS0_6memory12LoadWithCastILi1EEENSE_13StoreWithCastILi1EEEEEviT_T0_T2_T3_T4_T5_,(.L_x_7715 - _ZN2at6native27unrolled_elementwise_kernelINS0_13BUnaryFunctorIfffZZZNS0_20copysign_kernel_cudaERNS_18TensorIteratorBaseEENKUlvE_clEvENKUlvE0_clEvEUlffE_EESt5arrayIPcLm2EELi4E23TrivialOffsetCalculatorILi1EjESD_NS0_6memory12LoadWithCastILi1EEENSE_13StoreWithCastILi1EEEEEviT_T0_T2_T3_T4_T5_)
        .other          _ZN2at6native27unrolled_elementwise_kernelINS0_13BUnaryFunctorIfffZZZNS0_20copysign_kernel_cudaERNS_18TensorIteratorBaseEENKUlvE_clEvENKUlvE0_clEvEUlffE_EESt5arrayIPcLm2EELi4E23TrivialOffsetCalculatorILi1EjESD_NS0_6memory12LoadWithCastILi1EEENSE_13StoreWithCastILi1EEEEEviT_T0_T2_T3_T4_T5_,@"STO_CUDA_ENTRY STV_DEFAULT"
_ZN2at6native27unrolled_elementwise_kernelINS0_13BUnaryFunctorIfffZZZNS0_20copysign_kernel_cudaERNS_18TensorIteratorBaseEENKUlvE_clEvENKUlvE0_clEvEUlffE_EESt5arrayIPcLm2EELi4E23TrivialOffsetCalculatorILi1EjESD_NS0_6memory12LoadWithCastILi1EEENSE_13StoreWithCastILi1EEEEEviT_T0_T2_T3_T4_T5_:
.text._ZN2at6native27unrolled_elementwise_kernelINS0_13BUnaryFunctorIfffZZZNS0_20copysign_kernel_cudaERNS_18TensorIteratorBaseEENKUlvE_clEvENKUlvE0_clEvEUlffE_EESt5arrayIPcLm2EELi4E23TrivialOffsetCalculatorILi1EjESD_NS0_6memory12LoadWithCastILi1EEENSE_13StoreWithCastILi1EEEEEviT_T0_T2_T3_T4_T5_:
[----:B------:R-:W-:Y:S02]  /*0000*/  IMAD.MOV.U32 R1, RZ, RZ, c[0x0][0x28] ;  /* 0x00000a00ff017624 */ /* 0x000fe400078e00ff */
[----:B------:R-:W0:Y:S01]  /*0010*/  S2R R17, SR_CTAID.X ;  /* 0x0000000000117919 */ /* 0x000e220000002500 */
[----:B------:R-:W-:Y:S01]  /*0020*/  IMAD.MOV.U32 R16, RZ, RZ, -0x200 ;  /* 0xfffffe00ff107424 */ /* 0x000fe200078e00ff */
[----:B------:R-:W1:Y:S01]  /*0030*/  LDC.U8 R19, c[0x0][0x184] ;  /* 0x00006100ff137b82 */ /* 0x000e620000000000 */
[----:B------:R-:W-:Y:S01]  /*0040*/  ULDC.64 UR36, c[0x0][0x118] ;  /* 0x0000460000247ab9 */ /* 0x000fe20000000a00 */
[----:B------:R-:W2:Y:S01]  /*0050*/  S2R R24, SR_TID.X ;  /* 0x0000000000187919 */ /* 0x000ea20000002100 */
[----:B------:R-:W-:Y:S01]  /*0060*/  BSSY B7, `(.L_x_4914) ;  /* 0x00000e9000077945 */ /* 0x000fe20003800000 */
[----:B------:R-:W-:Y:S01]  /*0070*/  CS2R R22, SRZ ;  /* 0x0000000000167805 */ /* 0x000fe2000001ff00 */
[----:B0-----:R-:W-:-:S05]  /*0080*/  IMAD R16, R17, R16, c[0x0][0x160] ;  /* 0x0000580011107624 */ /* 0x001fca00078e0210 */
[----:B--2---:R-:W-:-:S13]  /*0090*/  ISETP.GE.AND P0, PT, R24, R16, PT ;  /* 0x000000101800720c */ /* 0x004fda0003f06270 */
[----:B------:R-:W-:Y:S05]  /*00a0*/  @P0 BRA `(.L_x_4915) ;  /* 0x00000e4000000947 */ /* 0x000fea0003800000 */
[----:B-1----:R-:W-:Y:S01]  /*00b0*/  PRMT R0, R19, 0x9910, RZ ;  /* 0x0000991013007816 */ /* 0x002fe200000000ff */
        /* <DEDUP_REMOVED lines=18> */
.L_x_4920:
[----:B------:R-:W2:Y:S02]  /*01e0*/  LDG.E.U8 R2, [R2.64] ;  /* 0x0000002402027981 */ /* 0x000ea4000c1e1100 */
[----:B--2---:R0:W1:Y:S01]  /*01f0*/  I2F.U16 R23, R2 ;  /* 0x0000000200177306 */ /* 0x0040620000101000 */
[----:B------:R-:W-:Y:S05]  /*0200*/  BRA `(.L_x_4922) ;  /* 0x00000cb000007947 */ /* 0x000fea0003800000 */
.L_x_4919:
        /* <DEDUP_REMOVED lines=9> */
.L_x_4924:
[----:B------:R-:W2:Y:S02]  /*02a0*/  LDG.E R2, [R2.64] ;  /* 0x0000002402027981 */ /* 0x000ea4000c1e1900 */
[----:B--2---:R0:W1:Y:S01]  /*02b0*/  I2F R23, R2 ;  /* 0x0000000200177306 */ /* 0x0040620000201400 */
[----:B------:R-:W-:Y:S05]  /*02c0*/  BRA `(.L_x_4922) ;  /* 0x00000bf000007947 */ /* 0x000fea0003800000 */
.L_x_4923:
[----:B------:R-:W2:Y:S02]  /*02d0*/  LDG.E.U16 R2, [R2.64] ;  /* 0x0000002402027981 */ /* 0x000ea4000c1e1500 */
[----:B--2---:R0:W1:Y:S01]  /*02e0*/  I2F.S16 R23, R2 ;  /* 0x0000000200177306 */ /* 0x0040620000101400 */
[----:B------:R-:W-:Y:S05]  /*02f0*/  BRA `(.L_x_4922) ;  /* 0x00000bc000007947 */ /* 0x000fea0003800000 */
.L_x_4918:
        /* <DEDUP_REMOVED lines=8> */
.L_x_4926:
[----:B------:R-:W2:Y:S02]  /*0380*/  LDG.E.U16 R2, [R2.64] ;  /* 0x0000002402027981 */ /* 0x000ea4000c1e1500 */
[----:B--2---:R-:W-:Y:S01]  /*0390*/  HADD2.F32 R23, -RZ, R2.H0_H0 ;  /* 0x20000002ff177230 */ /* 0x004fe20000004100 */
[----:B------:R-:W-:Y:S05]  /*03a0*/  BRA `(.L_x_4922) ;  /* 0x00000b1000007947 */ /* 0x000fea0003800000 */
.L_x_4925:
        /* <DEDUP_REMOVED lines=8> */
.L_x_4928:
[----:B------:R-:W2:Y:S02]  /*0430*/  LDG.E.U16 R2, [R2.64] ;  /* 0x0000002402027981 */ /* 0x000ea4000c1e1500 */
[----:B--2---:R-:W-:Y:S01]  /*0440*/  HADD2.F32 R23, -RZ, R2.H0_H0 ;  /* 0x20000002ff177230 */ /* 0x004fe20000004100 */
[----:B------:R-:W-:Y:S05]  /*0450*/  BRA `(.L_x_4922) ;  /* 0x00000a6000007947 */ /* 0x000fea0003800000 */
.L_x_4927:
[----:B------:R-:W2:Y:S02]  /*0460*/  LDG.E.64 R2, [R2.64] ;  /* 0x0000002402027981 */ /* 0x000ea4000c1e1b00 */
[----:B--2---:R-:W0:Y:S01]  /*0470*/  F2F.F32.F64 R23, R2 ;  /* 0x0000000200177310 */ /* 0x004e220000301000 */
[----:B------:R-:W0:-:S14]  /*0480*/  DSETP.GEU.AND P0, PT, |R2|, c[0x2][0x0], PT ;  /* 0x008000000200762a */ /* 0x000e1c0003f0e200 */
[----:B0-----:R-:W-:Y:S01]  /*0490*/  @!P0 FMUL R23, R23, 1.175494350822287508e-38 ;  /* 0x0080000017178820 */ /* 0x001fe20000400000 */
[----:B------:R-:W-:Y:S05]  /*04a0*/  BRA `(.L_x_4922) ;  /* 0x00000a1000007947 */ /* 0x000fea0003800000 */
.L_x_4917:
        /* <DEDUP_REMOVED lines=12> */
.L_x_4931:
[----:B------:R-:W2:Y:S02]  /*0570*/  LDG.E.64 R2, [R2.64] ;  /* 0x0000002402027981 */ /* 0x000ea4000c1e1b00 */
[----:B--2---:R-:W0:Y:S01]  /*0580*/  F2F.F32.F64 R23, R2 ;  /* 0x0000000200177310 */ /* 0x004e220000301000 */
[----:B------:R-:W0:-:S14]  /*0590*/  DSETP.GEU.AND P0, PT, |R2|, c[0x2][0x0], PT ;  /* 0x008000000200762a */ /* 0x000e1c0003f0e200 */
[----:B0-----:R-:W-:Y:S01]  /*05a0*/  @!P0 FMUL R23, R23, 1.175494350822287508e-38 ;  /* 0x0080000017178820 */ /* 0x001fe20000400000 */
[----:B------:R-:W-:Y:S05]  /*05b0*/  BRA `(.L_x_4922) ;  /* 0x0000090000007947 */ /* 0x000fea0003800000 */
.L_x_4930:
        /* <DEDUP_REMOVED lines=26> */
.L_x_4933:
        /* <DEDUP_REMOVED lines=14> */
.L_x_4932:
[----:B------:R-:W2:Y:S02]  /*0840*/  LDG.E.U16 R2, [R2.64] ;  /* 0x0000002402027981 */ /* 0x000ea4000c1e1500 */
[----:B--2---:R-:W-:Y:S01]  /*0850*/  PRMT R23, RZ, 0x5410, R2 ;  /* 0x00005410ff177816 */ /* 0x004fe20000000002 */
[----:B------:R-:W-:Y:S05]  /*0860*/  BRA `(.L_x_4922) ;  /* 0x0000065000007947 */ /* 0x000fea0003800000 */
.L_x_4929:
        /* <DEDUP_REMOVED lines=11> */
.L_x_4936:
        /* <DEDUP_REMOVED lines=20> */
.L_x_4938:
[----:B------:R-:W-:Y:S05]  /*0a60*/  BSYNC B0 ;  /* 0x0000000000007941 */ /* 0x000fea0003800000 */
.L_x_4937:
[----:B------:R-:W-:Y:S01]  /*0a70*/  IMAD.SHL.U32 R2, R2, 0x100000, RZ ;  /* 0x0010000002027824 */ /* 0x000fe200078e00ff */
[----:B------:R-:W-:-:S04]  /*0a80*/  LEA R0, R0, 0x3b800000, 0x17 ;  /* 0x3b80000000007811 */ /* 0x000fc800078eb8ff */
[----:B------:R-:W-:Y:S01]  /*0a90*/  LOP3.LUT R23, R0, R2, R23, 0xfe, !PT ;  /* 0x0000000200177212 */ /* 0x000fe200078efe17 */
[----:B------:R-:W-:Y:S05]  /*0aa0*/  BRA `(.L_x_4922) ;  /* 0x0000041000007947 */ /* 0x000fea0003800000 */
.L_x_4935:
        /* <DEDUP_REMOVED lines=20> */
.L_x_4940:
[----:B------:R-:W-:Y:S05]  /*0bf0*/  BSYNC B0 ;  /* 0x0000000000007941 */ /* 0x000fea0003800000 */
.L_x_4939:
[----:B------:R-:W-:Y:S01]  /*0c00*/  IMAD.SHL.U32 R2, R2, 0x200000, RZ ;  /* 0x0020000002027824 */ /* 0x000fe200078e00ff */
[----:B------:R-:W-:-:S04]  /*0c10*/  LEA R0, R0, 0x37800000, 0x17 ;  /* 0x3780000000007811 */ /* 0x000fc800078eb8ff */
[----:B------:R-:W-:Y:S01]  /*0c20*/  LOP3.LUT R23, R0, R2, R23, 0xfe, !PT ;  /* 0x0000000200177212 */ /* 0x000fe200078efe17 */
[----:B------:R-:W-:Y:S05]  /*0c30*/  BRA `(.L_x_4922) ;  /* 0x0000028000007947 */ /* 0x000fea0003800000 */
.L_x_4934:
        /* <DEDUP_REMOVED lines=14> */
.L_x_4921:
        /* <DEDUP_REMOVED lines=21> */
.L_x_4942:
[----:B------:R-:W2:Y:S02]  /*0e70*/  LDG.E.64 R2, [R2.64] ;  /* 0x0000002402027981 */ /* 0x000ea4000c1e1b00 */
[----:B--2---:R0:W1:Y:S01]  /*0e80*/  I2F.U64 R23, R2 ;  /* 0x0000000200177312 */ /* 0x0040620000301000 */
[----:B------:R-:W-:Y:S05]  /*0e90*/  BRA `(.L_x_4922) ;  /* 0x0000002000007947 */ /* 0x000fea0003800000 */
.L_x_4941:
[----:B------:R-:W2:Y:S02]  /*0ea0*/  LDG.E R2, [R2.64] ;  /* 0x0000002402027981 */ /* 0x000ea4000c1e1900 */
[----:B--2---:R0:W1:Y:S02]  /*0eb0*/  I2F.U32 R23, R2 ;  /* 0x0000000200177306 */ /* 0x0040640000201000 */
.L_x_4922:
[----:B------:R-:W-:Y:S05]  /*0ec0*/  BSYNC B6 ;  /* 0x0000000000067941 */ /* 0x000fea0003800000 */
.L_x_4916:
[----:B------:R-:W2:Y:S02]  /*0ed0*/  S2R R24, SR_TID.X ;  /* 0x0000000000187919 */ /* 0x000ea40000002100 */
[----:B--2---:R-:W-:Y:S02]  /*0ee0*/  IADD3 R24, R24, 0x80, RZ ;  /* 0x0000008018187810 */ /* 0x004fe40007ffe0ff */
.L_x_4915:
[----:B-1----:R-:W-:Y:S05]  /*0ef0*/  BSYNC B7 ;  /* 0x0000000000077941 */ /* 0x002fea0003800000 */
.L_x_4914:
[----:B------:R-:W-:Y:S01]  /*0f00*/  ISETP.GE.AND P0, PT, R24, R16, PT ;  /* 0x000000101800720c */ /* 0x000fe20003f06270 */
[----:B------:R-:W-:-:S12]  /*0f10*/  BSSY B7, `(.L_x_4943) ;  /* 0x00000e5000077945 */ /* 0x000fd80003800000 */
[----:B------:R-:W-:Y:S05]  /*0f20*/  @P0 BRA `(.L_x_4944) ;  /* 0x00000e3000000947 */ /* 0x000fea0003800000 */
[----:B------:R-:W-:Y:S01]  /*0f30*/  IMAD R0, R17, 0x200, R24 ;  /* 0x0000020011007824 */ /* 0x000fe200078e0218 */
[----:B0-----:R-:W-:Y:S01]  /*0f40*/  PRMT R3, R19, 0x9910, RZ ;  /* 0x0000991013037816 */ /* 0x001fe200000000ff */
[----:B------:R-:W-:Y:S02]  /*0f50*/  BSSY B6, `(.L_x_4945) ;  /* 0x00000df000067945 */ /* 0x000fe40003800000 */
        /* <DEDUP_REMOVED lines=17> */
.L_x_4949:
[----:B------:R-:W2:Y:S02]  /*1070*/  LDG.E.U8 R2, [R2.64] ;  /* 0x0000002402027981 */ /* 0x000ea4000c1e1100 */
[----:B--2---:R0:W1:Y:S01]  /*1080*/  I2F.U16 R22, R2 ;  /* 0x0000000200167306 */ /* 0x0040620000101000 */
[----:B------:R-:W-:Y:S05]  /*1090*/  BRA `(.L_x_4951) ;  /* 0x00000ca000007947 */ /* 0x000fea0003800000 */
.L_x_4948:
        /* <DEDUP_REMOVED lines=9> */
.L_x_4953:
[----:B------:R-:W2:Y:S02]  /*1130*/  LDG.E R2, [R2.64] ;  /* 0x0000002402027981 */ /* 0x000ea4000c1e1900 */
[----:B--2---:R0:W1:Y:S01]  /*1140*/  I2F R22, R2 ;  /* 0x0000000200167306 */ /* 0x0040620000201400 */
[----:B------:R-:W-:Y:S05]  /*1150*/  BRA `(.L_x_4951) ;  /* 0x00000be000007947 */ /* 0x000fea0003800000 */
.L_x_4952:
[----:B------:R-:W2:Y:S02]  /*1160*/  LDG.E.U16 R2, [R2.64] ;  /* 0x0000002402027981 */ /* 0x000ea4000c1e1500 */
[----:B--2---:R0:W1:Y:S01]  /*1170*/  I2F.S16 R22, R2 ;  /* 0x0000000200167306 */ /* 0x0040620000101400 */
[----:B------:R-:W-:Y:S05]  /*1180*/  BRA `(.L_x_4951) ;  /* 0x00000bb000007947 */ /* 0x000fea0003800000 */
.L_x_4947:
        /* <DEDUP_REMOVED lines=8> */
.L_x_4955:
[----:B------:R-:W2:Y:S02]  /*1210*/  LDG.E.U16 R2, [R2.64] ;  /* 0x0000002402027981 */ /* 0x000ea4000c1e1500 */
[----:B--2---:R-:W-:Y:S01]  /*1220*/  HADD2.F32 R22, -RZ, R2.H0_H0 ;  /* 0x20000002ff167230 */ /* 0x004fe20000004100 */
[----:B------:R-:W-:Y:S05]  /*1230*/  BRA `(.L_x_4951) ;  /* 0x00000b0000007947 */ /* 0x000fea0003800000 */
.L_x_4954:
        /* <DEDUP_REMOVED lines=8> */
.L_x_4957:
[----:B------:R-:W2:Y:S02]  /*12c0*/  LDG.E.U16 R2, [R2.64] ;  /* 0x0000002402027981 */ /* 0x000ea4000c1e1500 */
[----:B--2---:R-:W-:Y:S01]  /*12d0*/  HADD2.F32 R22, -RZ, R2.H0_H0 ;  /* 0x20000002ff167230 */ /* 0x004fe20000004100 */
[----:B------:R-:W-:Y:S05]  /*12e0*/  BRA `(.L_x_4951) ;  /* 0x00000a5000007947 */ /* 0x000fea0003800000 */
.L_x_4956:
[----:B------:R-:W2:Y:S02]  /*12f0*/  LDG.E.64 R2, [R2.64] ;  /* 0x0000002402027981 */ /* 0x000ea4000c1e1b00 */
[----:B--2---:R-:W0:Y:S01]  /*1300*/  F2F.F32.F64 R22, R2 ;  /* 0x0000000200167310 */ /* 0x004e220000301000 */
[----:B------:R-:W0:-:S14]  /*1310*/  DSETP.GEU.AND P0, PT, |R2|, c[0x2][0x0], PT ;  /* 0x008000000200762a */ /* 0x000e1c0003f0e200 */
[----:B0-----:R-:W-:Y:S01]  /*1320*/  @!P0 FMUL R22, R22, 1.175494350822287508e-38 ;  /* 0x0080000016168820 */ /* 0x001fe20000400000 */
[----:B------:R-:W-:Y:S05]  /*1330*/  BRA `(.L_x_4951) ;  /* 0x00000a0000007947 */ /* 0x000fea0003800000 */
.L_x_4946:
        /* <DEDUP_REMOVED lines=12> */
.L_x_4960:
[----:B------:R-:W2:Y:S02]  /*1400*/  LDG.E.64 R2, [R2.64] ;  /* 0x0000002402027981 */ /* 0x000ea4000c1e1b00 */
[----:B--2---:R-:W0:Y:S01]  /*1410*/  F2F.F32.F64 R22, R2 ;  /* 0x0000000200167310 */ /* 0x004e220000301000 */
[----:B------:R-:W0:-:S14]  /*1420*/  DSETP.GEU.AND P0, PT, |R2|, c[0x2][0x0], PT ;  /* 0x008000000200762a */ /* 0x000e1c0003f0e200 */
[----:B0-----:R-:W-:Y:S01]  /*1430*/  @!P0 FMUL R22, R22, 1.175494350822287508e-38 ;  /* 0x0080000016168820 */ /* 0x001fe20000400000 */
[----:B------:R-:W-:Y:S05]  /*1440*/  BRA `(.L_x_4951) ;  /* 0x000008f000007947 */ /* 0x000fea0003800000 */
.L_x_4959:
        /* <DEDUP_REMOVED lines=26> */
.L_x_4962:
        /* <DEDUP_REMOVED lines=13> */
.L_x_4961:
[----:B------:R-:W2:Y:S02]  /*16c0*/  LDG.E.U16 R2, [R2.64] ;  /* 0x0000002402027981 */ /* 0x000ea4000c1e1500 */
[----:B--2---:R-:W-:Y:S01]  /*16d0*/  PRMT R22, RZ, 0x5410, R2 ;  /* 0x00005410ff167816 */ /* 0x004fe20000000002 */
[----:B------:R-:W-:Y:S05]  /*16e0*/  BRA `(.L_x_4951) ;  /* 0x0000065000007947 */ /* 0x000fea0003800000 */
.L_x_4958:
        /* <DEDUP_REMOVED lines=11> */
.L_x_4965:
        /* <DEDUP_REMOVED lines=20> */
.L_x_4967:
[----:B------:R-:W-:Y:S05]  /*18e0*/  BSYNC B0 ;  /* 0x0000000000007941 */ /* 0x000fea0003800000 */
.L_x_4966:
[----:B------:R-:W-:Y:S01]  /*18f0*/  IMAD.SHL.U32 R2, R2, 0x100000, RZ ;  /* 0x0010000002027824 */ /* 0x000fe200078e00ff */
[----:B------:R-:W-:-:S04]  /*1900*/  LEA R3, R0, 0x3b800000, 0x17 ;  /* 0x3b80000000037811 */ /* 0x000fc800078eb8ff */
[----:B------:R-:W-:Y:S01]  /*1910*/  LOP3.LUT R22, R3, R2, R22, 0xfe, !PT ;  /* 0x0000000203167212 */ /* 0x000fe200078efe16 */
[----:B------:R-:W-:Y:S05]  /*1920*/  BRA `(.L_x_4951) ;  /* 0x0000041000007947 */ /* 0x000fea0003800000 */
.L_x_4964:
        /* <DEDUP_REMOVED lines=20> */
.L_x_4969:
[----:B------:R-:W-:Y:S05]  /*1a70*/  BSYNC B0 ;  /* 0x0000000000007941 */ /* 0x000fea0003800000 */
.L_x_4968:
[----:B------:R-:W-:Y:S01]  /*1a80*/  IMAD.SHL.U32 R2, R2, 0x200000, RZ ;  /* 0x0020000002027824 */ /* 0x000fe200078e00ff */
[----:B------:R-:W-:-:S04]  /*1a90*/  LEA R3, R0, 0x37800000, 0x17 ;  /* 0x3780000000037811 */ /* 0x000fc800078eb8ff */
[----:B------:R-:W-:Y:S01]  /*1aa0*/  LOP3.LUT R22, R3, R2, R22, 0xfe, !PT ;  /* 0x0000000203167212 */ /* 0x000fe200078efe16 */
[----:B------:R-:W-:Y:S05]  /*1ab0*/  BRA `(.L_x_4951) ;  /* 0x0000028000007947 */ /* 0x000fea0003800000 */
.L_x_4963:
        /* <DEDUP_REMOVED lines=14> */
.L_x_4950:
        /* <DEDUP_REMOVED lines=19> */
[----:B------:R-:W-:Y:S01]  /*1cd0*/  IMAD.MOV.U32 R22, RZ, RZ, RZ ;  /* 0x000000ffff167224 */ /* 0x000fe200078e00ff */
[----:B------:R-:W-:Y:S05]  /*1ce0*/  BRA `(.L_x_4951) ;  /* 0x0000005000007947 */ /* 0x000fea0003800000 */
.L_x_4971:
[----:B------:R-:W2:Y:S02]  /*1cf0*/  LDG.E.64 R2, [R2.64] ;  /* 0x0000002402027981 */ /* 0x000ea4000c1e1b00 */
[----:B--2---:R0:W1:Y:S01]  /*1d00*/  I2F.U64 R22, R2 ;  /* 0x0000000200167312 */ /* 0x0040620000301000 */
[----:B------:R-:W-:Y:S05]  /*1d10*/  BRA `(.L_x_4951) ;  /* 0x0000002000007947 */ /* 0x000fea0003800000 */
.L_x_4970:
[----:B------:R-:W2:Y:S02]  /*1d20*/  LDG.E R2, [R2.64] ;  /* 0x0000002402027981 */ /* 0x000ea4000c1e1900 */
[----:B--2---:R0:W1:Y:S02]  /*1d30*/  I2F.U32 R22, R2 ;  /* 0x0000000200167306 */ /* 0x0040640000201000 */
.L_x_4951:
[----:B------:R-:W-:Y:S05]  /*1d40*/  BSYNC B6 ;  /* 0x0000000000067941 */ /* 0x000fea0003800000 */
.L_x_4945:
[----:B------:R-:W-:Y:S02]  /*1d50*/  IADD3 R24, R24, 0x80, RZ ;  /* 0x0000008018187810 */ /* 0x000fe40007ffe0ff */
.L_x_4944:
[----:B------:R-:W-:Y:S05]  /*1d60*/  BSYNC B7 ;  /* 0x0000000000077941 */ /* 0x000fea0003800000 */
.L_x_4943:
[----:B------:R-:W-:Y:S01]  /*1d70*/  ISETP.GE.AND P0, PT, R24, R16, PT ;  /* 0x000000101800720c */ /* 0x000fe20003f06270 */
[----:B------:R-:W-:Y:S01]  /*1d80*/  BSSY B7, `(.L_x_4972) ;  /* 0x00000e7000077945 */ /* 0x000fe20003800000 */
[----:B------:R-:W-:Y:S02]  /*1d90*/  IMAD.MOV.U32 R18, RZ, RZ, RZ ;  /* 0x000000ffff127224 */ /* 0x000fe400078e00ff */
[----:B------:R-:W-:-:S09]  /*1da0*/  IMAD.MOV.U32 R25, RZ, RZ, RZ ;  /* 0x000000ffff197224 */ /* 0x000fd200078e00ff */
        /* <DEDUP_REMOVED lines=21> */
.L_x_4978:
[----:B------:R-:W2:Y:S02]  /*1f00*/  LDG.E.U8 R2, [R2.64] ;  /* 0x0000002402027981 */ /* 0x000ea4000c1e1100 */
[----:B--2---:R0:W2:Y:S01]  /*1f10*/  I2F.U16 R25, R2 ;  /* 0x0000000200197306 */ /* 0x0040a20000101000 */
[----:B------:R-:W-:Y:S05]  /*1f20*/  BRA `(.L_x_4980) ;  /* 0x00000ca000007947 */ /* 0x000fea0003800000 */
.L_x_4977:
        /* <DEDUP_REMOVED lines=9> */
.L_x_4982:
[----:B------:R-:W2:Y:S02]  /*1fc0*/  LDG.E R2, [R2.64] ;  /* 0x0000002402027981 */ /* 0x000ea4000c1e1900 */
[----:B--2---:R0:W2:Y:S01]  /*1fd0*/  I2F R25, R2 ;  /* 0x0000000200197306 */ /* 0x0040a20000201400 */
[----:B------:R-:W-:Y:S05]  /*1fe0*/  BRA `(.L_x_4980) ;  /* 0x00000be000007947 */ /* 0x000fea0003800000 */
.L_x_4981:
[----:B------:R-:W2:Y:S02]  /*1ff0*/  LDG.E.U16 R2, [R2.64] ;  /* 0x0000002402027981 */ /* 0x000ea4000c1e1500 */
[----:B--2---:R0:W2:Y:S01]  /*2000*/  I2F.S16 R25, R2 ;  /* 0x0000000200197306 */ /* 0x0040a20000101400 */
[----:B------:R-:W-:Y:S05]  /*2010*/  BRA `(.L_x_4980) ;  /* 0x00000bb000007947 */ /* 0x000fea0003800000 */
.L_x_4976:
        /* <DEDUP_REMOVED lines=8> */
.L_x_4984:
[----:B------:R-:W2:Y:S02]  /*20a0*/  LDG.E.U16 R2, [R2.64] ;  /* 0x0000002402027981 */ /* 0x000ea4000c1e1500 */
[----:B--2---:R-:W-:Y:S01]  /*20b0*/  HADD2.F32 R25, -RZ, R2.H0_H0 ;  /* 0x20000002ff197230 */ /* 0x004fe20000004100 */
[----:B------:R-:W-:Y:S05]  /*20c0*/  BRA `(.L_x_4980) ;  /* 0x00000b0000007947 */ /* 0x000fea0003800000 */
.L_x_4983:
        /* <DEDUP_REMOVED lines=8> */
.L_x_4986:
[----:B------:R-:W2:Y:S02]  /*2150*/  LDG.E.U16 R2, [R2.64] ;  /* 0x0000002402027981 */ /* 0x000ea4000c1e1500 */
[----:B--2---:R-:W-:Y:S01]  /*2160*/  HADD2.F32 R25, -RZ, R2.H0_H0 ;  /* 0x20000002ff197230 */ /* 0x004fe20000004100 */
[----:B------:R-:W-:Y:S05]  /*2170*/  BRA `(.L_x_4980) ;  /* 0x00000a5000007947 */ /* 0x000fea0003800000 */
.L_x_4985:
[----:B------:R-:W2:Y:S02]  /*2180*/  LDG.E.64 R2, [R2.64] ;  /* 0x0000002402027981 */ /* 0x000ea4000c1e1b00 */
[----:B--2---:R-:W0:Y:S01]  /*2190*/  F2F.F32.F64 R25, R2 ;  /* 0x0000000200197310 */ /* 0x004e220000301000 */
[----:B------:R-:W0:-:S14]  /*21a0*/  DSETP.GEU.AND P0, PT, |R2|, c[0x2][0x0], PT ;  /* 0x008000000200762a */ /* 0x000e1c0003f0e200 */
[----:B0-----:R-:W-:Y:S01]  /*21b0*/  @!P0 FMUL R25, R25, 1.175494350822287508e-38 ;  /* 0x0080000019198820 */ /* 0x001fe20000400000 */
[----:B------:R-:W-:Y:S05]  /*21c0*/  BRA `(.L_x_4980) ;  /* 0x00000a0000007947 */ /* 0x000fea0003800000 */
.L_x_4975:
        /* <DEDUP_REMOVED lines=12> */
.L_x_4989:
[----:B------:R-:W2:Y:S02]  /*2290*/  LDG.E.64 R2, [R2.64] ;  /* 0x0000002402027981 */ /* 0x000ea4000c1e1b00 */
[----:B--2---:R-:W0:Y:S01]  /*22a0*/  F2F.F32.F64 R25, R2 ;  /* 0x0000000200197310 */ /* 0x004e220000301000 */
[----:B------:R-:W0:-:S14]  /*22b0*/  DSETP.GEU.AND P0, PT, |R2|, c[0x2][0x0], PT ;  /* 0x008000000200762a */ /* 0x000e1c0003f0e200 */
[----:B0-----:R-:W-:Y:S01]  /*22c0*/  @!P0 FMUL R25, R25, 1.175494350822287508e-38 ;  /* 0x0080000019198820 */ /* 0x001fe20000400000 */
[----:B------:R-:W-:Y:S05]  /*22d0*/  BRA `(.L_x_4980) ;  /* 0x000008f000007947 */ /* 0x000fea0003800000 */
.L_x_4988:
        /* <DEDUP_REMOVED lines=26> */
.L_x_4991:
        /* <DEDUP_REMOVED lines=13> */
.L_x_4990:
[----:B------:R-:W2:Y:S02]  /*2550*/  LDG.E.U16 R2, [R2.64] ;  /* 0x0000002402027981 */ /* 0x000ea4000c1e1500 */
[----:B--2---:R-:W-:Y:S01]  /*2560*/  PRMT R25, RZ, 0x5410, R2 ;  /* 0x00005410ff197816 */ /* 0x004fe20000000002 */
[----:B------:R-:W-:Y:S05]  /*2570*/  BRA `(.L_x_4980) ;  /* 0x0000065000007947 */ /* 0x000fea0003800000 */
.L_x_4987:
        /* <DEDUP_REMOVED lines=11> */
.L_x_4994:
        /* <DEDUP_REMOVED lines=20> */
.L_x_4996:
[----:B------:R-:W-:Y:S05]  /*2770*/  BSYNC B0 ;  /* 0x0000000000007941 */ /* 0x000fea0003800000 */
.L_x_4995:
[----:B------:R-:W-:Y:S01]  /*2780*/  IMAD.SHL.U32 R2, R2, 0x100000, RZ ;  /* 0x0010000002027824 */ /* 0x000fe200078e00ff */
[----:B------:R-:W-:-:S04]  /*2790*/  LEA R0, R0, 0x3b800000, 0x17 ;  /* 0x3b80000000007811 */ /* 0x000fc800078eb8ff */
[----:B------:R-:W-:Y:S01]  /*27a0*/  LOP3.LUT R25, R0, R2, R25, 0xfe, !PT ;  /* 0x0000000200197212 */ /* 0x000fe200078efe19 */
[----:B------:R-:W-:Y:S05]  /*27b0*/  BRA `(.L_x_4980) ;  /* 0x0000041000007947 */ /* 0x000fea0003800000 */
.L_x_4993:
        /* <DEDUP_REMOVED lines=20> */
.L_x_4998:
[----:B------:R-:W-:Y:S05]  /*2900*/  BSYNC B0 ;  /* 0x0000000000007941 */ /* 0x000fea0003800000 */
.L_x_4997:
[----:B------:R-:W-:Y:S01]  /*2910*/  IMAD.SHL.U32 R2, R2, 0x200000, RZ ;  /* 0x0020000002027824 */ /* 0x000fe200078e00ff */
[----:B------:R-:W-:-:S04]  /*2920*/  LEA R0, R0, 0x37800000, 0x17 ;  /* 0x3780000000007811 */ /* 0x000fc800078eb8ff */
[----:B------:R-:W-:Y:S01]  /*2930*/  LOP3.LUT R25, R0, R2, R25, 0xfe, !PT ;  /* 0x0000000200197212 */ /* 0x000fe200078efe19 */
[----:B------:R-:W-:Y:S05]  /*2940*/  BRA `(.L_x_4980) ;  /* 0x0000028000007947 */ /* 0x000fea0003800000 */
.L_x_4992:
        /* <DEDUP_REMOVED lines=14> */
.L_x_4979:
        /* <DEDUP_REMOVED lines=21> */
.L_x_5000:
[----:B------:R-:W2:Y:S02]  /*2b80*/  LDG.E.64 R2, [R2.64] ;  /* 0x0000002402027981 */ /* 0x000ea4000c1e1b00 */
[----:B--2---:R0:W2:Y:S01]  /*2b90*/  I2F.U64 R25, R2 ;  /* 0x0000000200197312 */ /* 0x0040a20000301000 */
[----:B------:R-:W-:Y:S05]  /*2ba0*/  BRA `(.L_x_4980) ;  /* 0x0000002000007947 */ /* 0x000fea0003800000 */
.L_x_4999:
[----:B------:R-:W2:Y:S02]  /*2bb0*/  LDG.E R2, [R2.64] ;  /* 0x0000002402027981 */ /* 0x000ea4000c1e1900 */
[----:B--2---:R0:W2:Y:S02]  /*2bc0*/  I2F.U32 R25, R2 ;  /* 0x0000000200197306 */ /* 0x0040a40000201000 */
.L_x_4980:
[----:B------:R-:W-:Y:S05]  /*2bd0*/  BSYNC B6 ;  /* 0x0000000000067941 */ /* 0x000fea0003800000 */
.L_x_4974:
[----:B------:R-:W-:Y:S02]  /*2be0*/  IADD3 R24, R24, 0x80, RZ ;  /* 0x0000008018187810 */ /* 0x000fe40007ffe0ff */
.L_x_4973:
[----:B------:R-:W-:Y:S05]  /*2bf0*/  BSYNC B7 ;  /* 0x0000000000077941 */ /* 0x000fea0003800000 */
.L_x_4972:
        /* <DEDUP_REMOVED lines=21> */
.L_x_5006:
[----:B------:R-:W3:Y:S02]  /*2d50*/  LDG.E.U8 R2, [R2.64] ;  /* 0x0000002402027981 */ /* 0x000ee4000c1e1100 */
[----:B---3--:R0:W3:Y:S01]  /*2d60*/  I2F.U16 R18, R2 ;  /* 0x0000000200127306 */ /* 0x0080e20000101000 */
[----:B------:R-:W-:Y:S05]  /*2d70*/  BRA `(.L_x_5002) ;  /* 0x00000c7000007947 */ /* 0x000fea0003800000 */
.L_x_5005:
        /* <DEDUP_REMOVED lines=9> */
.L_x_5009:
[----:B------:R-:W3:Y:S02]  /*2e10*/  LDG.E R2, [R2.64] ;  /* 0x0000002402027981 */ /* 0x000ee4000c1e1900 */
[----:B---3--:R0:W3:Y:S01]  /*2e20*/  I2F R18, R2 ;  /* 0x0000000200127306 */ /* 0x0080e20000201400 */
[----:B------:R-:W-:Y:S05]  /*2e30*/  BRA `(.L_x_5002) ;  /* 0x00000bb000007947 */ /* 0x000fea0003800000 */
.L_x_5008:
[----:B------:R-:W3:Y:S02]  /*2e40*/  LDG.E.U16 R2, [R2.64] ;  /* 0x0000002402027981 */ /* 0x000ee4000c1e1500 */
[----:B---3--:R0:W3:Y:S01]  /*2e50*/  I2F.S16 R18, R2 ;  /* 0x0000000200127306 */ /* 0x0080e20000101400 */
[----:B------:R-:W-:Y:S05]  /*2e60*/  BRA `(.L_x_5002) ;  /* 0x00000b8000007947 */ /* 0x000fea0003800000 */
.L_x_5004:
        /* <DEDUP_REMOVED lines=8> */
.L_x_5011:
[----:B------:R-:W3:Y:S02]  /*2ef0*/  LDG.E.U16 R2, [R2.64] ;  /* 0x0000002402027981 */ /* 0x000ee4000c1e1500 */
[----:B---3--:R-:W-:Y:S01]  /*2f00*/  HADD2.F32 R18, -RZ, R2.H0_H0 ;  /* 0x20000002ff127230 */ /* 0x008fe20000004100 */
[----:B------:R-:W-:Y:S05]  /*2f10*/  BRA `(.L_x_5002) ;  /* 0x00000ad000007947 */ /* 0x000fea0003800000 */
.L_x_5010:
        /* <DEDUP_REMOVED lines=8> */
.L_x_5013:
[----:B------:R-:W3:Y:S02]  /*2fa0*/  LDG.E.U16 R2, [R2.64] ;  /* 0x0000002402027981 */ /* 0x000ee4000c1e1500 */
[----:B---3--:R-:W-:Y:S01]  /*2fb0*/  HADD2.F32 R18, -RZ, R2.H0_H0 ;  /* 0x20000002ff127230 */ /* 0x008fe20000004100 */
[----:B------:R-:W-:Y:S05]  /*2fc0*/  BRA `(.L_x_5002) ;  /* 0x00000a2000007947 */ /* 0x000fea0003800000 */
.L_x_5012:
[----:B------:R-:W3:Y:S02]  /*2fd0*/  LDG.E.64 R2, [R2.64] ;  /* 0x0000002402027981 */ /* 0x000ee4000c1e1b00 */
[----:B---3--:R-:W0:Y:S01]  /*2fe0*/  F2F.F32.F64 R18, R2 ;  /* 0x0000000200127310 */ /* 0x008e220000301000 */
[----:B------:R-:W0:-:S14]  /*2ff0*/  DSETP.GEU.AND P0, PT, |R2|, c[0x2][0x0], PT ;  /* 0x008000000200762a */ /* 0x000e1c0003f0e200 */
[----:B0-----:R-:W-:Y:S01]  /*3000*/  @!P0 FMUL R18, R18, 1.175494350822287508e-38 ;  /* 0x0080000012128820 */ /* 0x001fe20000400000 */
[----:B------:R-:W-:Y:S05]  /*3010*/  BRA `(.L_x_5002) ;  /* 0x000009d000007947 */ /* 0x000fea0003800000 */
.L_x_5003:
        /* <DEDUP_REMOVED lines=12> */
.L_x_5016:
[----:B------:R-:W3:Y:S02]  /*30e0*/  LDG.E.64 R2, [R2.64] ;  /* 0x0000002402027981 */ /* 0x000ee4000c1e1b00 */
[----:B---3--:R-:W0:Y:S01]  /*30f0*/  F2F.F32.F64 R18, R2 ;  /* 0x0000000200127310 */ /* 0x008e220000301000 */
[----:B------:R-:W0:-:S14]  /*3100*/  DSETP.GEU.AND P0, PT, |R2|, c[0x2][0x0], PT ;  /* 0x008000000200762a */ /* 0x000e1c0003f0e200 */
[----:B0-----:R-:W-:Y:S01]  /*3110*/  @!P0 FMUL R18, R18, 1.175494350822287508e-38 ;  /* 0x0080000012128820 */ /* 0x001fe20000400000 */
[----:B------:R-:W-:Y:S05]  /*3120*/  BRA `(.L_x_5002) ;  /* 0x000008c000007947 */ /* 0x000fea0003800000 */
.L_x_5015:
        /* <DEDUP_REMOVED lines=26> */
.L_x_5018:
[----:B------:R-:W3:Y:S02]  /*32d0*/  LDG.E.U8 R2, [R2.64] ;  /* 0x0000002402027981 */ /* 0x000ee4000c1e1100 */
[C---:B---3--:R-:W-:Y:S02]  /*32e0*/  IMAD.SHL.U32 R0, R2.reuse, 0x2000000, RZ ;  /* 0x0200000002007824 */ /* 0x048fe400078e00ff */
        /* <DEDUP_REMOVED lines=11> */
.L_x_5017:
[----:B------:R-:W3:Y:S02]  /*33a0*/  LDG.E.U16 R2, [R2.64] ;  /* 0x0000002402027981 */ /* 0x000ee4000c1e1500 */
[----:B---3--:R-:W-:Y:S01]  /*33b0*/  PRMT R18, RZ, 0x5410, R2 ;  /* 0x00005410ff127816 */ /* 0x008fe20000000002 */
[----:B------:R-:W-:Y:S05]  /*33c0*/  BRA `(.L_x_5002) ;  /* 0x0000062000007947 */ /* 0x000fea0003800000 */
.L_x_5014:
        /* <DEDUP_REMOVED lines=11> */
.L_x_5021:
[----:B------:R-:W3:Y:S02]  /*3480*/  LDG.E.U8 R2, [R2.64] ;  /* 0x0000002402027981 */ /* 0x000ee4000c1e1100 */
        /* <DEDUP_REMOVED lines=18> */
.L_x_5023:
[----:B------:R-:W-:Y:S05]  /*35b0*/  BSYNC B0 ;  /* 0x0000000000007941 */ /* 0x000fea0003800000 */
.L_x_5022:
[----:B------:R-:W-:Y:S01]  /*35c0*/  IMAD.SHL.U32 R2, R2, 0x100000, RZ ;  /* 0x0010000002027824 */ /* 0x000fe200078e00ff */
[----:B------:R-:W-:-:S04]  /*35d0*/  LEA R3, R0, 0x3b800000, 0x17 ;  /* 0x3b80000000037811 */ /* 0x000fc800078eb8ff */
[----:B------:R-:W-:Y:S01]  /*35e0*/  LOP3.LUT R18, R3, R2, R18, 0xfe, !PT ;  /* 0x0000000203127212 */ /* 0x000fe200078efe12 */
[----:B------:R-:W-:Y:S05]  /*35f0*/  BRA `(.L_x_5002) ;  /* 0x000003f000007947 */ /* 0x000fea0003800000 */
.L_x_5020:
        /* <DEDUP_REMOVED lines=19> */
.L_x_5025:
[----:B------:R-:W-:Y:S05]  /*3730*/  BSYNC B0 ;  /* 0x0000000000007941 */ /* 0x000fea0003800000 */
.L_x_5024:
[----:B------:R-:W-:Y:S01]  /*3740*/  IMAD.SHL.U32 R2, R2, 0x200000, RZ ;  /* 0x0020000002027824 */ /* 0x000fe200078e00ff */
[----:B------:R-:W-:-:S04]  /*3750*/  LEA R3, R0, 0x37800000, 0x17 ;  /* 0x3780000000037811 */ /* 0x000fc800078eb8ff */
[----:B------:R-:W-:Y:S01]  /*3760*/  LOP3.LUT R18, R3, R2, R18, 0xfe, !PT ;  /* 0x0000000203127212 */ /* 0x000fe200078efe12 */
[----:B------:R-:W-:Y:S05]  /*3770*/  BRA `(.L_x_5002) ;  /* 0x0000027000007947 */ /* 0x000fea0003800000 */
.L_x_5019:
        /* <DEDUP_REMOVED lines=14> */
.L_x_5007:
        /* <DEDUP_REMOVED lines=19> */
[----:B------:R-:W-:Y:S05]  /*3990*/  BRA `(.L_x_5002) ;  /* 0x0000005000007947 */ /* 0x000fea0003800000 */
.L_x_5027:
[----:B------:R-:W3:Y:S02]  /*39a0*/  LDG.E.64 R18, [R2.64] ;  /* 0x0000002402127981 */ /* 0x000ee4000c1e1b00 */
[----:B---3--:R0:W3:Y:S01]  /*39b0*/  I2F.U64 R18, R18 ;  /* 0x0000001200127312 */ /* 0x0080e20000301000 */
[----:B------:R-:W-:Y:S05]  /*39c0*/  BRA `(.L_x_5002) ;  /* 0x0000002000007947 */ /* 0x000fea0003800000 */
.L_x_5026:
[----:B------:R-:W3:Y:S02]  /*39d0*/  LDG.E R2, [R2.64] ;  /* 0x0000002402027981 */ /* 0x000ee4000c1e1900 */
[----:B---3--:R0:W3:Y:S02]  /*39e0*/  I2F.U32 R18, R2 ;  /* 0x0000000200127306 */ /* 0x0080e40000201000 */
.L_x_5002:
[----:B------:R-:W-:Y:S05]  /*39f0*/  BSYNC B6 ;  /* 0x0000000000067941 */ /* 0x000fea0003800000 */
.L_x_5001:
[----:B0-----:R-:W0:Y:S01]  /*3a00*/  S2R R19, SR_TID.X ;  /* 0x0000000000137919 */ /* 0x001e220000002100 */
[----:B------:R-:W4:Y:S01]  /*3a10*/  LDC.U8 R2, c[0x0][0x18c] ;  /* 0x00006300ff027b82 */ /* 0x000f220000000000 */
[----:B------:R-:W-:Y:S01]  /*3a20*/  IMAD.MOV.U32 R0, RZ, RZ, c[0x0][0x168] ;  /* 0x00005a00ff007624 */ /* 0x000fe200078e00ff */
[----:B------:R-:W-:Y:S04]  /*3a30*/  BSSY B6, `(.L_x_5028) ;  /* 0x00000f2000067945 */ /* 0x000fe80003800000 */
[----:B-----5:R-:W-:-:S02]  /*3a40*/  LOP3.LUT R4, R23, 0x80000000, R0, 0xb8, !PT ;  /* 0x8000000017047812 */ /* 0x020fc400078eb800 */
[--C-:B-1----:R-:W-:Y:S02]  /*3a50*/  LOP3.LUT R22, R22, 0x80000000, R0.reuse, 0xb8, !PT ;  /* 0x8000000016167812 */ /* 0x102fe400078eb800 */
[--C-:B--2---:R-:W-:Y:S02]  /*3a60*/  LOP3.LUT R24, R25, 0x80000000, R0.reuse, 0xb8, !PT ;  /* 0x8000000019187812 */ /* 0x104fe400078eb800 */
[----:B---3--:R-:W-:Y:S02]  /*3a70*/  LOP3.LUT R18, R18, 0x80000000, R0, 0xb8, !PT ;  /* 0x8000000012127812 */ /* 0x008fe400078eb800 */
[----:B0-----:R-:W-:-:S13]  /*3a80*/  ISETP.GE.AND P0, PT, R19, R16, PT ;  /* 0x000000101300720c */ /* 0x001fda0003f06270 */
[----:B------:R-:W-:Y:S05]  /*3a90*/  @P0 BRA `(.L_x_5029) ;  /* 0x00000eb000000947 */ /* 0x000fea0003800000 */
[----:B----4-:R-:W-:Y:S01]  /*3aa0*/  IMAD R0, R17, 0x200, R19 ;  /* 0x0000020011007824 */ /* 0x010fe200078e0213 */
        /* <DEDUP_REMOVED lines=19> */
.L_x_5033:
[----:B------:R-:W0:Y:S02]  /*3be0*/  F2I.S64.TRUNC R4, R4 ;  /* 0x0000000400047311 */ /* 0x000e24000020d900 */
[----:B0-----:R-:W-:-:S05]  /*3bf0*/  IMAD.MOV.U32 R3, RZ, RZ, R4 ;  /* 0x000000ffff037224 */ /* 0x001fca00078e0004 */
[----:B------:R0:W-:Y:S01]  /*3c00*/  STG.E.U8 [R8.64], R3 ;  /* 0x0000000308007986 */ /* 0x0001e2000c101124 */
[----:B------:R-:W-:Y:S05]  /*3c10*/  BRA `(.L_x_5029) ;  /* 0x00000d3000007947 */ /* 0x000fea0003800000 */
.L_x_5032:
        /* <DEDUP_REMOVED lines=9> */
.L_x_5036:
[----:B------:R-:W0:Y:S02]  /*3cb0*/  F2I.FTZ.TRUNC.NTZ R3, R4 ;  /* 0x0000000400037305 */ /* 0x000e24000021f100 */
[----:B0-----:R0:W-:Y:S01]  /*3cc0*/  STG.E [R8.64], R3 ;  /* 0x0000000308007986 */ /* 0x0011e2000c101924 */
[----:B------:R-:W-:Y:S05]  /*3cd0*/  BRA `(.L_x_5029) ;  /* 0x00000c7000007947 */ /* 0x000fea0003800000 */
.L_x_5035:
[----:B------:R-:W0:Y:S02]  /*3ce0*/  F2I.FTZ.TRUNC.NTZ R3, R4 ;  /* 0x0000000400037305 */ /* 0x000e24000021f100 */
[----:B0-----:R0:W-:Y:S01]  /*3cf0*/  STG.E.U16 [R8.64], R3 ;  /* 0x0000000308007986 */ /* 0x0011e2000c101524 */
[----:B------:R-:W-:Y:S05]  /*3d00*/  BRA `(.L_x_5029) ;  /* 0x00000c4000007947 */ /* 0x000fea0003800000 */
.L_x_5031:
        /* <DEDUP_REMOVED lines=8> */
.L_x_5038:
[----:B------:R-:W-:-:S05]  /*3d90*/  F2FP.PACK_AB R4, RZ, R4 ;  /* 0x00000004ff04723e */ /* 0x000fca00000000ff */
[----:B------:R0:W-:Y:S01]  /*3da0*/  STG.E.U16 [R8.64], R4 ;  /* 0x0000000408007986 */ /* 0x0001e2000c101524 */
[----:B------:R-:W-:Y:S05]  /*3db0*/  BRA `(.L_x_5029) ;  /* 0x00000b9000007947 */ /* 0x000fea0003800000 */
.L_x_5037:
        /* <DEDUP_REMOVED lines=9> */
.L_x_5040:
[----:B------:R-:W-:-:S04]  /*3e50*/  F2FP.PACK_AB R3, RZ, R4 ;  /* 0x00000004ff03723e */ /* 0x000fc800000000ff */
[----:B------:R-:W-:-:S05]  /*3e60*/  PRMT R3, R3, 0x5410, RZ ;  /* 0x0000541003037816 */ /* 0x000fca00000000ff */
[----:B------:R0:W-:Y:S01]  /*3e70*/  STG.E [R8.64], R3 ;  /* 0x0000000308007986 */ /* 0x0001e2000c101924 */
[----:B------:R-:W-:Y:S05]  /*3e80*/  BRA `(.L_x_5029) ;  /* 0x00000ac000007947 */ /* 0x000fea0003800000 */
.L_x_5039:
[----:B------:R-:W-:-:S06]  /*3e90*/  FMUL.FTZ R4, R4, 1 ;  /* 0x3f80000004047820 */ /* 0x000fcc0000410000 */
[----:B------:R-:W0:Y:S02]  /*3ea0*/  F2F.F64.F32 R4, R4 ;  /* 0x0000000400047310 */ /* 0x000e240000201800 */
[----:B0-----:R0:W-:Y:S01]  /*3eb0*/  STG.E.64 [R8.64], R4 ;  /* 0x0000000408007986 */ /* 0x0011e2000c101b24 */
[----:B------:R-:W-:Y:S05]  /*3ec0*/  BRA `(.L_x_5029) ;  /* 0x00000a8000007947 */ /* 0x000fea0003800000 */
.L_x_5030:
        /* <DEDUP_REMOVED lines=12> */
.L_x_5043:
[----:B------:R-:W-:Y:S01]  /*3f90*/  FMUL.FTZ R4, R4, 1 ;  /* 0x3f80000004047820 */ /* 0x000fe20000410000 */
[----:B------:R-:W-:-:S05]  /*3fa0*/  CS2R R6, SRZ ;  /* 0x0000000000067805 */ /* 0x000fca000001ff00 */
[----:B------:R-:W0:Y:S02]  /*3fb0*/  F2F.F64.F32 R4, R4 ;  /* 0x0000000400047310 */ /* 0x000e240000201800 */
[----:B0-----:R0:W-:Y:S01]  /*3fc0*/  STG.E.128 [R8.64], R4 ;  /* 0x0000000408007986 */ /* 0x0011e2000c101d24 */
[----:B------:R-:W-:Y:S05]  /*3fd0*/  BRA `(.L_x_5029) ;  /* 0x0000097000007947 */ /* 0x000fea0003800000 */
.L_x_5042:
        /* <DEDUP_REMOVED lines=20> */
.L_x_5047:
[----:B------:R-:W-:Y:S05]  /*4120*/  BSYNC B0 ;  /* 0x0000000000007941 */ /* 0x000fea0003800000 */
.L_x_5046:
[----:B------:R-:W-:-:S05]  /*4130*/  LOP3.LUT R5, R0, R5, RZ, 0xfc, !PT ;  /* 0x0000000500057212 */ /* 0x000fca00078efcff */
[----:B------:R0:W-:Y:S01]  /*4140*/  STG.E.U8 [R8.64], R5 ;  /* 0x0000000508007986 */ /* 0x0001e2000c101124 */
[----:B------:R-:W-:Y:S05]  /*4150*/  BRA `(.L_x_5029) ;  /* 0x000007f000007947 */ /* 0x000fea0003800000 */
.L_x_5045:
        /* <DEDUP_REMOVED lines=12> */
.L_x_5049:
[----:B------:R-:W-:Y:S01]  /*4220*/  IMAD.MOV.U32 R0, RZ, RZ, 0x7f ;  /* 0x0000007fff007424 */ /* 0x000fe200078e00ff */
[----:B------:R-:W-:-:S04]  /*4230*/  ISETP.GT.U32.AND P0, PT, R5, 0x7f800000, PT ;  /* 0x7f8000000500780c */ /* 0x000fc80003f04070 */
[----:B------:R-:W-:-:S04]  /*4240*/  SEL R0, R0, 0x7c, P0 ;  /* 0x0000007c00007807 */ /* 0x000fc80000000000 */
.L_x_5050:
[----:B------:R-:W-:Y:S05]  /*4250*/  BSYNC B0 ;  /* 0x0000000000007941 */ /* 0x000fea0003800000 */
.L_x_5048:
[----:B------:R-:W-:-:S04]  /*4260*/  LOP3.LUT R4, R4, 0x80000000, RZ, 0xc0, !PT ;  /* 0x8000000004047812 */ /* 0x000fc800078ec0ff */
[----:B------:R-:W-:-:S04]  /*4270*/  SHF.R.U32.HI R3, RZ, 0x18, R4 ;  /* 0x00000018ff037819 */ /* 0x000fc80000011604 */
[----:B------:R-:W-:-:S05]  /*4280*/  LOP3.LUT R3, R0, R3, RZ, 0xfc, !PT ;  /* 0x0000000300037212 */ /* 0x000fca00078efcff */
[----:B------:R0:W-:Y:S01]  /*4290*/  STG.E.U8 [R8.64], R3 ;  /* 0x0000000308007986 */ /* 0x0001e2000c101124 */
[----:B------:R-:W-:Y:S05]  /*42a0*/  BRA `(.L_x_5029) ;  /* 0x000006a000007947 */ /* 0x000fea0003800000 */
.L_x_5044:
[----:B------:R-:W-:-:S05]  /*42b0*/  F2FP.BF16.PACK_AB R4, RZ, R4 ;  /* 0x00000004ff04723e */ /* 0x000fca00000010ff */
[----:B------:R0:W-:Y:S01]  /*42c0*/  STG.E.U16 [R8.64], R4 ;  /* 0x0000000408007986 */ /* 0x0001e2000c101524 */
[----:B------:R-:W-:Y:S05]  /*42d0*/  BRA `(.L_x_5029) ;  /* 0x0000067000007947 */ /* 0x000fea0003800000 */
.L_x_5041:
        /* <DEDUP_REMOVED lines=11> */
.L_x_5053:
        /* <DEDUP_REMOVED lines=16> */
.L_x_5056:
[----:B------:R-:W-:-:S04]  /*4490*/  LOP3.LUT R4, R4, 0x80000000, RZ, 0xc0, !PT ;  /* 0x8000000004047812 */ /* 0x000fc800078ec0ff */
[----:B------:R-:W-:-:S04]  /*44a0*/  SHF.R.U32.HI R4, RZ, 0x18, R4 ;  /* 0x00000018ff047819 */ /* 0x000fc80000011604 */
[----:B------:R-:W-:-:S04]  /*44b0*/  LOP3.LUT R3, R3, R4, RZ, 0xfc, !PT ;  /* 0x0000000403037212 */ /* 0x000fc800078efcff */
[----:B------:R-:W-:Y:S02]  /*44c0*/  PRMT R0, R3, 0x7610, R0 ;  /* 0x0000761003007816 */ /* 0x000fe40000000000 */
.L_x_5055:
[----:B------:R-:W-:Y:S05]  /*44d0*/  BSYNC B0 ;  /* 0x0000000000007941 */ /* 0x000fea0003800000 */
.L_x_5054:
[----:B------:R0:W-:Y:S01]  /*44e0*/  STG.E.U8 [R8.64], R0 ;  /* 0x0000000008007986 */ /* 0x0001e2000c101124 */
[----:B------:R-:W-:Y:S05]  /*44f0*/  BRA `(.L_x_5029) ;  /* 0x0000045000007947 */ /* 0x000fea0003800000 */
.L_x_5052:
        /* <DEDUP_REMOVED lines=16> */
.L_x_5059:
[----:B------:R-:W-:-:S04]  /*4600*/  LOP3.LUT R4, R4, 0x80000000, RZ, 0xc0, !PT ;  /* 0x8000000004047812 */ /* 0x000fc800078ec0ff */
[----:B------:R-:W-:-:S04]  /*4610*/  SHF.R.U32.HI R4, RZ, 0x18, R4 ;  /* 0x00000018ff047819 */ /* 0x000fc80000011604 */
[----:B------:R-:W-:-:S04]  /*4620*/  LOP3.LUT R3, R3, R4, RZ, 0xfc, !PT ;  /* 0x0000000403037212 */ /* 0x000fc800078efcff */
[----:B------:R-:W-:Y:S02]  /*4630*/  PRMT R0, R3, 0x7610, R0 ;  /* 0x0000761003007816 */ /* 0x000fe40000000000 */
.L_x_5058:
[----:B------:R-:W-:Y:S05]  /*4640*/  BSYNC B0 ;  /* 0x0000000000007941 */ /* 0x000fea0003800000 */
.L_x_5057:
[----:B------:R0:W-:Y:S01]  /*4650*/  STG.E.U8 [R8.64], R0 ;  /* 0x0000000008007986 */ /* 0x0001e2000c101124 */
[----:B------:R-:W-:Y:S05]  /*4660*/  BRA `(.L_x_5029) ;  /* 0x000002e000007947 */ /* 0x000fea0003800000 */
.L_x_5051:
        /* <DEDUP_REMOVED lines=21> */
.L_x_5034:
        /* <DEDUP_REMOVED lines=20> */
.L_x_5061:
[----:B------:R-:W0:Y:S02]  /*4900*/  F2I.U64.TRUNC R4, R4 ;  /* 0x0000000400047311 */ /* 0x000e24000020d800 */
[----:B0-----:R0:W-:Y:S01]  /*4910*/  STG.E.64 [R8.64], R4 ;  /* 0x0000000408007986 */ /* 0x0011e2000c101b24 */
[----:B------:R-:W-:Y:S05]  /*4920*/  BRA `(.L_x_5029) ;  /* 0x0000002000007947 */ /* 0x000fea0003800000 */
.L_x_5060:
[----:B------:R-:W0:Y:S02]  /*4930*/  F2I.FTZ.U32.TRUNC.NTZ R3, R4 ;  /* 0x0000000400037305 */ /* 0x000e24000021f000 */
[----:B0-----:R0:W-:Y:S02]  /*4940*/  STG.E [R8.64], R3 ;  /* 0x0000000308007986 */ /* 0x0011e4000c101924 */
.L_x_5029:
[----:B----4-:R-:W-:Y:S05]  /*4950*/  BSYNC B6 ;  /* 0x0000000000067941 */ /* 0x010fea0003800000 */
.L_x_5028:
        /* <DEDUP_REMOVED lines=22> */
.L_x_5067:
[----:B------:R-:W0:Y:S02]  /*4ac0*/  F2I.S64.TRUNC R22, R22 ;  /* 0x0000001600167311 */ /* 0x000e24000020d900 */
[----:B0-----:R-:W-:-:S05]  /*4ad0*/  IMAD.MOV.U32 R3, RZ, RZ, R22 ;  /* 0x000000ffff037224 */ /* 0x001fca00078e0016 */
[----:B------:R0:W-:Y:S01]  /*4ae0*/  STG.E.U8 [R8.64], R3 ;  /* 0x0000000308007986 */ /* 0x0001e2000c101124 */
[----:B------:R-:W-:Y:S05]  /*4af0*/  BRA `(.L_x_5069) ;  /* 0x00000d3000007947 */ /* 0x000fea0003800000 */
.L_x_5066:
        /* <DEDUP_REMOVED lines=9> */
.L_x_5071:
[----:B------:R-:W0:Y:S02]  /*4b90*/  F2I.FTZ.TRUNC.NTZ R3, R22 ;  /* 0x0000001600037305 */ /* 0x000e24000021f100 */
[----:B0-----:R0:W-:Y:S01]  /*4ba0*/  STG.E [R8.64], R3 ;  /* 0x0000000308007986 */ /* 0x0011e2000c101924 */
[----:B------:R-:W-:Y:S05]  /*4bb0*/  BRA `(.L_x_5069) ;  /* 0x00000c7000007947 */ /* 0x000fea0003800000 */
.L_x_5070:
[----:B------:R-:W0:Y:S02]  /*4bc0*/  F2I.FTZ.TRUNC.NTZ R3, R22 ;  /* 0x0000001600037305 */ /* 0x000e24000021f100 */
[----:B0-----:R0:W-:Y:S01]  /*4bd0*/  STG.E.U16 [R8.64], R3 ;  /* 0x0000000308007986 */ /* 0x0011e2000c101524 */
[----:B------:R-:W-:Y:S05]  /*4be0*/  BRA `(.L_x_5069) ;  /* 0x00000c4000007947 */ /* 0x000fea0003800000 */
.L_x_5065:
        /* <DEDUP_REMOVED lines=8> */
.L_x_5073:
[----:B------:R-:W-:-:S05]  /*4c70*/  F2FP.PACK_AB R22, RZ, R22 ;  /* 0x00000016ff16723e */ /* 0x000fca00000000ff */
[----:B------:R0:W-:Y:S01]  /*4c80*/  STG.E.U16 [R8.64], R22 ;  /* 0x0000001608007986 */ /* 0x0001e2000c101524 */
[----:B------:R-:W-:Y:S05]  /*4c90*/  BRA `(.L_x_5069) ;  /* 0x00000b9000007947 */ /* 0x000fea0003800000 */
.L_x_5072:
        /* <DEDUP_REMOVED lines=9> */
.L_x_5075:
[----:B------:R-:W-:-:S04]  /*4d30*/  F2FP.PACK_AB R3, RZ, R22 ;  /* 0x00000016ff03723e */ /* 0x000fc800000000ff */
[----:B------:R-:W-:-:S05]  /*4d40*/  PRMT R3, R3, 0x5410, RZ ;  /* 0x0000541003037816 */ /* 0x000fca00000000ff */
[----:B------:R0:W-:Y:S01]  /*4d50*/  STG.E [R8.64], R3 ;  /* 0x0000000308007986 */ /* 0x0001e2000c101924 */
[----:B------:R-:W-:Y:S05]  /*4d60*/  BRA `(.L_x_5069) ;  /* 0x00000ac000007947 */ /* 0x000fea0003800000 */
.L_x_5074:
[----:B------:R-:W-:-:S06]  /*4d70*/  FMUL.FTZ R4, R22, 1 ;  /* 0x3f80000016047820 */ /* 0x000fcc0000410000 */
[----:B------:R-:W0:Y:S02]  /*4d80*/  F2F.F64.F32 R4, R4 ;  /* 0x0000000400047310 */ /* 0x000e240000201800 */
[----:B0-----:R0:W-:Y:S01]  /*4d90*/  STG.E.64 [R8.64], R4 ;  /* 0x0000000408007986 */ /* 0x0011e2000c101b24 */
[----:B------:R-:W-:Y:S05]  /*4da0*/  BRA `(.L_x_5069) ;  /* 0x00000a8000007947 */ /* 0x000fea0003800000 */
.L_x_5064:
        /* <DEDUP_REMOVED lines=12> */
.L_x_5078:
[----:B------:R-:W-:Y:S01]  /*4e70*/  FMUL.FTZ R4, R22, 1 ;  /* 0x3f80000016047820 */ /* 0x000fe20000410000 */
[----:B------:R-:W-:-:S05]  /*4e80*/  CS2R R6, SRZ ;  /* 0x0000000000067805 */ /* 0x000fca000001ff00 */
[----:B------:R-:W0:Y:S02]  /*4e90*/  F2F.F64.F32 R4, R4 ;  /* 0x0000000400047310 */ /* 0x000e240000201800 */
[----:B0-----:R0:W-:Y:S01]  /*4ea0*/  STG.E.128 [R8.64], R4 ;  /* 0x0000000408007986 */ /* 0x0011e2000c101d24 */
[----:B------:R-:W-:Y:S05]  /*4eb0*/  BRA `(.L_x_5069) ;  /* 0x0000097000007947 */ /* 0x000fea0003800000 */
.L_x_5077:
        /* <DEDUP_REMOVED lines=20> */
.L_x_5082:
[----:B------:R-:W-:Y:S05]  /*5000*/  BSYNC B0 ;  /* 0x0000000000007941 */ /* 0x000fea0003800000 */
.L_x_5081:
[----:B------:R-:W-:-:S05]  /*5010*/  LOP3.LUT R5, R0, R5, RZ, 0xfc, !PT ;  /* 0x0000000500057212 */ /* 0x000fca00078efcff */
[----:B------:R0:W-:Y:S01]  /*5020*/  STG.E.U8 [R8.64], R5 ;  /* 0x0000000508007986 */ /* 0x0001e2000c101124 */
[----:B------:R-:W-:Y:S05]  /*5030*/  BRA `(.L_x_5069) ;  /* 0x000007f000007947 */ /* 0x000fea0003800000 */
.L_x_5080:
        /* <DEDUP_REMOVED lines=12> */
.L_x_5084:
[----:B------:R-:W-:Y:S01]  /*5100*/  IMAD.MOV.U32 R0, RZ, RZ, 0x7f ;  /* 0x0000007fff007424 */ /* 0x000fe200078e00ff */
[----:B------:R-:W-:-:S04]  /*5110*/  ISETP.GT.U32.AND P0, PT, R4, 0x7f800000, PT ;  /* 0x7f8000000400780c */ /* 0x000fc80003f04070 */
[----:B------:R-:W-:-:S04]  /*5120*/  SEL R0, R0, 0x7c, P0 ;  /* 0x0000007c00007807 */ /* 0x000fc80000000000 */
.L_x_5085:
[----:B------:R-:W-:Y:S05]  /*5130*/  BSYNC B0 ;  /* 0x0000000000007941 */ /* 0x000fea0003800000 */
.L_x_5083:
[----:B------:R-:W-:-:S04]  /*5140*/  LOP3.LUT R22, R22, 0x80000000, RZ, 0xc0, !PT ;  /* 0x8000000016167812 */ /* 0x000fc800078ec0ff */
[----:B------:R-:W-:-:S04]  /*5150*/  SHF.R.U32.HI R3, RZ, 0x18, R22 ;  /* 0x00000018ff037819 */ /* 0x000fc80000011616 */
[----:B------:R-:W-:-:S05]  /*5160*/  LOP3.LUT R3, R0, R3, RZ, 0xfc, !PT ;  /* 0x0000000300037212 */ /* 0x000fca00078efcff */
[----:B------:R0:W-:Y:S01]  /*5170*/  STG.E.U8 [R8.64], R3 ;  /* 0x0000000308007986 */ /* 0x0001e2000c101124 */
[----:B------:R-:W-:Y:S05]  /*5180*/  BRA `(.L_x_5069) ;  /* 0x000006a000007947 */ /* 0x000fea0003800000 */
.L_x_5079:
[----:B------:R-:W-:-:S05]  /*5190*/  F2FP.BF16.PACK_AB R22, RZ, R22 ;  /* 0x00000016ff16723e */ /* 0x000fca00000010ff */
[----:B------:R0:W-:Y:S01]  /*51a0*/  STG.E.U16 [R8.64], R22 ;  /* 0x0000001608007986 */ /* 0x0001e2000c101524 */
[----:B------:R-:W-:Y:S05]  /*51b0*/  BRA `(.L_x_5069) ;  /* 0x0000067000007947 */ /* 0x000fea0003800000 */
.L_x_5076:
        /* <DEDUP_REMOVED lines=11> */
.L_x_5088:
        /* <DEDUP_REMOVED lines=16> */
.L_x_5091:
[----:B------:R-:W-:-:S04]  /*5370*/  LOP3.LUT R22, R22, 0x80000000, RZ, 0xc0, !PT ;  /* 0x8000000016167812 */ /* 0x000fc800078ec0ff */
[----:B------:R-:W-:-:S04]  /*5380*/  SHF.R.U32.HI R3, RZ, 0x18, R22 ;  /* 0x00000018ff037819 */ /* 0x000fc80000011616 */
[----:B------:R-:W-:-:S04]  /*5390*/  LOP3.LUT R0, R0, R3, RZ, 0xfc, !PT ;  /* 0x0000000300007212 */ /* 0x000fc800078efcff */
[----:B------:R-:W-:Y:S02]  /*53a0*/  PRMT R4, R0, 0x7610, R4 ;  /* 0x0000761000047816 */ /* 0x000fe40000000004 */
.L_x_5090:
[----:B------:R-:W-:Y:S05]  /*53b0*/  BSYNC B0 ;  /* 0x0000000000007941 */ /* 0x000fea0003800000 */
.L_x_5089:
[----:B------:R0:W-:Y:S01]  /*53c0*/  STG.E.U8 [R8.64], R4 ;  /* 0x0000000408007986 */ /* 0x0001e2000c101124 */
[----:B------:R-:W-:Y:S05]  /*53d0*/  BRA `(.L_x_5069) ;  /* 0x0000045000007947 */ /* 0x000fea0003800000 */
.L_x_5087:
        /* <DEDUP_REMOVED lines=16> */
.L_x_5094:
[----:B------:R-:W-:-:S04]  /*54e0*/  LOP3.LUT R22, R22, 0x80000000, RZ, 0xc0, !PT ;  /* 0x8000000016167812 */ /* 0x000fc800078ec0ff */
[----:B------:R-:W-:-:S04]  /*54f0*/  SHF.R.U32.HI R3, RZ, 0x18, R22 ;  /* 0x00000018ff037819 */ /* 0x000fc80000011616 */
[----:B------:R-:W-:-:S04]  /*5500*/  LOP3.LUT R0, R0, R3, RZ, 0xfc, !PT ;  /* 0x0000000300007212 */ /* 0x000fc800078efcff */
[----:B------:R-:W-:Y:S02]  /*5510*/  PRMT R4, R0, 0x7610, R4 ;  /* 0x0000761000047816 */ /* 0x000fe40000000004 */
.L_x_5093:
[----:B------:R-:W-:Y:S05]  /*5520*/  BSYNC B0 ;  /* 0x0000000000007941 */ /* 0x000fea0003800000 */
.L_x_5092:
[----:B------:R0:W-:Y:S01]  /*5530*/  STG.E.U8 [R8.64], R4 ;  /* 0x0000000408007986 */ /* 0x0001e2000c101124 */
[----:B------:R-:W-:Y:S05]  /*5540*/  BRA `(.L_x_5069) ;  /* 0x000002e000007947 */ /* 0x000fea0003800000 */
.L_x_5086:
        /* <DEDUP_REMOVED lines=21> */
.L_x_5068:
        /* <DEDUP_REMOVED lines=20> */
.L_x_5096:
[----:B------:R-:W0:Y:S02]  /*57e0*/  F2I.U64.TRUNC R22, R22 ;  /* 0x0000001600167311 */ /* 0x000e24000020d800 */
[----:B0-----:R0:W-:Y:S01]  /*57f0*/  STG.E.64 [R8.64], R22 ;  /* 0x0000001608007986 */ /* 0x0011e2000c101b24 */
[----:B------:R-:W-:Y:S05]  /*5800*/  BRA `(.L_x_5069) ;  /* 0x0000002000007947 */ /* 0x000fea0003800000 */
.L_x_5095:
[----:B------:R-:W0:Y:S02]  /*5810*/  F2I.FTZ.U32.TRUNC.NTZ R3, R22 ;  /* 0x0000001600037305 */ /* 0x000e24000021f000 */
[----:B0-----:R0:W-:Y:S02]  /*5820*/  STG.E [R8.64], R3 ;  /* 0x0000000308007986 */ /* 0x0011e4000c101924 */
.L_x_5069:
        /* <DEDUP_REMOVED lines=22> */
.L_x_5100:
[----:B------:R-:W0:Y:S02]  /*5990*/  F2I.S64.TRUNC R24, R24 ;  /* 0x0000001800187311 */ /* 0x000e24000020d900 */
[----:B0-----:R-:W-:-:S05]  /*59a0*/  IMAD.MOV.U32 R3, RZ, RZ, R24 ;  /* 0x000000ffff037224 */ /* 0x001fca00078e0018 */
[----:B------:R0:W-:Y:S01]  /*59b0*/  STG.E.U8 [R8.64], R3 ;  /* 0x0000000308007986 */ /* 0x0001e2000c101124 */
[----:B------:R-:W-:Y:S05]  /*59c0*/  BRA `(.L_x_5102) ;  /* 0x00000d3000007947 */ /* 0x000fea0003800000 */
.L_x_5099:
        /* <DEDUP_REMOVED lines=9> */
.L_x_5104:
[----:B------:R-:W0:Y:S02]  /*5a60*/  F2I.FTZ.TRUNC.NTZ R3, R24 ;  /* 0x0000001800037305 */ /* 0x000e24000021f100 */
[----:B0-----:R0:W-:Y:S01]  /*5a70*/  STG.E [R8.64], R3 ;  /* 0x0000000308007986 */ /* 0x0011e2000c101924 */
[----:B------:R-:W-:Y:S05]  /*5a80*/  BRA `(.L_x_5102) ;  /* 0x00000c7000007947 */ /* 0x000fea0003800000 */
.L_x_5103:
[----:B------:R-:W0:Y:S02]  /*5a90*/  F2I.FTZ.TRUNC.NTZ R3, R24 ;  /* 0x0000001800037305 */ /* 0x000e24000021f100 */
[----:B0-----:R0:W-:Y:S01]  /*5aa0*/  STG.E.U16 [R8.64], R3 ;  /* 0x0000000308007986 */ /* 0x0011e2000c101524 */
[----:B------:R-:W-:Y:S05]  /*5ab0*/  BRA `(.L_x_5102) ;  /* 0x00000c4000007947 */ /* 0x000fea0003800000 */
.L_x_5098:
        /* <DEDUP_REMOVED lines=8> */
.L_x_5106:
[----:B------:R-:W-:-:S05]  /*5b40*/  F2FP.PACK_AB R24, RZ, R24 ;  /* 0x00000018ff18723e */ /* 0x000fca00000000ff */
[----:B------:R0:W-:Y:S01]  /*5b50*/  STG.E.U16 [R8.64], R24 ;  /* 0x0000001808007986 */ /* 0x0001e2000c101524 */
[----:B------:R-:W-:Y:S05]  /*5b60*/  BRA `(.L_x_5102) ;  /* 0x00000b9000007947 */ /* 0x000fea0003800000 */
.L_x_5105:
        /* <DEDUP_REMOVED lines=9> */
.L_x_5108:
[----:B------:R-:W-:-:S04]  /*5c00*/  F2FP.PACK_AB R3, RZ, R24 ;  /* 0x00000018ff03723e */ /* 0x000fc800000000ff */
[----:B------:R-:W-:-:S05]  /*5c10*/  PRMT R3, R3, 0x5410, RZ ;  /* 0x0000541003037816 */ /* 0x000fca00000000ff */
[----:B------:R0:W-:Y:S01]  /*5c20*/  STG.E [R8.64], R3 ;  /* 0x0000000308007986 */ /* 0x0001e2000c101924 */
[----:B------:R-:W-:Y:S05]  /*5c30*/  BRA `(.L_x_5102) ;  /* 0x00000ac000007947 */ /* 0x000fea0003800000 */
.L_x_5107:
[----:B------:R-:W-:-:S06]  /*5c40*/  FMUL.FTZ R4, R24, 1 ;  /* 0x3f80000018047820 */ /* 0x000fcc0000410000 */
[----:B------:R-:W0:Y:S02]  /*5c50*/  F2F.F64.F32 R4, R4 ;  /* 0x0000000400047310 */ /* 0x000e240000201800 */
[----:B0-----:R0:W-:Y:S01]  /*5c60*/  STG.E.64 [R8.64], R4 ;  /* 0x0000000408007986 */ /* 0x0011e2000c101b24 */
[----:B------:R-:W-:Y:S05]  /*5c70*/  BRA `(.L_x_5102) ;  /* 0x00000a8000007947 */ /* 0x000fea0003800000 */
.L_x_5097:
        /* <DEDUP_REMOVED lines=12> */
.L_x_5111:
[----:B------:R-:W-:Y:S01]  /*5d40*/  FMUL.FTZ R4, R24, 1 ;  /* 0x3f80000018047820 */ /* 0x000fe20000410000 */
[----:B------:R-:W-:-:S05]  /*5d50*/  CS2R R6, SRZ ;  /* 0x0000000000067805 */ /* 0x000fca000001ff00 */
[----:B------:R-:W0:Y:S02]  /*5d60*/  F2F.F64.F32 R4, R4 ;  /* 0x0000000400047310 */ /* 0x000e240000201800 */
[----:B0-----:R0:W-:Y:S01]  /*5d70*/  STG.E.128 [R8.64], R4 ;  /* 0x0000000408007986 */ /* 0x0011e2000c101d24 */
[----:B------:R-:W-:Y:S05]  /*5d80*/  BRA `(.L_x_5102) ;  /* 0x0000097000007947 */ /* 0x000fea0003800000 */
.L_x_5110:
        /* <DEDUP_REMOVED lines=20> */
.L_x_5115:
[----:B------:R-:W-:Y:S05]  /*5ed0*/  BSYNC B0 ;  /* 0x0000000000007941 */ /* 0x000fea0003800000 */
.L_x_5114:
[----:B------:R-:W-:-:S05]  /*5ee0*/  LOP3.LUT R5, R0, R5, RZ, 0xfc, !PT ;  /* 0x0000000500057212 */ /* 0x000fca00078efcff */
[----:B------:R0:W-:Y:S01]  /*5ef0*/  STG.E.U8 [R8.64], R5 ;  /* 0x0000000508007986 */ /* 0x0001e2000c101124 */
[----:B------:R-:W-:Y:S05]  /*5f00*/  BRA `(.L_x_5102) ;  /* 0x000007f000007947 */ /* 0x000fea0003800000 */
.L_x_5113:
        /* <DEDUP_REMOVED lines=12> */
.L_x_5117:
[----:B------:R-:W-:Y:S01]  /*5fd0*/  IMAD.MOV.U32 R0, RZ, RZ, 0x7f ;  /* 0x0000007fff007424 */ /* 0x000fe200078e00ff */
[----:B------:R-:W-:-:S04]  /*5fe0*/  ISETP.GT.U32.AND P0, PT, R4, 0x7f800000, PT ;  /* 0x7f8000000400780c */ /* 0x000fc80003f04070 */
[----:B------:R-:W-:-:S04]  /*5ff0*/  SEL R0, R0, 0x7c, P0 ;  /* 0x0000007c00007807 */ /* 0x000fc80000000000 */
.L_x_5118:
[----:B------:R-:W-:Y:S05]  /*6000*/  BSYNC B0 ;  /* 0x0000000000007941 */ /* 0x000fea0003800000 */
.L_x_5116:
[----:B------:R-:W-:-:S04]  /*6010*/  LOP3.LUT R24, R24, 0x80000000, RZ, 0xc0, !PT ;  /* 0x8000000018187812 */ /* 0x000fc800078ec0ff */
[----:B------:R-:W-:-:S04]  /*6020*/  SHF.R.U32.HI R3, RZ, 0x18, R24 ;  /* 0x00000018ff037819 */ /* 0x000fc80000011618 */
[----:B------:R-:W-:-:S05]  /*6030*/  LOP3.LUT R3, R0, R3, RZ, 0xfc, !PT ;  /* 0x0000000300037212 */ /* 0x000fca00078efcff */
[----:B------:R0:W-:Y:S01]  /*6040*/  STG.E.U8 [R8.64], R3 ;  /* 0x0000000308007986 */ /* 0x0001e2000c101124 */
[----:B------:R-:W-:Y:S05]  /*6050*/  BRA `(.L_x_5102) ;  /* 0x000006a000007947 */ /* 0x000fea0003800000 */
.L_x_5112:
[----:B------:R-:W-:-:S05]  /*6060*/  F2FP.BF16.PACK_AB R24, RZ, R24 ;  /* 0x00000018ff18723e */ /* 0x000fca00000010ff */
[----:B------:R0:W-:Y:S01]  /*6070*/  STG.E.U16 [R8.64], R24 ;  /* 0x0000001808007986 */ /* 0x0001e2000c101524 */
[----:B------:R-:W-:Y:S05]  /*6080*/  BRA `(.L_x_5102) ;  /* 0x0000067000007947 */ /* 0x000fea0003800000 */
.L_x_5109:
        /* <DEDUP_REMOVED lines=11> */
.L_x_5121:
        /* <DEDUP_REMOVED lines=16> */
.L_x_5124:
[----:B------:R-:W-:-:S04]  /*6240*/  LOP3.LUT R24, R24, 0x80000000, RZ, 0xc0, !PT ;  /* 0x8000000018187812 */ /* 0x000fc800078ec0ff */
[----:B------:R-:W-:-:S04]  /*6250*/  SHF.R.U32.HI R3, RZ, 0x18, R24 ;  /* 0x00000018ff037819 */ /* 0x000fc80000011618 */
[----:B------:R-:W-:-:S04]  /*6260*/  LOP3.LUT R0, R0, R3, RZ, 0xfc, !PT ;  /* 0x0000000300007212 */ /* 0x000fc800078efcff */
[----:B------:R-:W-:Y:S02]  /*6270*/  PRMT R4, R0, 0x7610, R4 ;  /* 0x0000761000047816 */ /* 0x000fe40000000004 */
.L_x_5123:
[----:B------:R-:W-:Y:S05]  /*6280*/  BSYNC B0 ;  /* 0x0000000000007941 */ /* 0x000fea0003800000 */
.L_x_5122:
[----:B------:R0:W-:Y:S01]  /*6290*/  STG.E.U8 [R8.64], R4 ;  /* 0x0000000408007986 */ /* 0x0001e2000c101124 */
[----:B------:R-:W-:Y:S05]  /*62a0*/  BRA `(.L_x_5102) ;  /* 0x0000045000007947 */ /* 0x000fea0003800000 */
.L_x_5120:
        /* <DEDUP_REMOVED lines=16> */
.L_x_5127:
[----:B------:R-:W-:-:S04]  /*63b0*/  LOP3.LUT R24, R24, 0x80000000, RZ, 0xc0, !PT ;  /* 0x8000000018187812 */ /* 0x000fc800078ec0ff */
[----:B------:R-:W-:-:S04]  /*63c0*/  SHF.R.U32.HI R3, RZ, 0x18, R24 ;  /* 0x00000018ff037819 */ /* 0x000fc80000011618 */
[----:B------:R-:W-:-:S04]  /*63d0*/  LOP3.LUT R0, R0, R3, RZ, 0xfc, !PT ;  /* 0x0000000300007212 */ /* 0x000fc800078efcff */
[----:B------:R-:W-:Y:S02]  /*63e0*/  PRMT R4, R0, 0x7610, R4 ;  /* 0x0000761000047816 */ /* 0x000fe40000000004 */
.L_x_5126:
[----:B------:R-:W-:Y:S05]  /*63f0*/  BSYNC B0 ;  /* 0x0000000000007941 */ /* 0x000fea0003800000 */
.L_x_5125:
[----:B------:R0:W-:Y:S01]  /*6400*/  STG.E.U8 [R8.64], R4 ;  /* 0x0000000408007986 */ /* 0x0001e2000c101124 */
[----:B------:R-:W-:Y:S05]  /*6410*/  BRA `(.L_x_5102) ;  /* 0x000002e000007947 */ /* 0x000fea0003800000 */
.L_x_5119:
        /* <DEDUP_REMOVED lines=21> */
.L_x_5101:
        /* <DEDUP_REMOVED lines=20> */
.L_x_5129:
[----:B------:R-:W0:Y:S02]  /*66b0*/  F2I.U64.TRUNC R24, R24 ;  /* 0x0000001800187311 */ /* 0x000e24000020d800 */
[----:B0-----:R0:W-:Y:S01]  /*66c0*/  STG.E.64 [R8.64], R24 ;  /* 0x0000001808007986 */ /* 0x0011e2000c101b24 */
[----:B------:R-:W-:Y:S05]  /*66d0*/  BRA `(.L_x_5102) ;  /* 0x0000002000007947 */ /* 0x000fea0003800000 */
.L_x_5128:
[----:B------:R-:W0:Y:S02]  /*66e0*/  F2I.FTZ.U32.TRUNC.NTZ R3, R24 ;  /* 0x0000001800037305 */ /* 0x000e24000021f000 */
[----:B0-----:R0:W-:Y:S02]  /*66f0*/  STG.E [R8.64], R3 ;  /* 0x0000000308007986 */ /* 0x0011e4000c101924 */
.L_x_5102:
[----:B------:R-:W-:Y:S02]  /*6700*/  IADD3 R19, R19, 0x80, RZ ;  /* 0x0000008013137810 */ /* 0x000fe40007ffe0ff */
.L_x_5063:
[----:B------:R-:W-:Y:S05]  /*6710*/  BSYNC B6 ;  /* 0x0000000000067941 */ /* 0x000fea0003800000 */
.L_x_5062:
        /* <DEDUP_REMOVED lines=20> */
.L_x_5133:
[----:B------:R-:W0:Y:S02]  /*6860*/  F2I.S64.TRUNC R18, R18 ;  /* 0x0000001200127311 */ /* 0x000e24000020d900 */
[----:B0-----:R-:W-:-:S05]  /*6870*/  IMAD.MOV.U32 R3, RZ, RZ, R18 ;  /* 0x000000ffff037224 */ /* 0x001fca00078e0012 */
[----:B------:R-:W-:Y:S01]  /*6880*/  STG.E.U8 [R4.64], R3 ;  /* 0x0000000304007986 */ /* 0x000fe2000c101124 */
[----:B------:R-:W-:Y:S05]  /*6890*/  EXIT ;  /* 0x000000000000794d */ /* 0x000fea0003800000 */
.L_x_5132:
        /* <DEDUP_REMOVED lines=9> */
.L_x_5136:
[----:B------:R-:W0:Y:S02]  /*6930*/  F2I.FTZ.TRUNC.NTZ R3, R18 ;  /* 0x0000001200037305 */ /* 0x000e24000021f100 */
[----:B0-----:R-:W-:Y:S01]  /*6940*/  STG.E [R4.64], R3 ;  /* 0x0000000304007986 */ /* 0x001fe2000c101924 */
[----:B------:R-:W-:Y:S05]  /*6950*/  EXIT ;  /* 0x000000000000794d */ /* 0x000fea0003800000 */
.L_x_5135:
[----:B------:R-:W0:Y:S02]  /*6960*/  F2I.FTZ.TRUNC.NTZ R3, R18 ;  /* 0x0000001200037305 */ /* 0x000e24000021f100 */
[----:B0-----:R-:W-:Y:S01]  /*6970*/  STG.E.U16 [R4.64], R3 ;  /* 0x0000000304007986 */ /* 0x001fe2000c101524 */
[----:B------:R-:W-:Y:S05]  /*6980*/  EXIT ;  /* 0x000000000000794d */ /* 0x000fea0003800000 */
.L_x_5131:
        /* <DEDUP_REMOVED lines=8> */
.L_x_5138:
[----:B------:R-:W-:-:S05]  /*6a10*/  F2FP.PACK_AB R18, RZ, R18 ;  /* 0x00000012ff12723e */ /* 0x000fca00000000ff */
[----:B------:R-:W-:Y:S01]  /*6a20*/  STG.E.U16 [R4.64], R18 ;  /* 0x0000001204007986 */ /* 0x000fe2000c101524 */
[----:B------:R-:W-:Y:S05]  /*6a30*/  EXIT ;  /* 0x000000000000794d */ /* 0x000fea0003800000 */
.L_x_5137:
        /* <DEDUP_REMOVED lines=9> */
.L_x_5140:
[----:B------:R-:W-:-:S04]  /*6ad0*/  F2FP.PACK_AB R3, RZ, R18 ;  /* 0x00000012ff03723e */ /* 0x000fc800000000ff */
[----:B------:R-:W-:-:S05]  /*6ae0*/  PRMT R3, R3, 0x5410, RZ ;  /* 0x0000541003037816 */ /* 0x000fca00000000ff */
[----:B------:R-:W-:Y:S01]  /*6af0*/  STG.E [R4.64], R3 ;  /* 0x0000000304007986 */ /* 0x000fe2000c101924 */
[----:B------:R-:W-:Y:S05]  /*6b00*/  EXIT ;  /* 0x000000000000794d */ /* 0x000fea0003800000 */
.L_x_5139:
[----:B------:R-:W-:-:S06]  /*6b10*/  FMUL.FTZ R2, R18, 1 ;  /* 0x3f80000012027820 */ /* 0x000fcc0000410000 */
[----:B------:R-:W0:Y:S02]  /*6b20*/  F2F.F64.F32 R2, R2 ;  /* 0x0000000200027310 */ /* 0x000e240000201800 */
[----:B0-----:R-:W-:Y:S01]  /*6b30*/  STG.E.64 [R4.64], R2 ;  /* 0x0000000204007986 */ /* 0x001fe2000c101b24 */
[----:B------:R-:W-:Y:S05]  /*6b40*/  EXIT ;  /* 0x000000000000794d */ /* 0x000fea0003800000 */
.L_x_5130:
        /* <DEDUP_REMOVED lines=12> */
.L_x_5143:
[----:B------:R-:W-:Y:S01]  /*6c10*/  FMUL.FTZ R8, R18, 1 ;  /* 0x3f80000012087820 */ /* 0x000fe20000410000 */
[----:B------:R-:W-:-:S05]  /*6c20*/  CS2R R10, SRZ ;  /* 0x00000000000a7805 */ /* 0x000fca000001ff00 */
[----:B------:R-:W0:Y:S02]  /*6c30*/  F2F.F64.F32 R8, R8 ;  /* 0x0000000800087310 */ /* 0x000e240000201800 */
[----:B0-----:R-:W-:Y:S01]  /*6c40*/  STG.E.128 [R4.64], R8 ;  /* 0x0000000804007986 */ /* 0x001fe2000c101d24 */
[----:B------:R-:W-:Y:S05]  /*6c50*/  EXIT ;  /* 0x000000000000794d */ /* 0x000fea0003800000 */
.L_x_5142:
        /* <DEDUP_REMOVED lines=20> */
.L_x_5147:
[----:B------:R-:W-:Y:S05]  /*6da0*/  BSYNC B0 ;  /* 0x0000000000007941 */ /* 0x000fea0003800000 */
.L_x_5146:
[----:B------:R-:W-:-:S05]  /*6db0*/  LOP3.LUT R7, R0, R7, RZ, 0xfc, !PT ;  /* 0x0000000700077212 */ /* 0x000fca00078efcff */
[----:B------:R-:W-:Y:S01]  /*6dc0*/  STG.E.U8 [R4.64], R7 ;  /* 0x0000000704007986 */ /* 0x000fe2000c101124 */
[----:B------:R-:W-:Y:S05]  /*6dd0*/  EXIT ;  /* 0x000000000000794d */ /* 0x000fea0003800000 */
.L_x_5145:
        /* <DEDUP_REMOVED lines=12> */
.L_x_5149:
[----:B------:R-:W-:Y:S01]  /*6ea0*/  IMAD.MOV.U32 R0, RZ, RZ, 0x7f ;  /* 0x0000007fff007424 */ /* 0x000fe200078e00ff */
[----:B------:R-:W-:-:S04]  /*6eb0*/  ISETP.GT.U32.AND P0, PT, R2, 0x7f800000, PT ;  /* 0x7f8000000200780c */ /* 0x000fc80003f04070 */
[----:B------:R-:W-:-:S04]  /*6ec0*/  SEL R0, R0, 0x7c, P0 ;  /* 0x0000007c00007807 */ /* 0x000fc80000000000 */
.L_x_5150:
[----:B------:R-:W-:Y:S05]  /*6ed0*/  BSYNC B0 ;  /* 0x0000000000007941 */ /* 0x000fea0003800000 */
.L_x_5148:
[----:B------:R-:W-:-:S04]  /*6ee0*/  LOP3.LUT R18, R18, 0x80000000, RZ, 0xc0, !PT ;  /* 0x8000000012127812 */ /* 0x000fc800078ec0ff */
[----:B------:R-:W-:-:S04]  /*6ef0*/  SHF.R.U32.HI R3, RZ, 0x18, R18 ;  /* 0x00000018ff037819 */ /* 0x000fc80000011612 */
[----:B------:R-:W-:-:S05]  /*6f00*/  LOP3.LUT R3, R0, R3, RZ, 0xfc, !PT ;  /* 0x0000000300037212 */ /* 0x000fca00078efcff */
[----:B------:R-:W-:Y:S01]  /*6f10*/  STG.E.U8 [R4.64], R3 ;  /* 0x0000000304007986 */ /* 0x000fe2000c101124 */
[----:B------:R-:W-:Y:S05]  /*6f20*/  EXIT ;  /* 0x000000000000794d */ /* 0x000fea0003800000 */
.L_x_5144:
[----:B------:R-:W-:-:S05]  /*6f30*/  F2FP.BF16.PACK_AB R18, RZ, R18 ;  /* 0x00000012ff12723e */ /* 0x000fca00000010ff */
[----:B------:R-:W-:Y:S01]  /*6f40*/  STG.E.U16 [R4.64], R18 ;  /* 0x0000001204007986 */ /* 0x000fe2000c101524 */
[----:B------:R-:W-:Y:S05]  /*6f50*/  EXIT ;  /* 0x000000000000794d */ /* 0x000fea0003800000 */
.L_x_5141:
        /* <DEDUP_REMOVED lines=11> */
.L_x_5153:
        /* <DEDUP_REMOVED lines=16> */
.L_x_5156:
[----:B------:R-:W-:-:S04]  /*7110*/  LOP3.LUT R18, R18, 0x80000000, RZ, 0xc0, !PT ;  /* 0x8000000012127812 */ /* 0x000fc800078ec0ff */
[----:B------:R-:W-:-:S04]  /*7120*/  SHF.R.U32.HI R3, RZ, 0x18, R18 ;  /* 0x00000018ff037819 */ /* 0x000fc80000011612 */
[----:B------:R-:W-:-:S04]  /*7130*/  LOP3.LUT R0, R0, R3, RZ, 0xfc, !PT ;  /* 0x0000000300007212 */ /* 0x000fc800078efcff */
[----:B------:R-:W-:Y:S02]  /*7140*/  PRMT R2, R0, 0x7610, R2 ;  /* 0x0000761000027816 */ /* 0x000fe40000000002 */
.L_x_5155:
[----:B------:R-:W-:Y:S05]  /*7150*/  BSYNC B0 ;  /* 0x0000000000007941 */ /* 0x000fea0003800000 */
.L_x_5154:
[----:B------:R-:W-:Y:S01]  /*7160*/  STG.E.U8 [R4.64], R2 ;  /* 0x0000000204007986 */ /* 0x000fe2000c101124 */
[----:B------:R-:W-:Y:S05]  /*7170*/  EXIT ;  /* 0x000000000000794d */ /* 0x000fea0003800000 */
.L_x_5152:
        /* <DEDUP_REMOVED lines=16> */
.L_x_5159:
[----:B------:R-:W-:-:S04]  /*7280*/  LOP3.LUT R18, R18, 0x80000000, RZ, 0xc0, !PT ;  /* 0x8000000012127812 */ /* 0x000fc800078ec0ff */
[----:B------:R-:W-:-:S04]  /*7290*/  SHF.R.U32.HI R3, RZ, 0x18, R18 ;  /* 0x00000018ff037819 */ /* 0x000fc80000011612 */
[----:B------:R-:W-:-:S04]  /*72a0*/  LOP3.LUT R0, R0, R3, RZ, 0xfc, !PT ;  /* 0x0000000300007212 */ /* 0x000fc800078efcff */
[----:B------:R-:W-:Y:S02]  /*72b0*/  PRMT R2, R0, 0x7610, R2 ;  /* 0x0000761000027816 */ /* 0x000fe40000000002 */
.L_x_5158:
[----:B------:R-:W-:Y:S05]  /*72c0*/  BSYNC B0 ;  /* 0x0000000000007941 */ /* 0x000fea0003800000 */
.L_x_5157:
[----:B------:R-:W-:Y:S01]  /*72d0*/  STG.E.U8 [R4.64], R2 ;  /* 0x0000000204007986 */ /* 0x000fe2000c101124 */
[----:B------:R-:W-:Y:S05]  /*72e0*/  EXIT ;  /* 0x000000000000794d */ /* 0x000fea0003800000 */
.L_x_5151:
        /* <DEDUP_REMOVED lines=21> */
.L_x_5134:
        /* <DEDUP_REMOVED lines=20> */
.L_x_5161:
[----:B------:R-:W0:Y:S02]  /*7580*/  F2I.U64.TRUNC R18, R18 ;  /* 0x0000001200127311 */ /* 0x000e24000020d800 */
[----:B0-----:R-:W-:Y:S01]  /*7590*/  STG.E.64 [R4.64], R18 ;  /* 0x0000001204007986 */ /* 0x001fe2000c101b24 */
[----:B------:R-:W-:Y:S05]  /*75a0*/  EXIT ;  /* 0x000000000000794d */ /* 0x000fea0003800000 */
.L_x_5160:
[----:B------:R-:W0:Y:S02]  /*75b0*/  F2I.FTZ.U32.TRUNC.NTZ R3, R18 ;  /* 0x0000001200037305 */ /* 0x000e24000021f000 */
[----:B0-----:R-:W-:Y:S01]  /*75c0*/  STG.E [R4.64], R3 ;  /* 0x0000000304007986 */ /* 0x001fe2000c101924 */
[----:B------:R-:W-:Y:S05]  /*75d0*/  EXIT ;  /* 0x000000000000794d */ /* 0x000fea0003800000 */
.L_x_5162:
        /* <DEDUP_REMOVED lines=10> */
.L_x_7715:


//--------------------- .text._ZN2at6native18elementwise_kernelILi128ELi2EZNS0_22gpu_kernel_impl_nocastINS0_13BUnaryFunctorIfffZZZNS0_20copysign_kernel_cudaERNS_18TensorIteratorBaseEENKUlvE_clEvENKUlvE0_clEvEUlffE_EEEEvS5_RKT_EUliE_EEviT1_ --------------------------
	.section	.text._ZN2at6native18elementwise_kernelILi128ELi2EZNS0_22gpu_kernel_impl_nocastINS0_13BUnaryFunctorIfffZZZNS0_20copysign_kernel_cudaERNS_18TensorIteratorBaseEENKUlvE_clEvENKUlvE0_clEvEUlffE_EEEEvS5_RKT_EUliE_EEviT1_,"ax",@progbits
	.sectioninfo	@"SHI_REGISTERS=12"
	.align	128
        .global         _ZN2at6native18elementwise_kernelILi128ELi2EZNS0_22gpu_kernel_impl_nocastINS0_13BUnaryFunctorIfffZZZNS0_20copysign_kernel_cudaERNS_18TensorIteratorBaseEENKUlvE_clEvENKUlvE0_clEvEUlffE_EEEEvS5_RKT_EUliE_EEviT1_
        .type           _ZN2at6native18elementwise_kernelILi128ELi2EZNS0_22gpu_kernel_impl_nocastINS0_13BUnaryFunctorIfffZZZNS0_20copysign_kernel_cudaERNS_18TensorIteratorBaseEENKUlvE_clEvENKUlvE0_clEvEUlffE_EEEEvS5_RKT_EUliE_EEviT1_,@function
        .size           _ZN2at6native18elementwise_kernelILi128ELi2EZNS0_22gpu_kernel_impl_nocastINS0_13BUnaryFunctorIfffZZZNS0_20copysign_kernel_cudaERNS_18TensorIteratorBaseEENKUlvE_clEvENKUlvE0_clEvEUlffE_EEEEvS5_RKT_EUliE_EEviT1_,(.L_x_7716 - _ZN2at6native18elementwise_kernelILi128ELi2EZNS0_22gpu_kernel_impl_nocastINS0_13BUnaryFunctorIfffZZZNS0_20copysign_kernel_cudaERNS_18TensorIteratorBaseEENKUlvE_clEvENKUlvE0_clEvEUlffE_EEEEvS5_RKT_EUliE_EEviT1_)
        .other          _ZN2at6native18elementwise_kernelILi128ELi2EZNS0_22gpu_kernel_impl_nocastINS0_13BUnaryFunctorIfffZZZNS0_20copysign_kernel_cudaERNS_18TensorIteratorBaseEENKUlvE_clEvENKUlvE0_clEvEUlffE_EEEEvS5_RKT_EUliE_EEviT1_,@"STO_CUDA_ENTRY STV_DEFAULT"
_ZN2at6native18elementwise_kernelILi128ELi2EZNS0_22gpu_kernel_impl_nocastINS0_13BUnaryFunctorIfffZZZNS0_20copysign_kernel_cudaERNS_18TensorIteratorBaseEENKUlvE_clEvENKUlvE0_clEvEUlffE_EEEEvS5_RKT_EUliE_EEviT1_:
.text._ZN2at6native18elementwise_kernelILi128ELi2EZNS0_22gpu_kernel_impl_nocastINS0_13BUnaryFunctorIfffZZZNS0_20copysign_kernel_cudaERNS_18TensorIteratorBaseEENKUlvE_clEvENKUlvE0_clEvEUlffE_EEEEvS5_RKT_EUliE_EEviT1_:
        /* <DEDUP_REMOVED lines=224> */
[----:B------:R-:W-:Y:S01]  /*0e00*/  SHF.R.U32.HI R7, RZ, c[0x0][0x288], R6 ;  /* 0x0000a200ff077a19 */ /* 0x000fe20000011606 */
[----:B------:R-:W-:-:S03]  /*0e10*/  @P0 IMAD.MOV.U32 R6, RZ, RZ, RZ ;  /* 0x000000ffff060224 */ /* 0x000fc600078e00ff */
[C---:B------:R-:W-:Y:S01]  /*0e20*/  IADD3 R9, -R7.reuse, RZ, RZ ;  /* 0x000000ff07097210 */ /* 0x040fe20007ffe1ff */
        /* <DEDUP_REMOVED lines=9> */
.L_x_5165:
[----:B------:R-:W-:-:S04]  /*0ec0*/  IADD3 R4, P0, R3, c[0x0][0x368], RZ ;  /* 0x0000da0003047a10 */ /* 0x000fc80007f1e0ff */
[----:B------:R-:W-:-:S05]  /*0ed0*/  IADD3.X R5, RZ, c[0x0][0x36c], RZ, P0, !PT ;  /* 0x0000db00ff057a10 */ /* 0x000fca00007fe4ff */
[----:B------:R-:W2:Y:S01]  /*0ee0*/  LDG.E R4, [R4.64] ;  /* 0x0000000404047981 */ /* 0x000ea2000c1e1900 */
[----:B------:R-:W-:Y:S02]  /*0ef0*/  IADD3 R2, P0, R2, c[0x0][0x360], RZ ;  /* 0x0000d80002027a10 */ /* 0x000fe40007f1e0ff */
[----:B------:R-:W-:Y:S02]  /*0f00*/  MOV R9, c[0x0][0x374] ;  /* 0x0000dd0000097a02 */ /* 0x000fe40000000f00 */
[----:B------:R-:W-:Y:S02]  /*0f10*/  IADD3.X R3, RZ, c[0x0][0x364], RZ, P0, !PT ;  /* 0x0000d900ff037a10 */ /* 0x000fe400007fe4ff */
[----:B------:R-:W-:Y:S02]  /*0f20*/  IADD3 R7, R0, 0x80, RZ ;  /* 0x0000008000077810 */ /* 0x000fe40007ffe0ff */
[----:B--2---:R-:W-:-:S05]  /*0f30*/  LOP3.LUT R9, R4, 0x80000000, R9, 0xb8, !PT ;  /* 0x8000000004097812 */ /* 0x004fca00078eb809 */
[----:B------:R0:W-:Y:S02]  /*0f40*/  STG.E [R2.64], R9 ;  /* 0x0000000902007986 */ /* 0x0001e4000c101904 */
.L_x_5164:
[----:B------:R-:W-:Y:S05]  /*0f50*/  BSYNC B0 ;  /* 0x0000000000007941 */ /* 0x000fea0003800000 */
.L_x_5163:
[----:B------:R-:W-:-:S13]  /*0f60*/  ISETP.GE.AND P0, PT, R7, c[0x0][0x160], PT ;  /* 0x0000580007007a0c */ /* 0x000fda0003f06270 */
[----:B------:R-:W-:Y:S05]  /*0f70*/  @P0 EXIT ;  /* 0x000000000000094d */ /* 0x000fea0003800000 */
[----:B------:R-:W-:Y:S01]  /*0f80*/  ISETP.NE.AND P0, PT, RZ, c[0x0][0x168], PT ;  /* 0x00005a00ff007a0c */ /* 0x000fe20003f05270 */
[----:B0-----:R-:W-:Y:S01]  /*0f90*/  HFMA2.MMA R2, -RZ, RZ, 0, 0 ;  /* 0x00000000ff027435 */ /* 0x001fe200000001ff */
[----:B------:R-:W-:-:S11]  /*0fa0*/  MOV R0, RZ ;  /* 0x000000ff00007202 */ /* 0x000fd60000000f00 */
[----:B------:R-:W-:Y:S05]  /*0fb0*/  @!P0 BRA `(.L_x_5166) ;  /* 0x00000e0000008947 */ /* 0x000fea0003800000 */
[----:B------:R-:W-:Y:S01]  /*0fc0*/  MOV R2, RZ ;  /* 0x000000ff00027202 */ /* 0x000fe20000000f00 */
[----:B------:R-:W-:-:S04]  /*0fd0*/  IMAD.MOV.U32 R3, RZ, RZ, R7 ;  /* 0x000000ffff037224 */ /* 0x000fc800078e0007 */
[----:B------:R-:W-:Y:S01]  /*0fe0*/  IMAD.HI.U32 R4, R7, c[0x0][0x170], R2 ;  /* 0x00005c0007047a27 */ /* 0x000fe200078e0002 */
[----:B------:R-:W-:-:S04]  /*0ff0*/  MOV R3, c[0x0][0x168] ;  /* 0x00005a0000037a02 */ /* 0x000fc80000000f00 */
[----:B------:R-:W-:Y:S02]  /*1000*/  ISETP.NE.AND P0, PT, R3, 0x1, PT ;  /* 0x000000010300780c */ /* 0x000fe40003f05270 */
[----:B------:R-:W-:-:S04]  /*1010*/  SHF.R.U32.HI R5, RZ, c[0x0][0x174], R4 ;  /* 0x00005d00ff057a19 */ /* 0x000fc80000011604 */
[----:B------:R-:W-:-:S05]  /*1020*/  IADD3 R2, -R5, RZ, RZ ;  /* 0x000000ff05027210 */ /* 0x000fca0007ffe1ff */
[----:B------:R-:W-:-:S04]  /*1030*/  IMAD R2, R2, c[0x0][0x16c], R7 ;  /* 0x00005b0002027a24 */ /* 0x000fc800078e0207 */
[C---:B------:R-:W-:Y:S02]  /*1040*/  IMAD R0, R2.reuse, c[0x0][0x298], RZ ;  /* 0x0000a60002007a24 */ /* 0x040fe400078e02ff */
[----:B------:R-:W-:Y:S01]  /*1050*/  IMAD R2, R2, c[0x0][0x29c], RZ ;  /* 0x0000a70002027a24 */ /* 0x000fe200078e02ff */
        /* <DEDUP_REMOVED lines=214> */
.L_x_5166:
[----:B------:R-:W-:-:S04]  /*1dc0*/  IADD3 R2, P0, R2, c[0x0][0x368], RZ ;  /* 0x0000da0002027a10 */ /* 0x000fc80007f1e0ff */
[----:B------:R-:W-:-:S05]  /*1dd0*/  IADD3.X R3, RZ, c[0x0][0x36c], RZ, P0, !PT ;  /* 0x0000db00ff037a10 */ /* 0x000fca00007fe4ff */
[----:B------:R-:W2:Y:S01]  /*1de0*/  LDG.E R2, [R2.64] ;  /* 0x0000000402027981 */ /* 0x000ea2000c1e1900 */
[----:B------:R-:W-:Y:S02]  /*1df0*/  IADD3 R4, P0, R0, c[0x0][0x360], RZ ;  /* 0x0000d80000047a10 */ /* 0x000fe40007f1e0ff */
[----:B------:R-:W-:Y:S02]  /*1e00*/  MOV R7, c[0x0][0x374] ;  /* 0x0000dd0000077a02 */ /* 0x000fe40000000f00 */
[----:B------:R-:W-:Y:S02]  /*1e10*/  IADD3.X R5, RZ, c[0x0][0x364], RZ, P0, !PT ;  /* 0x0000d900ff057a10 */ /* 0x000fe400007fe4ff */
[----:B--2---:R-:W-:-:S05]  /*1e20*/  LOP3.LUT R7, R2, 0x80000000, R7, 0xb8, !PT ;  /* 0x8000000002077812 */ /* 0x004fca00078eb807 */
[----:B------:R-:W-:Y:S01]  /*1e30*/  STG.E [R4.64], R7 ;  /* 0x0000000704007986 */ /* 0x000fe2000c101904 */
[----:B------:R-:W-:Y:S05]  /*1e40*/  EXIT ;  /* 0x000000000000794d */ /* 0x000fea0003800000 */
.L_x_5167:
        /* <DEDUP_REMOVED lines=11> */
.L_x_7716:


//--------------------- .text._ZN2at6native27unrolled_elementwise_kernelINS0_13BUnaryFunctorIfffZZZNS0_20copysign_kernel_cudaERNS_18TensorIteratorBaseEENKUlvE_clEvENKUlvE0_clEvEUlffE_EESt5arrayIPcLm2EELi4E23TrivialOffsetCalculatorILi1EjESD_NS0_6memory15LoadWithoutCastENSE_16StoreWithoutCastEEEviT_T0_T2_T3_T4_T5_ --------------------------
	.section	.text._ZN2at6native27unrolled_elementwise_kernelINS0_13BUnaryFunctorIfffZZZNS0_20copysign_kernel_cudaERNS_18TensorIteratorBaseEENKUlvE_clEvENKUlvE0_clEvEUlffE_EESt5arrayIPcLm2EELi4E23TrivialOffsetCalculatorILi1EjESD_NS0_6memory15LoadWithoutCastENSE_16StoreWithoutCastEEEviT_T0_T2_T3_T4_T5_,"ax",@progbits
	.sectioninfo	@"SHI_REGISTERS=18"
	.align	128
        .global         _ZN2at6native27unrolled_elementwise_kernelINS0_13BUnaryFunctorIfffZZZNS0_20copysign_kernel_cudaERNS_18TensorIteratorBaseEENKUlvE_clEvENKUlvE0_clEvEUlffE_EESt5arrayIPcLm2EELi4E23TrivialOffsetCalculatorILi1EjESD_NS0_6memory15LoadWithoutCastENSE_16StoreWithoutCastEEEviT_T0_T2_T3_T4_T5_
        .type           _ZN2at6native27unrolled_elementwise_kernelINS0_13BUnaryFunctorIfffZZZNS0_20copysign_kernel_cudaERNS_18TensorIteratorBaseEENKUlvE_clEvENKUlvE0_clEvEUlffE_EESt5arrayIPcLm2EELi4E23TrivialOffsetCalculatorILi1EjESD_NS0_6memory15LoadWithoutCastENSE_16StoreWithoutCastEEEviT_T0_T2_T3_T4_T5_,@function
        .size           _ZN2at6native27unrolled_elementwise_kernelINS0_13BUnaryFunctorIfffZZZNS0_20copysign_kernel_cudaERNS_18TensorIteratorBaseEENKUlvE_clEvENKUlvE0_clEvEUlffE_EESt5arrayIPcLm2EELi4E23TrivialOffsetCalculatorILi1EjESD_NS0_6memory15LoadWithoutCastENSE_16StoreWithoutCastEEEviT_T0_T2_T3_T4_T5_,(.L_x_7717 - _ZN2at6native27unrolled_elementwise_kernelINS0_13BUnaryFunctorIfffZZZNS0_20copysign_kernel_cudaERNS_18TensorIteratorBaseEENKUlvE_clEvENKUlvE0_clEvEUlffE_EESt5arrayIPcLm2EELi4E23TrivialOffsetCalculatorILi1EjESD_NS0_6memory15LoadWithoutCastENSE_16StoreWithoutCastEEEviT_T0_T2_T3_T4_T5_)
        .other          _ZN2at6native27unrolled_elementwise_kernelINS0_13BUnaryFunctorIfffZZZNS0_20copysign_kernel_cudaERNS_18TensorIteratorBaseEENKUlvE_clEvENKUlvE0_clEvEUlffE_EESt5arrayIPcLm2EELi4E23TrivialOffsetCalculatorILi1EjESD_NS0_6memory15LoadWithoutCastENSE_16StoreWithoutCastEEEviT_T0_T2_T3_T4_T5_,@"STO_CUDA_ENTRY STV_DEFAULT"
_ZN2at6native27unrolled_elementwise_kernelINS0_13BUnaryFunctorIfffZZZNS0_20copysign_kernel_cudaERNS_18TensorIteratorBaseEENKUlvE_clEvENKUlvE0_clEvEUlffE_EESt5arrayIPcLm2EELi4E23TrivialOffsetCalculatorILi1EjESD_NS0_6memory15LoadWithoutCastENSE_16StoreWithoutCastEEEviT_T0_T2_T3_T4_T5_:
.text._ZN2at6native27unrolled_elementwise_kernelINS0_13BUnaryFunctorIfffZZZNS0_20copysign_kernel_cudaERNS_18TensorIteratorBaseEENKUlvE_clEvENKUlvE0_clEvEUlffE_EESt5arrayIPcLm2EELi4E23TrivialOffsetCalculatorILi1EjESD_NS0_6memory15LoadWithoutCastENSE_16StoreWithoutCastEEEviT_T0_T2_T3_T4_T5_:
[----:B------:R-:W-:Y:S02]  /*0000*/  IMAD.MOV.U32 R1, RZ, RZ, c[0x0][0x28] ;  /* 0x00000a00ff017624 */ /* 0x000fe400078e00ff */
[----:B------:R-:W0:Y:S01]  /*0010*/  S2R R0, SR_CTAID.X ;  /* 0x0000000000007919 */ /* 0x000e220000002500 */
[----:B------:R-:W-:Y:S01]  /*0020*/  IMAD.MOV.U32 R3, RZ, RZ, -0x200 ;  /* 0xfffffe00ff037424 */ /* 0x000fe200078e00ff */
[----:B------:R-:W-:Y:S02]  /*0030*/  ULDC.64 UR4, c[0x0][0x118] ;  /* 0x0000460000047ab9 */ /* 0x000fe40000000a00 */
[----:B------:R-:W1:Y:S01]  /*0040*/  S2R R15, SR_TID.X ;  /* 0x00000000000f7919 */ /* 0x000e620000002100 */
[----:B0-----:R-:W-:Y:S02]  /*0050*/  IMAD R2, R0, R3, c[0x0][0x160] ;  /* 0x0000580000027624 */ /* 0x001fe400078e0203 */
[----:B------:R-:W-:Y:S01]  /*0060*/  IMAD.MOV.U32 R3, RZ, RZ, RZ ;  /* 0x000000ffff037224 */ /* 0x000fe200078e00ff */
[C---:B-1----:R-:W-:Y:S02]  /*0070*/  IADD3 R14, R15.reuse, 0x80, RZ ;  /* 0x000000800f0e7810 */ /* 0x042fe40007ffe0ff */
[----:B------:R-:W-:-:S02]  /*0080*/  ISETP.GE.AND P0, PT, R15, R2, PT ;  /* 0x000000020f00720c */ /* 0x000fc40003f06270 */
[----:B------:R-:W-:-:S11]  /*0090*/  MOV R9, R15 ;  /* 0x0000000f00097202 */ /* 0x000fd60000000f00 */
[----:B------:R-:W-:Y:S01]  /*00a0*/  @!P0 IMAD.MOV.U32 R9, RZ, RZ, R14 ;  /* 0x000000ffff098224 */ /* 0x000fe200078e000e */
[----:B------:R-:W-:Y:S01]  /*00b0*/  @!P0 LEA R4, R0, R15, 0x9 ;  /* 0x0000000f00048211 */ /* 0x000fe200078e48ff */
[----:B------:R-:W-:-:S03]  /*00c0*/  @!P0 IMAD.MOV.U32 R5, RZ, RZ, 0x4 ;  /* 0x00000004ff058424 */ /* 0x000fc600078e00ff */
[----:B------:R-:W-:Y:S01]  /*00d0*/  ISETP.GE.AND P1, PT, R9, R2, PT ;  /* 0x000000020900720c */ /* 0x000fe20003f26270 */
[----:B------:R-:W-:-:S05]  /*00e0*/  @!P0 IMAD.WIDE.U32 R4, R4, R5, c[0x0][0x178] ;  /* 0x00005e0004048625 */ /* 0x000fca00078e0005 */
[----:B------:R0:W2:Y:S07]  /*00f0*/  @!P0 LDG.E R3, [R4.64] ;  /* 0x0000000404038981 */ /* 0x0000ae000c1e1900 */
[----:B------:R-:W-:Y:S01]  /*0100*/  @!P1 IMAD R6, R0, 0x200, R9 ;  /* 0x0000020000069824 */ /* 0x000fe200078e0209 */
[----:B------:R-:W-:Y:S02]  /*0110*/  @!P1 IADD3 R9, R9, 0x80, RZ ;  /* 0x0000008009099810 */ /* 0x000fe40007ffe0ff */
[----:B------:R-:W-:-:S02]  /*0120*/  @!P1 MOV R7, 0x4 ;  /* 0x0000000400079802 */ /* 0x000fc40000000f00 */
[----:B------:R-:W-:Y:S01]  /*0130*/  ISETP.GE.AND P2, PT, R9, R2, PT ;  /* 0x000000020900720c */ /* 0x000fe20003f46270 */
[----:B------:R-:W-:Y:S02]  /*0140*/  CS2R R12, SRZ ;  /* 0x00000000000c7805 */ /* 0x000fe4000001ff00 */
[----:B------:R-:W-:-:S05]  /*0150*/  @!P1 IMAD.WIDE.U32 R6, R6, R7, c[0x0][0x178] ;  /* 0x00005e0006069625 */ /* 0x000fca00078e0007 */
[----:B------:R1:W3:Y:S05]  /*0160*/  @!P1 LDG.E R12, [R6.64] ;  /* 0x00000004060c9981 */ /* 0x0002ea000c1e1900 */
[----:B------:R-:W-:Y:S02]  /*0170*/  @!P2 IMAD R10, R0, 0x200, R9 ;  /* 0x00000200000aa824 */ /* 0x000fe400078e0209 */
[----:B------:R-:W-:-:S04]  /*0180*/  @!P2 IMAD.MOV.U32 R11, RZ, RZ, 0x4 ;  /* 0x00000004ff0ba424 */ /* 0x000fc800078e00ff */
[----:B------:R-:W-:-:S05]  /*0190*/  @!P2 IMAD.WIDE.U32 R10, R10, R11, c[0x0][0x178] ;  /* 0x00005e000a0aa625 */ /* 0x000fca00078e000b */
[----:B------:R4:W3:Y:S01]  /*01a0*/  @!P2 LDG.E R13, [R10.64] ;  /* 0x000000040a0da981 */ /* 0x0008e2000c1e1900 */
[----:B------:R-:W-:-:S04]  /*01b0*/  @!P2 IADD3 R9, R9, 0x80, RZ ;  /* 0x000000800909a810 */ /* 0x000fc80007ffe0ff */
[----:B------:R-:W-:Y:S01]  /*01c0*/  ISETP.GE.AND P1, PT, R9, R2, PT ;  /* 0x000000020900720c */ /* 0x000fe20003f26270 */
[----:B0-----:R-:W-:Y:S01]  /*01d0*/  HFMA2.MMA R4, -RZ, RZ, 0, 0 ;  /* 0x00000000ff047435 */ /* 0x001fe200000001ff */
[----:B-1----:R-:W-:Y:S01]  /*01e0*/  @!P0 MOV R7, 0x4 ;  /* 0x0000000400078802 */ /* 0x002fe20000000f00 */
[----:B------:R-:W-:Y:S02]  /*01f0*/  @!P0 IMAD R6, R0, 0x200, R15 ;  /* 0x0000020000068824 */ /* 0x000fe400078e020f */
[----:B----4-:R-:W-:Y:S02]  /*0200*/  IMAD.MOV.U32 R10, RZ, RZ, c[0x0][0x168] ;  /* 0x00005a00ff0a7624 */ /* 0x010fe400078e00ff */
[----:B------:R-:W-:-:S06]  /*0210*/  @!P0 IMAD.WIDE.U32 R6, R6, R7, c[0x0][0x170] ;  /* 0x00005c0006068625 */ /* 0x000fcc00078e0007 */
[----:B------:R-:W-:Y:S01]  /*0220*/  @!P1 LEA R8, R0, R9, 0x9 ;  /* 0x0000000900089211 */ /* 0x000fe200078e48ff */
[----:B------:R-:W-:-:S04]  /*0230*/  @!P1 IMAD.MOV.U32 R9, RZ, RZ, 0x4 ;  /* 0x00000004ff099424 */ /* 0x000fc800078e00ff */
[----:B------:R-:W-:-:S04]  /*0240*/  @!P1 IMAD.WIDE.U32 R8, R8, R9, c[0x0][0x178] ;  /* 0x00005e0008089625 */ /* 0x000fc800078e0009 */
[----:B------:R-:W-:Y:S01]  /*0250*/  IMAD.MOV.U32 R5, RZ, RZ, R15 ;  /* 0x000000ffff057224 */ /* 0x000fe200078e000f */
[----:B------:R0:W5:Y:S01]  /*0260*/  @!P1 LDG.E R4, [R8.64] ;  /* 0x0000000408049981 */ /* 0x000162000c1e1900 */
[----:B------:R-:W-:-:S04]  /*0270*/  @!P0 MOV R5, R14 ;  /* 0x0000000e00058202 */ /* 0x000fc80000000f00 */
[----:B------:R-:W-:Y:S01]  /*0280*/  ISETP.GE.AND P1, PT, R5, R2, PT ;  /* 0x000000020500720c */ /* 0x000fe20003f26270 */
[----:B------:R-:W-:Y:S01]  /*0290*/  BSSY B0, `(.L_x_5168) ;  /* 0x0000010000007945 */ /* 0x000fe20003800000 */
[----:B--2---:R-:W-:-:S05]  /*02a0*/  LOP3.LUT R3, R3, 0x80000000, R10, 0xb8, !PT ;  /* 0x8000000003037812 */ /* 0x004fca00078eb80a */
[----:B------:R0:W-:Y:S01]  /*02b0*/  @!P0 STG.E [R6.64], R3 ;  /* 0x0000000306008986 */ /* 0x0001e2000c101904 */
[--C-:B---3--:R-:W-:Y:S02]  /*02c0*/  LOP3.LUT R11, R12, 0x80000000, R10.reuse, 0xb8, !PT ;  /* 0x800000000c0b7812 */ /* 0x108fe400078eb80a */
[----:B------:R-:W-:-:S03]  /*02d0*/  LOP3.LUT R13, R13, 0x80000000, R10, 0xb8, !PT ;  /* 0x800000000d0d7812 */ /* 0x000fc600078eb80a */
        /* <DEDUP_REMOVED lines=11> */
.L_x_5169:
[----:B0-----:R-:W-:Y:S05]  /*0390*/  BSYNC B0 ;  /* 0x0000000000007941 */ /* 0x001fea0003800000 */
.L_x_5168:
        /* <DEDUP_REMOVED lines=8> */
.L_x_5170:
        /* <DEDUP_REMOVED lines=14> */
.L_x_7717:


//--------------------- .text._ZN2at6native29vectorized_elementwise_kernelILi2ENS0_13BUnaryFunctorIfffZZZNS0_20copysign_kernel_cudaERNS_18TensorIteratorBaseEENKUlvE_clEvENKUlvE0_clEvEUlffE_EESt5arrayIPcLm2EEEEviT0_T1_ --------------------------
	.section	.text._ZN2at6native29vectorized_elementwise_kernelILi2ENS0_13BUnaryFunctorIfffZZZNS0_20copysign_kernel_cudaERNS_18TensorIteratorBaseEENKUlvE_clEvENKUlvE0_clEvEUlffE_EESt5arrayIPcLm2EEEEviT0_T1_,"ax",@progbits
	.sectioninfo	@"SHI_REGISTERS=31"
	.align	128
        .global         _ZN2at6native29vectorized_elementwise_kernelILi2ENS0_13BUnaryFunctorIfffZZZNS0_20copysign_kernel_cudaERNS_18TensorIteratorBaseEENKUlvE_clEvENKUlvE0_clEvEUlffE_EESt5arrayIPcLm2EEEEviT0_T1_
        .type           _ZN2at6native29vectorized_elementwise_kernelILi2ENS0_13BUnaryFunctorIfffZZZNS0_20copysign_kernel_cudaERNS_18TensorIteratorBaseEENKUlvE_clEvENKUlvE0_clEvEUlffE_EESt5arrayIPcLm2EEEEviT0_T1_,@function
        .size           _ZN2at6native29vectorized_elementwise_kernelILi2ENS0_13BUnaryFunctorIfffZZZNS0_20copysign_kernel_cudaERNS_18TensorIteratorBaseEENKUlvE_clEvENKUlvE0_clEvEUlffE_EESt5arrayIPcLm2EEEEviT0_T1_,(.L_x_7718 - _ZN2at6native29vectorized_elementwise_kernelILi2ENS0_13BUnaryFunctorIfffZZZNS0_20copysign_kernel_cudaERNS_18TensorIteratorBaseEENKUlvE_clEvENKUlvE0_clEvEUlffE_EESt5arrayIPcLm2EEEEviT0_T1_)
        .other          _ZN2at6native29vectorized_elementwise_kernelILi2ENS0_13BUnaryFunctorIfffZZZNS0_20copysign_kernel_cudaERNS_18TensorIteratorBaseEENKUlvE_clEvENKUlvE0_clEvEUlffE_EESt5arrayIPcLm2EEEEviT0_T1_,@"STO_CUDA_ENTRY STV_DEFAULT"
_ZN2at6native29vectorized_elementwise_kernelILi2ENS0_13BUnaryFunctorIfffZZZNS0_20copysign_kernel_cudaERNS_18TensorIteratorBaseEENKUlvE_clEvENKUlvE0_clEvEUlffE_EESt5arrayIPcLm2EEEEviT0_T1_:
.text._ZN2at6native29vectorized_elementwise_kernelILi2ENS0_13BUnaryFunctorIfffZZZNS0_20copysign_kernel_cudaERNS_18TensorIteratorBaseEENKUlvE_clEvENKUlvE0_clEvEUlffE_EESt5arrayIPcLm2EEEEviT0_T1_:
        /* <DEDUP_REMOVED lines=12> */
[----:B------:R-:W3:Y:S04]  /*00c0*/  LDG.E.64 R8, [R2.64+0x400] ;  /* 0x0004000402087981 */ /* 0x000ee8000c1e1b00 */
[----:B------:R-:W4:Y:S04]  /*00d0*/  LDG.E.64 R10, [R2.64+0x800] ;  /* 0x00080004020a7981 */ /* 0x000f28000c1e1b00 */
[----:B------:R-:W5:Y:S01]  /*00e0*/  LDG.E.64 R12, [R2.64+0xc00] ;  /* 0x000c0004020c7981 */ /* 0x000f62000c1e1b00 */
[----:B------:R-:W-:-:S04]  /*00f0*/  IMAD.WIDE.U32 R4, R0, R5, c[0x0][0x170] ;  /* 0x00005c0000047625 */ /* 0x000fc800078e0005 */
[----:B------:R-:W-:Y:S02]  /*0100*/  IMAD.MOV.U32 R0, RZ, RZ, c[0x0][0x168] ;  /* 0x00005a00ff007624 */ /* 0x000fe400078e00ff */
[----:B------:R-:W-:-:S03]  /*0110*/  IMAD.WIDE R4, R15, 0x8, R4 ;  /* 0x000000080f047825 */ /* 0x000fc600078e0204 */
[--C-:B--2---:R-:W-:Y:S02]  /*0120*/  LOP3.LUT R7, R7, 0x80000000, R0.reuse, 0xb8, !PT ;  /* 0x8000000007077812 */ /* 0x104fe400078eb800 */
[--C-:B------:R-:W-:Y:S02]  /*0130*/  LOP3.LUT R6, R6, 0x80000000, R0.reuse, 0xb8, !PT ;  /* 0x8000000006067812 */ /* 0x100fe400078eb800 */
[--C-:B---3--:R-:W-:Y:S02]  /*0140*/  LOP3.LUT R9, R9, 0x80000000, R0.reuse, 0xb8, !PT ;  /* 0x8000000009097812 */ /* 0x108fe400078eb800 */
[--C-:B------:R-:W-:Y:S01]  /*0150*/  LOP3.LUT R8, R8, 0x80000000, R0.reuse, 0xb8, !PT ;  /* 0x8000000008087812 */ /* 0x100fe200078eb800 */
[----:B------:R-:W-:Y:S01]  /*0160*/  STG.E.64 [R4.64], R6 ;  /* 0x0000000604007986 */ /* 0x000fe2000c101b04 */
[--C-:B----4-:R-:W-:Y:S02]  /*0170*/  LOP3.LUT R11, R11, 0x80000000, R0.reuse, 0xb8, !PT ;  /* 0x800000000b0b7812 */ /* 0x110fe400078eb800 */
[--C-:B------:R-:W-:Y:S01]  /*0180*/  LOP3.LUT R10, R10, 0x80000000, R0.reuse, 0xb8, !PT ;  /* 0x800000000a0a7812 */ /* 0x100fe200078eb800 */
[----:B------:R-:W-:Y:S01]  /*0190*/  STG.E.64 [R4.64+0x400], R8 ;  /* 0x0004000804007986 */ /* 0x000fe2000c101b04 */
[----:B-----5:R-:W-:-:S02]  /*01a0*/  LOP3.LUT R13, R13, 0x80000000, R0, 0xb8, !PT ;  /* 0x800000000d0d7812 */ /* 0x020fc400078eb800 */
[----:B------:R-:W-:Y:S01]  /*01b0*/  LOP3.LUT R12, R12, 0x80000000, R0, 0xb8, !PT ;  /* 0x800000000c0c7812 */ /* 0x000fe200078eb800 */
[----:B------:R-:W-:Y:S04]  /*01c0*/  STG.E.64 [R4.64+0x800], R10 ;  /* 0x0008000a04007986 */ /* 0x000fe8000c101b04 */
[----:B------:R-:W-:Y:S01]  /*01d0*/  STG.E.64 [R4.64+0xc00], R12 ;  /* 0x000c000c04007986 */ /* 0x000fe2000c101b04 */
[----:B------:R-:W-:Y:S05]  /*01e0*/  EXIT ;  /* 0x000000000000794d */ /* 0x000fea0003800000 */
.L_x_5171:
[----:B------:R-:W0:Y:S01]  /*01f0*/  S2R R13, SR_TID.X ;  /* 0x00000000000d7919 */ /* 0x000e220000002100 */
[----:B------:R-:W-:Y:S01]  /*0200*/  CS2R R14, SRZ ;  /* 0x00000000000e7805 */ /* 0x000fe2000001ff00 */
[----:B------:R-:W-:Y:S01]  /*0210*/  CS2R R16, SRZ ;  /* 0x0000000000107805 */ /* 0x000fe2000001ff00 */
[C---:B0-----:R-:W-:Y:S01]  /*0220*/  ISETP.GE.AND P0, PT, R13.reuse, R12, PT ;  /* 0x0000000c0d00720c */ /* 0x041fe20003f06270 */
[----:B------:R-:W-:Y:S01]  /*0230*/  IMAD.MOV.U32 R23, RZ, RZ, R13 ;  /* 0x000000ffff177224 */ /* 0x000fe200078e000d */
[----:B------:R-:W-:-:S11]  /*0240*/  IADD3 R22, R13, 0x80, RZ ;  /* 0x000000800d167810 */ /* 0x000fd60007ffe0ff */
[----:B------:R-:W-:Y:S01]  /*0250*/  @!P0 MOV R23, R22 ;  /* 0x0000001600178202 */ /* 0x000fe20000000f00 */
[----:B------:R-:W-:Y:S02]  /*0260*/  @!P0 IMAD.IADD R4, R0, 0x1, R13 ;  /* 0x0000000100048824 */ /* 0x000fe400078e020d */
[----:B------:R-:W-:Y:S01]  /*0270*/  @!P0 IMAD.MOV.U32 R5, RZ, RZ, 0x4 ;  /* 0x00000004ff058424 */ /* 0x000fe200078e00ff */
[----:B------:R-:W-:-:S03]  /*0280*/  ISETP.GE.AND P6, PT, R23, R12, PT ;  /* 0x0000000c1700720c */ /* 0x000fc60003fc6270 */
[----:B------:R-:W-:-:S05]  /*0290*/  @!P0 IMAD.WIDE.U32 R4, R4, R5, c[0x0][0x178] ;  /* 0x00005e0004048625 */ /* 0x000fca00078e0005 */
[----:B------:R0:W2:Y:S05]  /*02a0*/  @!P0 LDG.E R16, [R4.64] ;  /* 0x0000000404108981 */ /* 0x0000aa000c1e1900 */
[----:B------:R-:W-:Y:S01]  /*02b0*/  @!P6 IMAD.IADD R2, R0, 0x1, R23 ;  /* 0x000000010002e824 */ /* 0x000fe200078e0217 */
[----:B------:R-:W-:Y:S01]  /*02c0*/  @!P6 IADD3 R23, R23, 0x80, RZ ;  /* 0x000000801717e810 */ /* 0x000fe20007ffe0ff */
[----:B------:R-:W-:-:S03]  /*02d0*/  @!P6 IMAD.MOV.U32 R3, RZ, RZ, 0x4 ;  /* 0x00000004ff03e424 */ /* 0x000fc600078e00ff */
[----:B------:R-:W-:Y:S01]  /*02e0*/  ISETP.GE.AND P5, PT, R23, R12, PT ;  /* 0x0000000c1700720c */ /* 0x000fe20003fa6270 */
[----:B------:R-:W-:-:S05]  /*02f0*/  @!P6 IMAD.WIDE.U32 R2, R2, R3, c[0x0][0x178] ;  /* 0x00005e000202e625 */ /* 0x000fca00078e0003 */
[----:B------:R1:W3:Y:S07]  /*0300*/  @!P6 LDG.E R14, [R2.64] ;  /* 0x00000004020ee981 */ /* 0x0002ee000c1e1900 */
[----:B------:R-:W-:Y:S01]  /*0310*/  @!P5 IMAD.IADD R6, R0, 0x1, R23 ;  /* 0x000000010006d824 */ /* 0x000fe200078e0217 */
[----:B------:R-:W-:Y:S01]  /*0320*/  @!P5 IADD3 R23, R23, 0x80, RZ ;  /* 0x000000801717d810 */ /* 0x000fe20007ffe0ff */
[----:B------:R-:W-:-:S03]  /*0330*/  @!P5 IMAD.MOV.U32 R7, RZ, RZ, 0x4 ;  /* 0x00000004ff07d424 */ /* 0x000fc600078e00ff */
[----:B------:R-:W-:Y:S01]  /*0340*/  ISETP.GE.AND P4, PT, R23, R12, PT ;  /* 0x0000000c1700720c */ /* 0x000fe20003f86270 */
[----:B------:R-:W-:Y:S01]  /*0350*/  @!P5 IMAD.WIDE.U32 R6, R6, R7, c[0x0][0x178] ;  /* 0x00005e000606d625 */ /* 0x000fe200078e0007 */
[----:B------:R-:W-:Y:S01]  /*0360*/  CS2R R18, SRZ ;  /* 0x0000000000127805 */ /* 0x000fe2000001ff00 */
[----:B------:R-:W-:-:S03]  /*0370*/  CS2R R20, SRZ ;  /* 0x0000000000147805 */ /* 0x000fc6000001ff00 */
[----:B------:R4:W5:Y:S07]  /*0380*/  @!P5 LDG.E R15, [R6.64] ;  /* 0x00000004060fd981 */ /* 0x00096e000c1e1900 */
[----:B------:R-:W-:Y:S01]  /*0390*/  @!P4 IMAD.IADD R11, R0, 0x1, R23 ;  /* 0x00000001000bc824 */ /* 0x000fe200078e0217 */
[----:B------:R-:W-:-:S04]  /*03a0*/  @!P4 IADD3 R23, R23, 0x80, RZ ;  /* 0x000000801717c810 */ /* 0x000fc80007ffe0ff */
[----:B------:R-:W-:-:S13]  /*03b0*/  ISETP.GE.AND P3, PT, R23, R12, PT ;  /* 0x0000000c1700720c */ /* 0x000fda0003f66270 */
[----:B------:R-:W-:Y:S01]  /*03c0*/  @!P3 IMAD.IADD R10, R0, 0x1, R23 ;  /* 0x00000001000ab824 */ /* 0x000fe200078e0217 */
[----:B------:R-:W-:-:S04]  /*03d0*/  @!P3 IADD3 R23, R23, 0x80, RZ ;  /* 0x000000801717b810 */ /* 0x000fc80007ffe0ff */
[----:B------:R-:W-:-:S13]  /*03e0*/  ISETP.GE.AND P2, PT, R23, R12, PT ;  /* 0x0000000c1700720c */ /* 0x000fda0003f46270 */
[----:B------:R-:W-:Y:S02]  /*03f0*/  @!P2 IADD3 R9, R0, R23, RZ ;  /* 0x000000170009a210 */ /* 0x000fe40007ffe0ff */
[----:B------:R-:W-:-:S04]  /*0400*/  @!P2 IADD3 R23, R23, 0x80, RZ ;  /* 0x000000801717a810 */ /* 0x000fc80007ffe0ff */
[----:B------:R-:W-:-:S13]  /*0410*/  ISETP.GE.AND P1, PT, R23, R12, PT ;  /* 0x0000000c1700720c */ /* 0x000fda0003f26270 */
[----:B------:R-:W-:Y:S02]  /*0420*/  @!P1 IADD3 R8, R0, R23, RZ ;  /* 0x0000001700089210 */ /* 0x000fe40007ffe0ff */
[----:B------:R-:W-:-:S04]  /*0430*/  @!P1 IADD3 R23, R23, 0x80, RZ ;  /* 0x0000008017179810 */ /* 0x000fc80007ffe0ff */
[----:B------:R-:W-:Y:S01]  /*0440*/  ISETP.GE.AND P6, PT, R23, R12, PT ;  /* 0x0000000c1700720c */ /* 0x000fe20003fc6270 */
[----:B------:R-:W-:Y:S02]  /*0450*/  @!P4 IMAD.MOV.U32 R26, RZ, RZ, 0x4 ;  /* 0x00000004ff1ac424 */ /* 0x000fe400078e00ff */
[----:B------:R-:W-:Y:S02]  /*0460*/  @!P3 IMAD.MOV.U32 R25, RZ, RZ, 0x4 ;  /* 0x00000004ff19b424 */ /* 0x000fe400078e00ff */
[----:B------:R-:W-:Y:S02]  /*0470*/  @!P2 IMAD.MOV.U32 R28, RZ, RZ, 0x4 ;  /* 0x00000004ff1ca424 */ /* 0x000fe400078e00ff */
[----:B------:R-:W-:Y:S02]  /*0480*/  @!P1 IMAD.MOV.U32 R27, RZ, RZ, 0x4 ;  /* 0x00000004ff1b9424 */ /* 0x000fe400078e00ff */
[----:B-1----:R-:W-:-:S04]  /*0490*/  @!P4 IMAD.WIDE.U32 R2, R11, R26, c[0x0][0x178] ;  /* 0x00005e000b02c625 */ /* 0x002fc800078e001a */
[----:B------:R-:W-:Y:S01]  /*04a0*/  @!P6 IADD3 R23, R0, R23, RZ ;  /* 0x000000170017e210 */ /* 0x000fe20007ffe0ff */
[----:B------:R-:W-:Y:S01]  /*04b0*/  @!P6 IMAD.MOV.U32 R24, RZ, RZ, 0x4 ;  /* 0x00000004ff18e424 */ /* 0x000fe200078e00ff */
[----:B------:R-:W5:Y:S01]  /*04c0*/  @!P4 LDG.E R17, [R2.64] ;  /* 0x000000040211c981 */ /* 0x000f62000c1e1900 */
[----:B0-----:R-:W-:-:S04]  /*04d0*/  @!P3 IMAD.WIDE.U32 R4, R10, R25, c[0x0][0x178] ;  /* 0x00005e000a04b625 */ /* 0x001fc800078e0019 */
[----:B----4-:R-:W-:Y:S01]  /*04e0*/  @!P2 IMAD.WIDE.U32 R6, R9, R28, c[0x0][0x178] ;  /* 0x00005e000906a625 */ /* 0x010fe200078e001c */
[----:B------:R3:W4:Y:S03]  /*04f0*/  @!P3 LDG.E R18, [R4.64] ;  /* 0x000000040412b981 */ /* 0x000726000c1e1900 */
[----:B------:R-:W-:Y:S01]  /*0500*/  @!P1 IMAD.WIDE.U32 R8, R8, R27, c[0x0][0x178] ;  /* 0x00005e0008089625 */ /* 0x000fe200078e001b */
[----:B------:R-:W4:Y:S03]  /*0510*/  @!P2 LDG.E R19, [R6.64] ;  /* 0x000000040613a981 */ /* 0x000f26000c1e1900 */
[----:B------:R-:W-:Y:S01]  /*0520*/  @!P6 IMAD.WIDE.U32 R10, R23, R24, c[0x0][0x178] ;  /* 0x00005e00170ae625 */ /* 0x000fe200078e0018 */
[----:B------:R-:W4:Y:S04]  /*0530*/  @!P1 LDG.E R20, [R8.64] ;  /* 0x0000000408149981 */ /* 0x000f28000c1e1900 */
[----:B------:R-:W4:Y:S01]  /*0540*/  @!P6 LDG.E R21, [R10.64] ;  /* 0x000000040a15e981 */ /* 0x000f22000c1e1900 */
[----:B------:R-:W-:-:S02]  /*0550*/  IMAD.MOV.U32 R26, RZ, RZ, c[0x0][0x168] ;  /* 0x00005a00ff1a7624 */ /* 0x000fc400078e00ff */
[----:B------:R-:W-:Y:S02]  /*0560*/  @!P0 IMAD.IADD R24, R0, 0x1, R13 ;  /* 0x0000000100188824 */ /* 0x000fe400078e020d */
[----:B------:R-:W-:Y:S01]  /*0570*/  @!P0 IMAD.MOV.U32 R25, RZ, RZ, 0x4 ;  /* 0x00000004ff198424 */ /* 0x000fe200078e00ff */
[----:B------:R-:W-:-:S03]  /*0580*/  @!P0 MOV R13, R22 ;  /* 0x00000016000d8202 */ /* 0x000fc60000000f00 */
[----:B------:R-:W-:Y:S01]  /*0590*/  @!P0 IMAD.WIDE.U32 R24, R24, R25, c[0x0][0x170] ;  /* 0x00005c0018188625 */ /* 0x000fe200078e0019 */
[----:B------:R-:W-:Y:S01]  /*05a0*/  BSSY B0, `(.L_x_5172) ;  /* 0x0000036000007945 */ /* 0x000fe20003800000 */
[----:B------:R-:W-:Y:S01]  /*05b0*/  BSSY B1, `(.L_x_5173) ;  /* 0x000002e000017945 */ /* 0x000fe20003800000 */
[----:B--2---:R-:W-:-:S05]  /*05c0*/  LOP3.LUT R23, R16, 0x80000000, R26, 0xb8, !PT ;  /* 0x8000000010177812 */ /* 0x004fca00078eb81a */
[----:B------:R0:W-:Y:S01]  /*05d0*/  @!P0 STG.E [R24.64], R23 ;  /* 0x0000001718008986 */ /* 0x0001e2000c101904 */
[----:B------:R-:W-:Y:S02]  /*05e0*/  ISETP.GE.AND P0, PT, R13, R12, PT ;  /* 0x0000000c0d00720c */ /* 0x000fe40003f06270 */
[--C-:B---3--:R-:W-:Y:S02]  /*05f0*/  LOP3.LUT R5, R14, 0x80000000, R26.reuse, 0xb8, !PT ;  /* 0x800000000e057812 */ /* 0x108fe400078eb81a */
[--C-:B-----5:R-:W-:Y:S02]  /*0600*/  LOP3.LUT R15, R15, 0x80000000, R26.reuse, 0xb8, !PT ;  /* 0x800000000f0f7812 */ /* 0x120fe400078eb81a */
[--C-:B------:R-:W-:Y:S02]  /*0610*/  LOP3.LUT R17, R17, 0x80000000, R26.reuse, 0xb8, !PT ;  /* 0x8000000011117812 */ /* 0x100fe400078eb81a */
[--C-:B----4-:R-:W-:Y:S02]  /*0620*/  LOP3.LUT R18, R18, 0x80000000, R26.reuse, 0xb8, !PT ;  /* 0x8000000012127812 */ /* 0x110fe400078eb81a */
[----:B------:R-:W-:-:S02]  /*0630*/  LOP3.LUT R19, R19, 0x80000000, R26, 0xb8, !PT ;  /* 0x8000000013137812 */ /* 0x000fc400078eb81a */
[--C-:B------:R-:W-:Y:S02]  /*0640*/  LOP3.LUT R20, R20, 0x80000000, R26.reuse, 0xb8, !PT ;  /* 0x8000000014147812 */ /* 0x100fe400078eb81a */
[----:B------:R-:W-:Y:S01]  /*0650*/  LOP3.LUT R21, R21, 0x80000000, R26, 0xb8, !PT ;  /* 0x8000000015157812 */ /* 0x000fe200078eb81a */
[----:B------:R-:W-:Y:S05]  /*0660*/  @P0 BRA `(.L_x_5174) ;  /* 0x000000c000000947 */ /* 0x000fea0003800000 */
[----:B0-----:R-:W-:Y:S01]  /*0670*/  IMAD.IADD R2, R0, 0x1, R13 ;  /* 0x0000000100027824 */ /* 0x001fe200078e020d */
[----:B------:R-:W-:Y:S01]  /*0680*/  IADD3 R13, R13, 0x80, RZ ;  /* 0x000000800d0d7810 */ /* 0x000fe20007ffe0ff */
[----:B------:R-:W-:-:S03]  /*0690*/  IMAD.MOV.U32 R3, RZ, RZ, 0x4 ;  /* 0x00000004ff037424 */ /* 0x000fc600078e00ff */
[----:B------:R-:W-:Y:S01]  /*06a0*/  ISETP.GE.AND P0, PT, R13, R12, PT ;  /* 0x0000000c0d00720c */ /* 0x000fe20003f06270 */
[----:B------:R-:W-:-:S05]  /*06b0*/  IMAD.WIDE.U32 R2, R2, R3, c[0x0][0x170] ;  /* 0x00005c0002027625 */ /* 0x000fca00078e0003 */
[----:B------:R0:W-:Y:S07]  /*06c0*/  STG.E [R2.64], R5 ;  /* 0x0000000502007986 */ /* 0x0001ee000c101904 */
[----:B------:R-:W-:Y:S05]  /*06d0*/  @P0 BRA `(.L_x_5175) ;  /* 0x000000c000000947 */ /* 0x000fea0003800000 */
[----:B0-----:R-:W-:Y:S01]  /*06e0*/  HFMA2.MMA R3, -RZ, RZ, 0, 2.384185791015625e-07 ;  /* 0x00000004ff037435 */ /* 0x001fe200000001ff */
[----:B------:R-:W-:Y:S01]  /*06f0*/  IMAD.IADD R2, R0, 0x1, R13 ;  /* 0x0000000100027824 */ /* 0x000fe200078e020d */
[----:B------:R-:W-:-:S08]  /*0700*/  IADD3 R13, R13, 0x80, RZ ;  /* 0x000000800d0d7810 */ /* 0x000fd00007ffe0ff */
[----:B------:R-:W-:-:S05]  /*0710*/  IMAD.WIDE.U32 R2, R2, R3, c[0x0][0x170] ;  /* 0x00005c0002027625 */ /* 0x000fca00078e0003 */
[----:B------:R0:W-:Y:S02]  /*0720*/  STG.E [R2.64], R15 ;  /* 0x0000000f02007986 */ /* 0x0001e4000c101904 */
.L_x_5174:
[----:B0-----:R-:W-:-:S13]  /*0730*/  ISETP.GE.AND P0, PT, R13, R12, PT ;  /* 0x0000000c0d00720c */ /* 0x001fda0003f06270 */
[----:B------:R-:W-:Y:S05]  /*0740*/  @P0 BRA `(.L_x_5176) ;  /* 0x000000c000000947 */ /* 0x000fea0003800000 */
[----:B------:R-:W-:Y:S01]  /*0750*/  IMAD.IADD R2, R0, 0x1, R13 ;  /* 0x0000000100027824 */ /* 0x000fe200078e020d */
[----:B------:R-:W-:Y:S01]  /*0760*/  IADD3 R13, R13, 0x80, RZ ;  /* 0x000000800d0d7810 */ /* 0x000fe20007ffe0ff */
[----:B------:R-:W-:-:S04]  /*0770*/  IMAD.MOV.U32 R3, RZ, RZ, 0x4 ;  /* 0x00000004ff037424 */ /* 0x000fc800078e00ff */
[----:B------:R-:W-:-:S05]  /*0780*/  IMAD.WIDE.U32 R2, R2, R3, c[0x0][0x170] ;  /* 0x00005c0002027625 */ /* 0x000fca00078e0003 */
[----:B------:R0:W-:Y:S02]  /*0790*/  STG.E [R2.64], R17 ;  /* 0x0000001102007986 */ /* 0x0001e4000c101904 */
.L_x_5175:
[----:B------:R-:W-:-:S13]  /*07a0*/  ISETP.GE.AND P0, PT, R13, R12, PT ;  /* 0x0000000c0d00720c */ /* 0x000fda0003f06270 */
[----:B------:R-:W-:Y:S05]  /*07b0*/  @P0 BRA `(.L_x_5177) ;  /* 0x000000d000000947 */ /* 0x000fea0003800000 */
[----:B0-----:R-:W-:Y:S01]  /*07c0*/  MOV R3, 0x4 ;  /* 0x0000000400037802 */ /* 0x001fe20000000f00 */
[----:B------:R-:W-:Y:S01]  /*07d0*/  IMAD.IADD R2, R0, 0x1, R13 ;  /* 0x0000000100027824 */ /* 0x000fe200078e020d */
[----:B------:R-:W-:-:S03]  /*07e0*/  IADD3 R13, R13, 0x80, RZ ;  /* 0x000000800d0d7810 */ /* 0x000fc60007ffe0ff */
[----:B------:R-:W-:-:S05]  /*07f0*/  IMAD.WIDE.U32 R2, R2, R3, c[0x0][0x170] ;  /* 0x00005c0002027625 */ /* 0x000fca00078e0003 */
[----:B------:R0:W-:Y:S02]  /*0800*/  STG.E [R2.64], R18 ;  /* 0x0000001202007986 */ /* 0x0001e4000c101904 */
.L_x_5176:
[----:B------:R-:W-:-:S13]  /*0810*/  ISETP.GE.AND P0, PT, R13, R12, PT ;  /* 0x0000000c0d00720c */ /* 0x000fda0003f06270 */
[----:B------:R-:W-:Y:S01]  /*0820*/  @P0 BREAK B1 ;  /* 0x0000000000010942 */ /* 0x000fe20003800000 */
[----:B------:R-:W-:Y:S05]  /*0830*/  @P0 BRA `(.L_x_5178) ;  /* 0x000000c000000947 */ /* 0x000fea0003800000 */
[----:B0-----:R-:W-:Y:S01]  /*0840*/  IMAD.IADD R2, R0, 0x1, R13 ;  /* 0x0000000100027824 */ /* 0x001fe200078e020d */
[----:B------:R-:W-:Y:S01]  /*0850*/  IADD3 R13, R13, 0x80, RZ ;  /* 0x000000800d0d7810 */ /* 0x000fe20007ffe0ff */
[----:B------:R-:W-:-:S04]  /*0860*/  IMAD.MOV.U32 R3, RZ, RZ, 0x4 ;  /* 0x00000004ff037424 */ /* 0x000fc800078e00ff */
[----:B------:R-:W-:-:S05]  /*0870*/  IMAD.WIDE.U32 R2, R2, R3, c[0x0][0x170] ;  /* 0x00005c0002027625 */ /* 0x000fca00078e0003 */
[----:B------:R0:W-:Y:S02]  /*0880*/  STG.E [R2.64], R19 ;  /* 0x0000001302007986 */ /* 0x0001e4000c101904 */
.L_x_5177:
[----:B------:R-:W-:Y:S05]  /*0890*/  BSYNC B1 ;  /* 0x0000000000017941 */ /* 0x000fea0003800000 */
.L_x_5173:
[----:B------:R-:W-:-:S13]  /*08a0*/  ISETP.GE.AND P0, PT, R13, R12, PT ;  /* 0x0000000c0d00720c */ /* 0x000fda0003f06270 */
[----:B0-----:R-:W-:Y:S01]  /*08b0*/  @!P0 MOV R3, 0x4 ;  /* 0x0000000400038802 */ /* 0x001fe20000000f00 */
[----:B------:R-:W-:Y:S01]  /*08c0*/  @!P0 IMAD.IADD R2, R0, 0x1, R13 ;  /* 0x0000000100028824 */ /* 0x000fe200078e020d */
[----:B------:R-:W-:-:S03]  /*08d0*/  @!P0 IADD3 R13, R13, 0x80, RZ ;  /* 0x000000800d0d8810 */ /* 0x000fc60007ffe0ff */
[----:B------:R-:W-:-:S05]  /*08e0*/  @!P0 IMAD.WIDE.U32 R2, R2, R3, c[0x0][0x170] ;  /* 0x00005c0002028625 */ /* 0x000fca00078e0003 */
[----:B------:R0:W-:Y:S02]  /*08f0*/  @!P0 STG.E [R2.64], R20 ;  /* 0x0000001402008986 */ /* 0x0001e4000c101904 */
.L_x_5178:
[----:B------:R-:W-:Y:S05]  /*0900*/  BSYNC B0 ;  /* 0x0000000000007941 */ /* 0x000fea0003800000 */
.L_x_5172:
[----:B------:R-:W-:Y:S01]  /*0910*/  WARPSYNC 0xffffffff ;  /* 0xffffffff00007948 */ /* 0x000fe20003800000 */
[----:B------:R-:W-:-:S13]  /*0920*/  ISETP.GE.AND P0, PT, R13, R12, PT ;  /* 0x0000000c0d00720c */ /* 0x000fda0003f06270 */
[----:B------:R-:W-:Y:S05]  /*0930*/  @P0 EXIT ;  /* 0x000000000000094d */ /* 0x000fea0003800000 */
[----:B0-----:R-:W-:Y:S02]  /*0940*/  IMAD.IADD R2, R0, 0x1, R13 ;  /* 0x0000000100027824 */ /* 0x001fe400078e020d */
[----:B------:R-:W-:-:S04]  /*0950*/  IMAD.MOV.U32 R3, RZ, RZ, 0x4 ;  /* 0x00000004ff037424 */ /* 0x000fc800078e00ff */
[----:B------:R-:W-:-:S05]  /*0960*/  IMAD.WIDE.U32 R2, R2, R3, c[0x0][0x170] ;  /* 0x00005c0002027625 */ /* 0x000fca00078e0003 */
[----:B------:R-:W-:Y:S01]  /*0970*/  STG.E [R2.64], R21 ;  /* 0x0000001502007986 */ /* 0x000fe2000c101904 */
[----:B------:R-:W-:Y:S05]  /*0980*/  EXIT ;  /* 0x000000000000794d */ /* 0x000fea0003800000 */
.L_x_5179:
        /* <DEDUP_REMOVED lines=15> */
.L_x_7718:


//--------------------- .text._ZN2at6native29vectorized_elementwise_kernelILi4ENS0_13BUnaryFunctorIfffZZZNS0_20copysign_kernel_cudaERNS_18TensorIteratorBaseEENKUlvE_clEvENKUlvE0_clEvEUlffE_EESt5arrayIPcLm2EEEEviT0_T1_ --------------------------
	.section	.text._ZN2at6native29vectorized_elementwise_kernelILi4ENS0_13BUnaryFunctorIfffZZZNS0_20copysign_kernel_cudaERNS_18TensorIteratorBaseEENKUlvE_clEvENKUlvE0_clEvEUlffE_EESt5arrayIPcLm2EEEEviT0_T1_,"ax",@progbits
	.sectioninfo	@"SHI_REGISTERS=31"
	.align	128
        .global         _ZN2at6native29vectorized_elementwise_kernelILi4ENS0_13BUnaryFunctorIfffZZZNS0_20copysign_kernel_cudaERNS_18TensorIteratorBaseEENKUlvE_clEvENKUlvE0_clEvEUlffE_EESt5arrayIPcLm2EEEEviT0_T1_
        .type           _ZN2at6native29vectorized_elementwise_kernelILi4ENS0_13BUnaryFunctorIfffZZZNS0_20copysign_kernel_cudaERNS_18TensorIteratorBaseEENKUlvE_clEvENKUlvE0_clEvEUlffE_EESt5arrayIPcLm2EEEEviT0_T1_,@function
        .size           _ZN2at6native29vectorized_elementwise_kernelILi4ENS0_13BUnaryFunctorIfffZZZNS0_20copysign_kernel_cudaERNS_18TensorIteratorBaseEENKUlvE_clEvENKUlvE0_clEvEUlffE_EESt5arrayIPcLm2EEEEviT0_T1_,(.L_x_7719 - _ZN2at6native29vectorized_elementwise_kernelILi4ENS0_13BUnaryFunctorIfffZZZNS0_20copysign_kernel_cudaERNS_18TensorIteratorBaseEENKUlvE_clEvENKUlvE0_clEvEUlffE_EESt5arrayIPcLm2EEEEviT0_T1_)
        .other          _ZN2at6native29vectorized_elementwise_kernelILi4ENS0_13BUnaryFunctorIfffZZZNS0_20copysign_kernel_cudaERNS_18TensorIteratorBaseEENKUlvE_clEvENKUlvE0_clEvEUlffE_EESt5arrayIPcLm2EEEEviT0_T1_,@"STO_CUDA_ENTRY STV_DEFAULT"
_ZN2at6native29vectorized_elementwise_kernelILi4ENS0_13BUnaryFunctorIfffZZZNS0_20copysign_kernel_cudaERNS_18TensorIteratorBaseEENKUlvE_clEvENKUlvE0_clEvEUlffE_EESt5arrayIPcLm2EEEEviT0_T1_:
.text._ZN2at6native29vectorized_elementwise_kernelILi4ENS0_13BUnaryFunctorIfffZZZNS0_20copysign_kernel_cudaERNS_18TensorIteratorBaseEENKUlvE_clEvENKUlvE0_clEvEUlffE_EESt5arrayIPcLm2EEEEviT0_T1_:
        /* <DEDUP_REMOVED lines=11> */
[----:B------:R-:W2:Y:S04]  /*00b0*/  LDG.E.128 R4, [R2.64] ;  /* 0x0000000402047981 */ /* 0x000ea8000c1e1d00 */
[----:B------:R-:W3:Y:S01]  /*00c0*/  LDG.E.128 R8, [R2.64+0x800] ;  /* 0x0008000402087981 */ /* 0x000ee2000c1e1d00 */
[----:B------:R-:W-:-:S04]  /*00d0*/  IMAD.WIDE.U32 R12, R0, R13, c[0x0][0x170] ;  /* 0x00005c00000c7625 */ /* 0x000fc800078e000d */
[----:B------:R-:W-:Y:S02]  /*00e0*/  IMAD.MOV.U32 R0, RZ, RZ, c[0x0][0x168] ;  /* 0x00005a00ff007624 */ /* 0x000fe400078e00ff */
[----:B------:R-:W-:-:S03]  /*00f0*/  IMAD.WIDE R12, R15, 0x10, R12 ;  /* 0x000000100f0c7825 */ /* 0x000fc600078e020c */
[--C-:B--2---:R-:W-:Y:S02]  /*0100*/  LOP3.LUT R7, R7, 0x80000000, R0.reuse, 0xb8, !PT ;  /* 0x8000000007077812 */ /* 0x104fe400078eb800 */
[--C-:B------:R-:W-:Y:S02]  /*0110*/  LOP3.LUT R6, R6, 0x80000000, R0.reuse, 0xb8, !PT ;  /* 0x8000000006067812 */ /* 0x100fe400078eb800 */
[--C-:B------:R-:W-:Y:S02]  /*0120*/  LOP3.LUT R5, R5, 0x80000000, R0.reuse, 0xb8, !PT ;  /* 0x8000000005057812 */ /* 0x100fe400078eb800 */
[--C-:B------:R-:W-:Y:S02]  /*0130*/  LOP3.LUT R4, R4, 0x80000000, R0.reuse, 0xb8, !PT ;  /* 0x8000000004047812 */ /* 0x100fe400078eb800 */
[--C-:B---3--:R-:W-:Y:S02]  /*0140*/  LOP3.LUT R11, R11, 0x80000000, R0.reuse, 0xb8, !PT ;  /* 0x800000000b0b7812 */ /* 0x108fe400078eb800 */
[--C-:B------:R-:W-:Y:S01]  /*0150*/  LOP3.LUT R10, R10, 0x80000000, R0.reuse, 0xb8, !PT ;  /* 0x800000000a0a7812 */ /* 0x100fe200078eb800 */
[----:B------:R-:W-:Y:S01]  /*0160*/  STG.E.128 [R12.64], R4 ;  /* 0x000000040c007986 */ /* 0x000fe2000c101d04 */
[----:B------:R-:W-:-:S02]  /*0170*/  LOP3.LUT R9, R9, 0x80000000, R0, 0xb8, !PT ;  /* 0x8000000009097812 */ /* 0x000fc400078eb800 */
[----:B------:R-:W-:-:S05]  /*0180*/  LOP3.LUT R8, R8, 0x80000000, R0, 0xb8, !PT ;  /* 0x8000000008087812 */ /* 0x000fca00078eb800 */
[----:B------:R-:W-:Y:S01]  /*0190*/  STG.E.128 [R12.64+0x800], R8 ;  /* 0x000800080c007986 */ /* 0x000fe2000c101d04 */
[----:B------:R-:W-:Y:S05]  /*01a0*/  EXIT ;  /* 0x000000000000794d */ /* 0x000fea0003800000 */
.L_x_5180:
        /* <DEDUP_REMOVED lines=84> */
.L_x_5183:
[----:B0-----:R-:W-:-:S13]  /*06f0*/  ISETP.GE.AND P0, PT, R13, R12, PT ;  /* 0x0000000c0d00720c */ /* 0x001fda0003f06270 */
[----:B------:R-:W-:Y:S05]  /*0700*/  @P0 BRA `(.L_x_5185) ;  /* 0x000000c000000947 */ /* 0x000fea0003800000 */
[----:B------:R-:W-:Y:S01]  /*0710*/  IMAD.IADD R2, R0, 0x1, R13 ;  /* 0x0000000100027824 */ /* 0x000fe200078e020d */
[----:B------:R-:W-:Y:S01]  /*0720*/  IADD3 R13, R13, 0x80, RZ ;  /* 0x000000800d0d7810 */ /* 0x000fe20007ffe0ff */
[----:B------:R-:W-:-:S04]  /*0730*/  IMAD.MOV.U32 R3, RZ, RZ, 0x4 ;  /* 0x00000004ff037424 */ /* 0x000fc800078e00ff */
[----:B------:R-:W-:-:S05]  /*0740*/  IMAD.WIDE.U32 R2, R2, R3, c[0x0][0x170] ;  /* 0x00005c0002027625 */ /* 0x000fca00078e0003 */
[----:B------:R0:W-:Y:S02]  /*0750*/  STG.E [R2.64], R17 ;  /* 0x0000001102007986 */ /* 0x0001e4000c101904 */
.L_x_5184:
[----:B------:R-:W-:-:S13]  /*0760*/  ISETP.GE.AND P0, PT, R13, R12, PT ;  /* 0x0000000c0d00720c */ /* 0x000fda0003f06270 */
[----:B------:R-:W-:Y:S05]  /*0770*/  @P0 BRA `(.L_x_5186) ;  /* 0x000000d000000947 */ /* 0x000fea0003800000 */
[----:B0-----:R-:W-:Y:S01]  /*0780*/  MOV R3, 0x4 ;  /* 0x0000000400037802 */ /* 0x001fe20000000f00 */
[----:B------:R-:W-:Y:S01]  /*0790*/  IMAD.IADD R2, R0, 0x1, R13 ;  /* 0x0000000100027824 */ /* 0x000fe200078e020d */
[----:B------:R-:W-:-:S03]  /*07a0*/  IADD3 R13, R13, 0x80, RZ ;  /* 0x000000800d0d7810 */ /* 0x000fc60007ffe0ff */
[----:B------:R-:W-:-:S05]  /*07b0*/  IMAD.WIDE.U32 R2, R2, R3, c[0x0][0x170] ;  /* 0x00005c0002027625 */ /* 0x000fca00078e0003 */
[----:B------:R0:W-:Y:S02]  /*07c0*/  STG.E [R2.64], R18 ;  /* 0x0000001202007986 */ /* 0x0001e4000c101904 */
.L_x_5185:
        /* <DEDUP_REMOVED lines=8> */
.L_x_5186:
[----:B------:R-:W-:Y:S05]  /*0850*/  BSYNC B1 ;  /* 0x0000000000017941 */ /* 0x000fea0003800000 */
.L_x_5182:
[----:B------:R-:W-:-:S13]  /*0860*/  ISETP.GE.AND P0, PT, R13, R12, PT ;  /* 0x0000000c0d00720c */ /* 0x000fda0003f06270 */
[----:B0-----:R-:W-:Y:S01]  /*0870*/  @!P0 MOV R3, 0x4 ;  /* 0x0000000400038802 */ /* 0x001fe20000000f00 */
[----:B------:R-:W-:Y:S01]  /*0880*/  @!P0 IMAD.IADD R2, R0, 0x1, R13 ;  /* 0x0000000100028824 */ /* 0x000fe200078e020d */
[----:B------:R-:W-:-:S03]  /*0890*/  @!P0 IADD3 R13, R13, 0x80, RZ ;  /* 0x000000800d0d8810 */ /* 0x000fc60007ffe0ff */
[----:B------:R-:W-:-:S05]  /*08a0*/  @!P0 IMAD.WIDE.U32 R2, R2, R3, c[0x0][0x170] ;  /* 0x00005c0002028625 */ /* 0x000fca00078e0003 */
[----:B------:R0:W-:Y:S02]  /*08b0*/  @!P0 STG.E [R2.64], R20 ;  /* 0x0000001402008986 */ /* 0x0001e4000c101904 */
.L_x_5187:
[----:B------:R-:W-:Y:S05]  /*08c0*/  BSYNC B0 ;  /* 0x0000000000007941 */ /* 0x000fea0003800000 */
.L_x_5181:
        /* <DEDUP_REMOVED lines=8> */
.L_x_5188:
        /* <DEDUP_REMOVED lines=11> */
.L_x_7719:


//--------------------- .text._ZN2at6native29vectorized_elementwise_kernelILi8ENS0_13BUnaryFunctorIfffZZZNS0_20copysign_kernel_cudaERNS_18TensorIteratorBaseEENKUlvE_clEvENKUlvE0_clEvEUlffE_EESt5arrayIPcLm2EEEEviT0_T1_ --------------------------
	.section	.text._ZN2at6native29vectorized_elementwise_kernelILi8ENS0_13BUnaryFunctorIfffZZZNS0_20copysign_kernel_cudaERNS_18TensorIteratorBaseEENKUlvE_clEvENKUlvE0_clEvEUlffE_EESt5arrayIPcLm2EEEEviT0_T1_,"ax",@progbits
	.sectioninfo	@"SHI_REGISTERS=4"
	.align	128
        .global         _ZN2at6native29vectorized_elementwise_kernelILi8ENS0_13BUnaryFunctorIfffZZZNS0_20copysign_kernel_cudaERNS_18TensorIteratorBaseEENKUlvE_clEvENKUlvE0_clEvEUlffE_EESt5arrayIPcLm2EEEEviT0_T1_
        .type           _ZN2at6native29vectorized_elementwise_kernelILi8ENS0_13BUnaryFunctorIfffZZZNS0_20copysign_kernel_cudaERNS_18TensorIteratorBaseEENKUlvE_clEvENKUlvE0_clEvEUlffE_EESt5arrayIPcLm2EEEEviT0_T1_,@function
        .size           _ZN2at6native29vectorized_elementwise_kernelILi8ENS0_13BUnaryFunctorIfffZZZNS0_20copysign_kernel_cudaERNS_18TensorIteratorBaseEENKUlvE_clEvENKUlvE0_clEvEUlffE_EESt5arrayIPcLm2EEEEviT0_T1_,(.L_x_7720 - _ZN2at6native29vectorized_elementwise_kernelILi8ENS0_13BUnaryFunctorIfffZZZNS0_20copysign_kernel_cudaERNS_18TensorIteratorBaseEENKUlvE_clEvENKUlvE0_clEvEUlffE_EESt5arrayIPcLm2EEEEviT0_T1_)
        .other          _ZN2at6native29vectorized_elementwise_kernelILi8ENS0_13BUnaryFunctorIfffZZZNS0_20copysign_kernel_cudaERNS_18TensorIteratorBaseEENKUlvE_clEvENKUlvE0_clEvEUlffE_EESt5arrayIPcLm2EEEEviT0_T1_,@"STO_CUDA_ENTRY STV_DEFAULT"
_ZN2at6native29vectorized_elementwise_kernelILi8ENS0_13BUnaryFunctorIfffZZZNS0_20copysign_kernel_cudaERNS_18TensorIteratorBaseEENKUlvE_clEvENKUlvE0_clEvEUlffE_EESt5arrayIPcLm2EEEEviT0_T1_:
.text._ZN2at6native29vectorized_elementwise_kernelILi8ENS0_13BUnaryFunctorIfffZZZNS0_20copysign_kernel_cudaERNS_18TensorIteratorBaseEENKUlvE_clEvENKUlvE0_clEvEUlffE_EESt5arrayIPcLm2EEEEviT0_T1_:
[----:B------:R-:W-:Y:S02]  /*0000*/  MOV R1, c[0x0][0x28] ;  /* 0x00000a0000017a02 */ /* 0x000fe40000000f00 */
[----:B------:R-:W-:Y:S05]  /*0010*/  EXIT ;  /* 0x000000000000794d */ /* 0x000fea0003800000 */
.L_x_5189:
        /* <DEDUP_REMOVED lines=14> */
.L_x_7720:


//--------------------- .text._ZN2at6native18elementwise_kernelILi128ELi4EZNS0_15gpu_kernel_implINS0_13AUnaryFunctorIfffZZZNS0_20copysign_kernel_cudaERNS_18TensorIteratorBaseEENKUlvE_clEvENKUlvE0_clEvEUlffE_EEEEvS5_RKT_EUliE_EEviT1_ --------------------------
	.section	.text._ZN2at6native18elementwise_kernelILi128ELi4EZNS0_15gpu_kernel_implINS0_13AUnaryFunctorIfffZZZNS0_20copysign_kernel_cudaERNS_18TensorIteratorBaseEENKUlvE_clEvENKUlvE0_clEvEUlffE_EEEEvS5_RKT_EUliE_EEviT1_,"ax",@progbits
	.sectioninfo	@"SHI_REGISTERS=26"
	.align	128
        .global         _ZN2at6native18elementwise_kernelILi128ELi4EZNS0_15gpu_kernel_implINS0_13AUnaryFunctorIfffZZZNS0_20copysign_kernel_cudaERNS_18TensorIteratorBaseEENKUlvE_clEvENKUlvE0_clEvEUlffE_EEEEvS5_RKT_EUliE_EEviT1_
        .type           _ZN2at6native18elementwise_kernelILi128ELi4EZNS0_15gpu_kernel_implINS0_13AUnaryFunctorIfffZZZNS0_20copysign_kernel_cudaERNS_18TensorIteratorBaseEENKUlvE_clEvENKUlvE0_clEvEUlffE_EEEEvS5_RKT_EUliE_EEviT1_,@function
        .size           _ZN2at6native18elementwise_kernelILi128ELi4EZNS0_15gpu_kernel_implINS0_13AUnaryFunctorIfffZZZNS0_20copysign_kernel_cudaERNS_18TensorIteratorBaseEENKUlvE_clEvENKUlvE0_clEvEUlffE_EEEEvS5_RKT_EUliE_EEviT1_,(.L_x_7721 - _ZN2at6native18elementwise_kernelILi128ELi4EZNS0_15gpu_kernel_implINS0_13AUnaryFunctorIfffZZZNS0_20copysign_kernel_cudaERNS_18TensorIteratorBaseEENKUlvE_clEvENKUlvE0_clEvEUlffE_EEEEvS5_RKT_EUliE_EEviT1_)
        .other          _ZN2at6native18elementwise_kernelILi128ELi4EZNS0_15gpu_kernel_implINS0_13AUnaryFunctorIfffZZZNS0_20copysign_kernel_cudaERNS_18TensorIteratorBaseEENKUlvE_clEvENKUlvE0_clEvEUlffE_EEEEvS5_RKT_EUliE_EEviT1_,@"STO_CUDA_ENTRY STV_DEFAULT"
_ZN2at6native18elementwise_kernelILi128ELi4EZNS0_15gpu_kernel_implINS0_13AUnaryFunctorIfffZZZNS0_20copysign_kernel_cudaERNS_18TensorIteratorBaseEENKUlvE_clEvENKUlvE0_clEvEUlffE_EEEEvS5_RKT_EUliE_EEviT1_:
.text._ZN2at6native18elementwise_kernelILi128ELi4EZNS0_15gpu_kernel_implINS0_13AUnaryFunctorIfffZZZNS0_20copysign_kernel_cudaERNS_18TensorIteratorBaseEENKUlvE_clEvENKUlvE0_clEvEUlffE_EEEEvS5_RKT_EUliE_EEviT1_:
        /* <DEDUP_REMOVED lines=237> */
.L_x_5192:
        /* <DEDUP_REMOVED lines=20> */
.L_x_5197:
[----:B------:R-:W2:Y:S02]  /*1010*/  LDG.E.U8 R0, [R2.64] ;  /* 0x0000002402007981 */ /* 0x000ea4000c1e1100 */
[----:B--2---:R-:W0:Y:S01]  /*1020*/  I2F.U16 R0, R0 ;  /* 0x0000000000007306 */ /* 0x004e220000101000 */
[----:B------:R-:W-:Y:S05]  /*1030*/  BRA `(.L_x_5199) ;  /* 0x00000ca000007947 */ /* 0x000fea0003800000 */
.L_x_5196:
        /* <DEDUP_REMOVED lines=9> */
.L_x_5201:
[----:B------:R-:W2:Y:S02]  /*10d0*/  LDG.E R0, [R2.64] ;  /* 0x0000002402007981 */ /* 0x000ea4000c1e1900 */
[----:B--2---:R-:W0:Y:S01]  /*10e0*/  I2F R0, R0 ;  /* 0x0000000000007306 */ /* 0x004e220000201400 */
[----:B------:R-:W-:Y:S05]  /*10f0*/  BRA `(.L_x_5199) ;  /* 0x00000be000007947 */ /* 0x000fea0003800000 */
.L_x_5200:
[----:B------:R-:W2:Y:S02]  /*1100*/  LDG.E.U16 R0, [R2.64] ;  /* 0x0000002402007981 */ /* 0x000ea4000c1e1500 */
[----:B--2---:R-:W0:Y:S01]  /*1110*/  I2F.S16 R0, R0 ;  /* 0x0000000000007306 */ /* 0x004e220000101400 */
[----:B------:R-:W-:Y:S05]  /*1120*/  BRA `(.L_x_5199) ;  /* 0x00000bb000007947 */ /* 0x000fea0003800000 */
.L_x_5195:
        /* <DEDUP_REMOVED lines=8> */
.L_x_5203:
[----:B------:R-:W2:Y:S02]  /*11b0*/  LDG.E.U16 R0, [R2.64] ;  /* 0x0000002402007981 */ /* 0x000ea4000c1e1500 */
[----:B--2---:R-:W-:Y:S01]  /*11c0*/  HADD2.F32 R0, -RZ, R0.H0_H0 ;  /* 0x20000000ff007230 */ /* 0x004fe20000004100 */
[----:B------:R-:W-:Y:S05]  /*11d0*/  BRA `(.L_x_5199) ;  /* 0x00000b0000007947 */ /* 0x000fea0003800000 */
.L_x_5202:
        /* <DEDUP_REMOVED lines=8> */
.L_x_5205:
[----:B------:R-:W2:Y:S02]  /*1260*/  LDG.E.U16 R0, [R2.64] ;  /* 0x0000002402007981 */ /* 0x000ea4000c1e1500 */
[----:B--2---:R-:W-:Y:S01]  /*1270*/  HADD2.F32 R0, -RZ, R0.H0_H0 ;  /* 0x20000000ff007230 */ /* 0x004fe20000004100 */
[----:B------:R-:W-:Y:S05]  /*1280*/  BRA `(.L_x_5199) ;  /* 0x00000a5000007947 */ /* 0x000fea0003800000 */
.L_x_5204:
[----:B------:R-:W2:Y:S02]  /*1290*/  LDG.E.64 R2, [R2.64] ;  /* 0x0000002402027981 */ /* 0x000ea4000c1e1b00 */
[----:B--2---:R-:W0:Y:S01]  /*12a0*/  F2F.F32.F64 R0, R2 ;  /* 0x0000000200007310 */ /* 0x004e220000301000 */
[----:B------:R-:W0:-:S14]  /*12b0*/  DSETP.GEU.AND P0, PT, |R2|, c[0x2][0x0], PT ;  /* 0x008000000200762a */ /* 0x000e1c0003f0e200 */
[----:B0-----:R-:W-:Y:S01]  /*12c0*/  @!P0 FMUL R0, R0, 1.175494350822287508e-38 ;  /* 0x0080000000008820 */ /* 0x001fe20000400000 */
[----:B------:R-:W-:Y:S05]  /*12d0*/  BRA `(.L_x_5199) ;  /* 0x00000a0000007947 */ /* 0x000fea0003800000 */
.L_x_5194:
        /* <DEDUP_REMOVED lines=12> */
.L_x_5208:
[----:B------:R-:W2:Y:S02]  /*13a0*/  LDG.E.64 R2, [R2.64] ;  /* 0x0000002402027981 */ /* 0x000ea4000c1e1b00 */
[----:B--2---:R-:W0:Y:S01]  /*13b0*/  F2F.F32.F64 R0, R2 ;  /* 0x0000000200007310 */ /* 0x004e220000301000 */
[----:B------:R-:W0:-:S14]  /*13c0*/  DSETP.GEU.AND P0, PT, |R2|, c[0x2][0x0], PT ;  /* 0x008000000200762a */ /* 0x000e1c0003f0e200 */
[----:B0-----:R-:W-:Y:S01]  /*13d0*/  @!P0 FMUL R0, R0, 1.175494350822287508e-38 ;  /* 0x0080000000008820 */ /* 0x001fe20000400000 */
[----:B------:R-:W-:Y:S05]  /*13e0*/  BRA `(.L_x_5199) ;  /* 0x000008f000007947 */ /* 0x000fea0003800000 */
.L_x_5207:
        /* <DEDUP_REMOVED lines=26> */
.L_x_5210:
        /* <DEDUP_REMOVED lines=13> */
.L_x_5209:
[----:B------:R-:W2:Y:S02]  /*1660*/  LDG.E.U16 R0, [R2.64] ;  /* 0x0000002402007981 */ /* 0x000ea4000c1e1500 */
[----:B--2---:R-:W-:Y:S01]  /*1670*/  PRMT R0, RZ, 0x5410, R0 ;  /* 0x00005410ff007816 */ /* 0x004fe20000000000 */
[----:B------:R-:W-:Y:S05]  /*1680*/  BRA `(.L_x_5199) ;  /* 0x0000065000007947 */ /* 0x000fea0003800000 */
.L_x_5206:
        /* <DEDUP_REMOVED lines=11> */
.L_x_5213:
        /* <DEDUP_REMOVED lines=20> */
.L_x_5215:
[----:B------:R-:W-:Y:S05]  /*1880*/  BSYNC B0 ;  /* 0x0000000000007941 */ /* 0x000fea0003800000 */
.L_x_5214:
[----:B------:R-:W-:Y:S01]  /*1890*/  LEA R3, R0, 0x3b800000, 0x17 ;  /* 0x3b80000000037811 */ /* 0x000fe200078eb8ff */
[----:B------:R-:W-:-:S05]  /*18a0*/  IMAD.SHL.U32 R0, R2, 0x100000, RZ ;  /* 0x0010000002007824 */ /* 0x000fca00078e00ff */
[----:B------:R-:W-:Y:S01]  /*18b0*/  LOP3.LUT R0, R3, R0, R4, 0xfe, !PT ;  /* 0x0000000003007212 */ /* 0x000fe200078efe04 */
[----:B------:R-:W-:Y:S05]  /*18c0*/  BRA `(.L_x_5199) ;  /* 0x0000041000007947 */ /* 0x000fea0003800000 */
.L_x_5212:
        /* <DEDUP_REMOVED lines=20> */
.L_x_5217:
[----:B------:R-:W-:Y:S05]  /*1a10*/  BSYNC B0 ;  /* 0x0000000000007941 */ /* 0x000fea0003800000 */
.L_x_5216:
[----:B------:R-:W-:Y:S01]  /*1a20*/  LEA R3, R0, 0x37800000, 0x17 ;  /* 0x3780000000037811 */ /* 0x000fe200078eb8ff */
[----:B------:R-:W-:-:S05]  /*1a30*/  IMAD.SHL.U32 R0, R2, 0x200000, RZ ;  /* 0x0020000002007824 */ /* 0x000fca00078e00ff */
[----:B------:R-:W-:Y:S01]  /*1a40*/  LOP3.LUT R0, R3, R0, R4, 0xfe, !PT ;  /* 0x0000000003007212 */ /* 0x000fe200078efe04 */
[----:B------:R-:W-:Y:S05]  /*1a50*/  BRA `(.L_x_5199) ;  /* 0x0000028000007947 */ /* 0x000fea0003800000 */
.L_x_5211:
        /* <DEDUP_REMOVED lines=14> */
.L_x_5198:
        /* <DEDUP_REMOVED lines=21> */
.L_x_5219:
[----:B------:R-:W2:Y:S02]  /*1c90*/  LDG.E.64 R2, [R2.64] ;  /* 0x0000002402027981 */ /* 0x000ea4000c1e1b00 */
[----:B--2---:R0:W1:Y:S01]  /*1ca0*/  I2F.U64 R0, R2 ;  /* 0x0000000200007312 */ /* 0x0040620000301000 */
[----:B------:R-:W-:Y:S05]  /*1cb0*/  BRA `(.L_x_5199) ;  /* 0x0000002000007947 */ /* 0x000fea0003800000 */
.L_x_5218:
[----:B------:R-:W2:Y:S02]  /*1cc0*/  LDG.E R0, [R2.64] ;  /* 0x0000002402007981 */ /* 0x000ea4000c1e1900 */
[----:B--2---:R-:W0:Y:S02]  /*1cd0*/  I2F.U32 R0, R0 ;  /* 0x0000000000007306 */ /* 0x004e240000201000 */
.L_x_5199:
[----:B------:R-:W-:Y:S05]  /*1ce0*/  BSYNC B6 ;  /* 0x0000000000067941 */ /* 0x000fea0003800000 */
.L_x_5193:
        /* <DEDUP_REMOVED lines=17> */
.L_x_5223:
[----:B------:R-:W0:Y:S02]  /*1e00*/  F2I.S64.TRUNC R2, R2 ;  /* 0x0000000200027311 */ /* 0x000e24000020d900 */
[----:B0-----:R-:W-:-:S05]  /*1e10*/  IMAD.MOV.U32 R5, RZ, RZ, R2 ;  /* 0x000000ffff057224 */ /* 0x001fca00078e0002 */
[----:B------:R0:W-:Y:S01]  /*1e20*/  STG.E.U8 [R16.64], R5 ;  /* 0x0000000510007986 */ /* 0x0001e2000c101124 */
[----:B------:R-:W-:Y:S05]  /*1e30*/  BRA `(.L_x_5225) ;  /* 0x00000d3000007947 */ /* 0x000fea0003800000 */
.L_x_5222:
        /* <DEDUP_REMOVED lines=9> */
.L_x_5227:
[----:B------:R-:W0:Y:S02]  /*1ed0*/  F2I.FTZ.TRUNC.NTZ R3, R2 ;  /* 0x0000000200037305 */ /* 0x000e24000021f100 */
[----:B0-----:R0:W-:Y:S01]  /*1ee0*/  STG.E [R16.64], R3 ;  /* 0x0000000310007986 */ /* 0x0011e2000c101924 */
[----:B------:R-:W-:Y:S05]  /*1ef0*/  BRA `(.L_x_5225) ;  /* 0x00000c7000007947 */ /* 0x000fea0003800000 */
.L_x_5226:
[----:B------:R-:W0:Y:S02]  /*1f00*/  F2I.FTZ.TRUNC.NTZ R3, R2 ;  /* 0x0000000200037305 */ /* 0x000e24000021f100 */
[----:B0-----:R0:W-:Y:S01]  /*1f10*/  STG.E.U16 [R16.64], R3 ;  /* 0x0000000310007986 */ /* 0x0011e2000c101524 */
[----:B------:R-:W-:Y:S05]  /*1f20*/  BRA `(.L_x_5225) ;  /* 0x00000c4000007947 */ /* 0x000fea0003800000 */
.L_x_5221:
        /* <DEDUP_REMOVED lines=8> */
.L_x_5229:
[----:B------:R-:W-:-:S05]  /*1fb0*/  F2FP.PACK_AB R2, RZ, R2 ;  /* 0x00000002ff02723e */ /* 0x000fca00000000ff */
[----:B------:R0:W-:Y:S01]  /*1fc0*/  STG.E.U16 [R16.64], R2 ;  /* 0x0000000210007986 */ /* 0x0001e2000c101524 */
[----:B------:R-:W-:Y:S05]  /*1fd0*/  BRA `(.L_x_5225) ;  /* 0x00000b9000007947 */ /* 0x000fea0003800000 */
.L_x_5228:
        /* <DEDUP_REMOVED lines=9> */
.L_x_5231:
[----:B------:R-:W-:-:S04]  /*2070*/  F2FP.PACK_AB R3, RZ, R2 ;  /* 0x00000002ff03723e */ /* 0x000fc800000000ff */
[----:B------:R-:W-:-:S05]  /*2080*/  PRMT R3, R3, 0x5410, RZ ;  /* 0x0000541003037816 */ /* 0x000fca00000000ff */
[----:B------:R0:W-:Y:S01]  /*2090*/  STG.E [R16.64], R3 ;  /* 0x0000000310007986 */ /* 0x0001e2000c101924 */
[----:B------:R-:W-:Y:S05]  /*20a0*/  BRA `(.L_x_5225) ;  /* 0x00000ac000007947 */ /* 0x000fea0003800000 */
.L_x_5230:
[----:B------:R-:W-:-:S06]  /*20b0*/  FMUL.FTZ R2, R2, 1 ;  /* 0x3f80000002027820 */ /* 0x000fcc0000410000 */
[----:B------:R-:W0:Y:S02]  /*20c0*/  F2F.F64.F32 R2, R2 ;  /* 0x0000000200027310 */ /* 0x000e240000201800 */
[----:B0-----:R0:W-:Y:S01]  /*20d0*/  STG.E.64 [R16.64], R2 ;  /* 0x0000000210007986 */ /* 0x0011e2000c101b24 */
[----:B------:R-:W-:Y:S05]  /*20e0*/  BRA `(.L_x_5225) ;  /* 0x00000a8000007947 */ /* 0x000fea0003800000 */
.L_x_5220:
        /* <DEDUP_REMOVED lines=12> */
.L_x_5234:
[----:B------:R-:W-:Y:S01]  /*21b0*/  FMUL.FTZ R4, R2, 1 ;  /* 0x3f80000002047820 */ /* 0x000fe20000410000 */
[----:B------:R-:W-:-:S05]  /*21c0*/  CS2R R6, SRZ ;  /* 0x0000000000067805 */ /* 0x000fca000001ff00 */
[----:B------:R-:W0:Y:S02]  /*21d0*/  F2F.F64.F32 R4, R4 ;  /* 0x0000000400047310 */ /* 0x000e240000201800 */
[----:B0-----:R0:W-:Y:S01]  /*21e0*/  STG.E.128 [R16.64], R4 ;  /* 0x0000000410007986 */ /* 0x0011e2000c101d24 */
[----:B------:R-:W-:Y:S05]  /*21f0*/  BRA `(.L_x_5225) ;  /* 0x0000097000007947 */ /* 0x000fea0003800000 */
.L_x_5233:
        /* <DEDUP_REMOVED lines=20> */
.L_x_5238:
[----:B------:R-:W-:Y:S05]  /*2340*/  BSYNC B0 ;  /* 0x0000000000007941 */ /* 0x000fea0003800000 */
.L_x_5237:
[----:B------:R-:W-:-:S05]  /*2350*/  LOP3.LUT R5, R0, R5, RZ, 0xfc, !PT ;  /* 0x0000000500057212 */ /* 0x000fca00078efcff */
[----:B------:R0:W-:Y:S01]  /*2360*/  STG.E.U8 [R16.64], R5 ;  /* 0x0000000510007986 */ /* 0x0001e2000c101124 */
[----:B------:R-:W-:Y:S05]  /*2370*/  BRA `(.L_x_5225) ;  /* 0x000007f000007947 */ /* 0x000fea0003800000 */
.L_x_5236:
        /* <DEDUP_REMOVED lines=12> */
.L_x_5240:
[----:B------:R-:W-:Y:S01]  /*2440*/  IMAD.MOV.U32 R0, RZ, RZ, 0x7f ;  /* 0x0000007fff007424 */ /* 0x000fe200078e00ff */
[----:B------:R-:W-:-:S04]  /*2450*/  ISETP.GT.U32.AND P0, PT, R4, 0x7f800000, PT ;  /* 0x7f8000000400780c */ /* 0x000fc80003f04070 */
[----:B------:R-:W-:-:S04]  /*2460*/  SEL R0, R0, 0x7c, P0 ;  /* 0x0000007c00007807 */ /* 0x000fc80000000000 */
.L_x_5241:
[----:B------:R-:W-:Y:S05]  /*2470*/  BSYNC B0 ;  /* 0x0000000000007941 */ /* 0x000fea0003800000 */
.L_x_5239:
[----:B------:R-:W-:-:S04]  /*2480*/  LOP3.LUT R2, R2, 0x80000000, RZ, 0xc0, !PT ;  /* 0x8000000002027812 */ /* 0x000fc800078ec0ff */
[----:B------:R-:W-:-:S04]  /*2490*/  SHF.R.U32.HI R3, RZ, 0x18, R2 ;  /* 0x00000018ff037819 */ /* 0x000fc80000011602 */
[----:B------:R-:W-:-:S05]  /*24a0*/  LOP3.LUT R3, R0, R3, RZ, 0xfc, !PT ;  /* 0x0000000300037212 */ /* 0x000fca00078efcff */
[----:B------:R0:W-:Y:S01]  /*24b0*/  STG.E.U8 [R16.64], R3 ;  /* 0x0000000310007986 */ /* 0x0001e2000c101124 */
[----:B------:R-:W-:Y:S05]  /*24c0*/  BRA `(.L_x_5225) ;  /* 0x000006a000007947 */ /* 0x000fea0003800000 */
.L_x_5235:
[----:B------:R-:W-:-:S05]  /*24d0*/  F2FP.BF16.PACK_AB R2, RZ, R2 ;  /* 0x00000002ff02723e */ /* 0x000fca00000010ff */
[----:B------:R0:W-:Y:S01]  /*24e0*/  STG.E.U16 [R16.64], R2 ;  /* 0x0000000210007986 */ /* 0x0001e2000c101524 */
[----:B------:R-:W-:Y:S05]  /*24f0*/  BRA `(.L_x_5225) ;  /* 0x0000067000007947 */ /* 0x000fea0003800000 */
.L_x_5232:
        /* <DEDUP_REMOVED lines=11> */
.L_x_5244:
        /* <DEDUP_REMOVED lines=16> */
.L_x_5247:
[----:B------:R-:W-:-:S04]  /*26b0*/  LOP3.LUT R2, R2, 0x80000000, RZ, 0xc0, !PT ;  /* 0x8000000002027812 */ /* 0x000fc800078ec0ff */
[----:B------:R-:W-:-:S04]  /*26c0*/  SHF.R.U32.HI R3, RZ, 0x18, R2 ;  /* 0x00000018ff037819 */ /* 0x000fc80000011602 */
[----:B------:R-:W-:-:S04]  /*26d0*/  LOP3.LUT R0, R0, R3, RZ, 0xfc, !PT ;  /* 0x0000000300007212 */ /* 0x000fc800078efcff */
[----:B------:R-:W-:Y:S02]  /*26e0*/  PRMT R8, R0, 0x7610, R8 ;  /* 0x0000761000087816 */ /* 0x000fe40000000008 */
.L_x_5246:
[----:B------:R-:W-:Y:S05]  /*26f0*/  BSYNC B0 ;  /* 0x0000000000007941 */ /* 0x000fea0003800000 */
.L_x_5245:
[----:B------:R0:W-:Y:S01]  /*2700*/  STG.E.U8 [R16.64], R8 ;  /* 0x0000000810007986 */ /* 0x0001e2000c101124 */
[----:B------:R-:W-:Y:S05]  /*2710*/  BRA `(.L_x_5225) ;  /* 0x0000045000007947 */ /* 0x000fea0003800000 */
.L_x_5243:
        /* <DEDUP_REMOVED lines=16> */
.L_x_5250:
[----:B------:R-:W-:-:S04]  /*2820*/  LOP3.LUT R2, R2, 0x80000000, RZ, 0xc0, !PT ;  /* 0x8000000002027812 */ /* 0x000fc800078ec0ff */
[----:B------:R-:W-:-:S04]  /*2830*/  SHF.R.U32.HI R3, RZ, 0x18, R2 ;  /* 0x00000018ff037819 */ /* 0x000fc80000011602 */
[----:B------:R-:W-:-:S04]  /*2840*/  LOP3.LUT R0, R0, R3, RZ, 0xfc, !PT ;  /* 0x0000000300007212 */ /* 0x000fc800078efcff */
[----:B------:R-:W-:Y:S02]  /*2850*/  PRMT R8, R0, 0x7610, R8 ;  /* 0x0000761000087816 */ /* 0x000fe40000000008 */
.L_x_5249:
[----:B------:R-:W-:Y:S05]  /*2860*/  BSYNC B0 ;  /* 0x0000000000007941 */ /* 0x000fea0003800000 */
.L_x_5248:
[----:B------:R0:W-:Y:S01]  /*2870*/  STG.E.U8 [R16.64], R8 ;  /* 0x0000000810007986 */ /* 0x0001e2000c101124 */
[----:B------:R-:W-:Y:S05]  /*2880*/  BRA `(.L_x_5225) ;  /* 0x000002e000007947 */ /* 0x000fea0003800000 */
.L_x_5242:
        /* <DEDUP_REMOVED lines=21> */
.L_x_5224:
        /* <DEDUP_REMOVED lines=20> */
.L_x_5252:
[----:B------:R-:W0:Y:S02]  /*2b20*/  F2I.U64.TRUNC R2, R2 ;  /* 0x0000000200027311 */ /* 0x000e24000020d800 */
[----:B0-----:R0:W-:Y:S01]  /*2b30*/  STG.E.64 [R16.64], R2 ;  /* 0x0000000210007986 */ /* 0x0011e2000c101b24 */
[----:B------:R-:W-:Y:S05]  /*2b40*/  BRA `(.L_x_5225) ;  /* 0x0000002000007947 */ /* 0x000fea0003800000 */
.L_x_5251:
[----:B------:R-:W0:Y:S02]  /*2b50*/  F2I.FTZ.U32.TRUNC.NTZ R3, R2 ;  /* 0x0000000200037305 */ /* 0x000e24000021f000 */
[----:B0-----:R0:W-:Y:S02]  /*2b60*/  STG.E [R16.64], R3 ;  /* 0x0000000310007986 */ /* 0x0011e4000c101924 */
.L_x_5225:
[----:B------:R-:W-:-:S05]  /*2b70*/  IMAD R18, R18, 0x200, R23 ;  /* 0x0000020012127824 */ /* 0x000fca00078e0217 */
[----:B------:R-:W-:Y:S02]  /*2b80*/  IADD3 R19, R18, 0x80, RZ ;  /* 0x0000008012137810 */ /* 0x000fe40007ffe0ff */
.L_x_5191:
[----:B------:R-:W-:Y:S05]  /*2b90*/  BSYNC B7 ;  /* 0x0000000000077941 */ /* 0x000fea0003800000 */
.L_x_5190:
        /* <DEDUP_REMOVED lines=231> */
.L_x_5255:
        /* <DEDUP_REMOVED lines=20> */
.L_x_5260:
[----:B------:R-:W2:Y:S02]  /*3b50*/  LDG.E.U8 R0, [R2.64] ;  /* 0x0000002402007981 */ /* 0x000ea4000c1e1100 */
[----:B--2---:R-:W0:Y:S01]  /*3b60*/  I2F.U16 R0, R0 ;  /* 0x0000000000007306 */ /* 0x004e220000101000 */
[----:B------:R-:W-:Y:S05]  /*3b70*/  BRA `(.L_x_5262) ;  /* 0x00000ca000007947 */ /* 0x000fea0003800000 */
.L_x_5259:
        /* <DEDUP_REMOVED lines=9> */
.L_x_5264:
[----:B------:R-:W2:Y:S02]  /*3c10*/  LDG.E R0, [R2.64] ;  /* 0x0000002402007981 */ /* 0x000ea4000c1e1900 */
[----:B--2---:R-:W0:Y:S01]  /*3c20*/  I2F R0, R0 ;  /* 0x0000000000007306 */ /* 0x004e220000201400 */
[----:B------:R-:W-:Y:S05]  /*3c30*/  BRA `(.L_x_5262) ;  /* 0x00000be000007947 */ /* 0x000fea0003800000 */
.L_x_5263:
[----:B------:R-:W2:Y:S02]  /*3c40*/  LDG.E.U16 R0, [R2.64] ;  /* 0x0000002402007981 */ /* 0x000ea4000c1e1500 */
[----:B--2---:R-:W0:Y:S01]  /*3c50*/  I2F.S16 R0, R0 ;  /* 0x0000000000007306 */ /* 0x004e220000101400 */
[----:B------:R-:W-:Y:S05]  /*3c60*/  BRA `(.L_x_5262) ;  /* 0x00000bb000007947 */ /* 0x000fea0003800000 */
.L_x_5258:
        /* <DEDUP_REMOVED lines=8> */
.L_x_5266:
[----:B------:R-:W2:Y:S02]  /*3cf0*/  LDG.E.U16 R0, [R2.64] ;  /* 0x0000002402007981 */ /* 0x000ea4000c1e1500 */
[----:B--2---:R-:W-:Y:S01]  /*3d00*/  HADD2.F32 R0, -RZ, R0.H0_H0 ;  /* 0x20000000ff007230 */ /* 0x004fe20000004100 */
[----:B------:R-:W-:Y:S05]  /*3d10*/  BRA `(.L_x_5262) ;  /* 0x00000b0000007947 */ /* 0x000fea0003800000 */
.L_x_5265:
        /* <DEDUP_REMOVED lines=8> */
.L_x_5268:
[----:B------:R-:W2:Y:S02]  /*3da0*/  LDG.E.U16 R0, [R2.64] ;  /* 0x0000002402007981 */ /* 0x000ea4000c1e1500 */
[----:B--2---:R-:W-:Y:S01]  /*3db0*/  HADD2.F32 R0, -RZ, R0.H0_H0 ;  /* 0x20000000ff007230 */ /* 0x004fe20000004100 */
[----:B------:R-:W-:Y:S05]  /*3dc0*/  BRA `(.L_x_5262) ;  /* 0x00000a5000007947 */ /* 0x000fea0003800000 */
.L_x_5267:
[----:B------:R-:W2:Y:S02]  /*3dd0*/  LDG.E.64 R2, [R2.64] ;  /* 0x0000002402027981 */ /* 0x000ea4000c1e1b00 */
[----:B--2---:R-:W0:Y:S01]  /*3de0*/  F2F.F32.F64 R0, R2 ;  /* 0x0000000200007310 */ /* 0x004e220000301000 */
[----:B------:R-:W0:-:S14]  /*3df0*/  DSETP.GEU.AND P0, PT, |R2|, c[0x2][0x0], PT ;  /* 0x008000000200762a */ /* 0x000e1c0003f0e200 */
[----:B0-----:R-:W-:Y:S01]  /*3e00*/  @!P0 FMUL R0, R0, 1.175494350822287508e-38 ;  /* 0x0080000000008820 */ /* 0x001fe20000400000 */
[----:B------:R-:W-:Y:S05]  /*3e10*/  BRA `(.L_x_5262) ;  /* 0x00000a0000007947 */ /* 0x000fea0003800000 */
.L_x_5257:
        /* <DEDUP_REMOVED lines=12> */
.L_x_5271:
[----:B------:R-:W2:Y:S02]  /*3ee0*/  LDG.E.64 R2, [R2.64] ;  /* 0x0000002402027981 */ /* 0x000ea4000c1e1b00 */
[----:B--2---:R-:W0:Y:S01]  /*3ef0*/  F2F.F32.F64 R0, R2 ;  /* 0x0000000200007310 */ /* 0x004e220000301000 */
[----:B------:R-:W0:-:S14]  /*3f00*/  DSETP.GEU.AND P0, PT, |R2|, c[0x2][0x0], PT ;  /* 0x008000000200762a */ /* 0x000e1c0003f0e200 */
[----:B0-----:R-:W-:Y:S01]  /*3f10*/  @!P0 FMUL R0, R0, 1.175494350822287508e-38 ;  /* 0x0080000000008820 */ /* 0x001fe20000400000 */
[----:B------:R-:W-:Y:S05]  /*3f20*/  BRA `(.L_x_5262) ;  /* 0x000008f000007947 */ /* 0x000fea0003800000 */
.L_x_5270:
        /* <DEDUP_REMOVED lines=26> */
.L_x_5273:
        /* <DEDUP_REMOVED lines=13> */
.L_x_5272:
[----:B------:R-:W2:Y:S02]  /*41a0*/  LDG.E.U16 R0, [R2.64] ;  /* 0x0000002402007981 */ /* 0x000ea4000c1e1500 */
[----:B--2---:R-:W-:Y:S01]  /*41b0*/  PRMT R0, RZ, 0x5410, R0 ;  /* 0x00005410ff007816 */ /* 0x004fe20000000000 */
[----:B------:R-:W-:Y:S05]  /*41c0*/  BRA `(.L_x_5262) ;  /* 0x0000065000007947 */ /* 0x000fea0003800000 */
.L_x_5269:
        /* <DEDUP_REMOVED lines=11> */
.L_x_5276:
        /* <DEDUP_REMOVED lines=20> */
.L_x_5278:
[----:B------:R-:W-:Y:S05]  /*43c0*/  BSYNC B0 ;  /* 0x0000000000007941 */ /* 0x000fea0003800000 */
.L_x_5277:
[----:B------:R-:W-:Y:S01]  /*43d0*/  LEA R3, R0, 0x3b800000, 0x17 ;  /* 0x3b80000000037811 */ /* 0x000fe200078eb8ff */
[----:B------:R-:W-:-:S05]  /*43e0*/  IMAD.SHL.U32 R0, R2, 0x100000, RZ ;  /* 0x0010000002007824 */ /* 0x000fca00078e00ff */
[----:B------:R-:W-:Y:S01]  /*43f0*/  LOP3.LUT R0, R3, R0, R4, 0xfe, !PT ;  /* 0x0000000003007212 */ /* 0x000fe200078efe04 */
[----:B------:R-:W-:Y:S05]  /*4400*/  BRA `(.L_x_5262) ;  /* 0x0000041000007947 */ /* 0x000fea0003800000 */
.L_x_5275:
        /* <DEDUP_REMOVED lines=20> */
.L_x_5280:
[----:B------:R-:W-:Y:S05]  /*4550*/  BSYNC B0 ;  /* 0x0000000000007941 */ /* 0x000fea0003800000 */
.L_x_5279:
[----:B------:R-:W-:Y:S01]  /*4560*/  LEA R3, R0, 0x37800000, 0x17 ;  /* 0x3780000000037811 */ /* 0x000fe200078eb8ff */
[----:B------:R-:W-:-:S05]  /*4570*/  IMAD.SHL.U32 R0, R2, 0x200000, RZ ;  /* 0x0020000002007824 */ /* 0x000fca00078e00ff */
[----:B------:R-:W-:Y:S01]  /*4580*/  LOP3.LUT R0, R3, R0, R4, 0xfe, !PT ;  /* 0x0000000003007212 */ /* 0x000fe200078efe04 */
[----:B------:R-:W-:Y:S05]  /*4590*/  BRA `(.L_x_5262) ;  /* 0x0000028000007947 */ /* 0x000fea0003800000 */
.L_x_5274:
        /* <DEDUP_REMOVED lines=14> */
.L_x_5261:
        /* <DEDUP_REMOVED lines=21> */
.L_x_5282:
[----:B------:R-:W2:Y:S02]  /*47d0*/  LDG.E.64 R2, [R2.64] ;  /* 0x0000002402027981 */ /* 0x000ea4000c1e1b00 */
[----:B--2---:R0:W1:Y:S01]  /*47e0*/  I2F.U64 R0, R2 ;  /* 0x0000000200007312 */ /* 0x0040620000301000 */
[----:B------:R-:W-:Y:S05]  /*47f0*/  BRA `(.L_x_5262) ;  /* 0x0000002000007947 */ /* 0x000fea0003800000 */
.L_x_5281:
[----:B------:R-:W2:Y:S02]  /*4800*/  LDG.E R0, [R2.64] ;  /* 0x0000002402007981 */ /* 0x000ea4000c1e1900 */
[----:B--2---:R-:W0:Y:S02]  /*4810*/  I2F.U32 R0, R0 ;  /* 0x0000000000007306 */ /* 0x004e240000201000 */
.L_x_5262:
[----:B------:R-:W-:Y:S05]  /*4820*/  BSYNC B6 ;  /* 0x0000000000067941 */ /* 0x000fea0003800000 */
.L_x_5256:
        /* <DEDUP_REMOVED lines=17> */
.L_x_5286:
[----:B------:R-:W0:Y:S02]  /*4940*/  F2I.S64.TRUNC R2, R2 ;  /* 0x0000000200027311 */ /* 0x000e24000020d900 */
[----:B0-----:R-:W-:-:S05]  /*4950*/  IMAD.MOV.U32 R5, RZ, RZ, R2 ;  /* 0x000000ffff057224 */ /* 0x001fca00078e0002 */
[----:B------:R0:W-:Y:S01]  /*4960*/  STG.E.U8 [R16.64], R5 ;  /* 0x0000000510007986 */ /* 0x0001e2000c101124 */
[----:B------:R-:W-:Y:S05]  /*4970*/  BRA `(.L_x_5288) ;  /* 0x00000d3000007947 */ /* 0x000fea0003800000 */
.L_x_5285:
        /* <DEDUP_REMOVED lines=9> */
.L_x_5290:
[----:B------:R-:W0:Y:S02]  /*4a10*/  F2I.FTZ.TRUNC.NTZ R3, R2 ;  /* 0x0000000200037305 */ /* 0x000e24000021f100 */
[----:B0-----:R0:W-:Y:S01]  /*4a20*/  STG.E [R16.64], R3 ;  /* 0x0000000310007986 */ /* 0x0011e2000c101924 */
[----:B------:R-:W-:Y:S05]  /*4a30*/  BRA `(.L_x_5288) ;  /* 0x00000c7000007947 */ /* 0x000fea0003800000 */
.L_x_5289:
[----:B------:R-:W0:Y:S02]  /*4a40*/  F2I.FTZ.TRUNC.NTZ R3, R2 ;  /* 0x0000000200037305 */ /* 0x000e24000021f100 */
[----:B0-----:R0:W-:Y:S01]  /*4a50*/  STG.E.U16 [R16.64], R3 ;  /* 0x0000000310007986 */ /* 0x0011e2000c101524 */
[----:B------:R-:W-:Y:S05]  /*4a60*/  BRA `(.L_x_5288) ;  /* 0x00000c4000007947 */ /* 0x000fea0003800000 */
.L_x_5284:
        /* <DEDUP_REMOVED lines=8> */
.L_x_5292:
[----:B------:R-:W-:-:S05]  /*4af0*/  F2FP.PACK_AB R2, RZ, R2 ;  /* 0x00000002ff02723e */ /* 0x000fca00000000ff */
[----:B------:R0:W-:Y:S01]  /*4b00*/  STG.E.U16 [R16.64], R2 ;  /* 0x0000000210007986 */ /* 0x0001e2000c101524 */
[----:B------:R-:W-:Y:S05]  /*4b10*/  BRA `(.L_x_5288) ;  /* 0x00000b9000007947 */ /* 0x000fea0003800000 */
.L_x_5291:
        /* <DEDUP_REMOVED lines=9> */
.L_x_5294:
[----:B------:R-:W-:-:S04]  /*4bb0*/  F2FP.PACK_AB R3, RZ, R2 ;  /* 0x00000002ff03723e */ /* 0x000fc800000000ff */
[----:B------:R-:W-:-:S05]  /*4bc0*/  PRMT R3, R3, 0x5410, RZ ;  /* 0x0000541003037816 */ /* 0x000fca00000000ff */
[----:B------:R0:W-:Y:S01]  /*4bd0*/  STG.E [R16.64], R3 ;  /* 0x0000000310007986 */ /* 0x0001e2000c101924 */
[----:B------:R-:W-:Y:S05]  /*4be0*/  BRA `(.L_x_5288) ;  /* 0x00000ac000007947 */ /* 0x000fea0003800000 */
.L_x_5293:
[----:B------:R-:W-:-:S06]  /*4bf0*/  FMUL.FTZ R2, R2, 1 ;  /* 0x3f80000002027820 */ /* 0x000fcc0000410000 */
[----:B------:R-:W0:Y:S02]  /*4c00*/  F2F.F64.F32 R2, R2 ;  /* 0x0000000200027310 */ /* 0x000e240000201800 */
[----:B0-----:R0:W-:Y:S01]  /*4c10*/  STG.E.64 [R16.64], R2 ;  /* 0x0000000210007986 */ /* 0x0011e2000c101b24 */
[----:B------:R-:W-:Y:S05]  /*4c20*/  BRA `(.L_x_5288) ;  /* 0x00000a8000007947 */ /* 0x000fea0003800000 */
.L_x_5283:
        /* <DEDUP_REMOVED lines=12> */
.L_x_5297:
[----:B------:R-:W-:Y:S01]  /*4cf0*/  FMUL.FTZ R4, R2, 1 ;  /* 0x3f80000002047820 */ /* 0x000fe20000410000 */
[----:B------:R-:W-:-:S05]  /*4d00*/  CS2R R6, SRZ ;  /* 0x0000000000067805 */ /* 0x000fca000001ff00 */
[----:B------:R-:W0:Y:S02]  /*4d10*/  F2F.F64.F32 R4, R4 ;  /* 0x0000000400047310 */ /* 0x000e240000201800 */
[----:B0-----:R0:W-:Y:S01]  /*4d20*/  STG.E.128 [R16.64], R4 ;  /* 0x0000000410007986 */ /* 0x0011e2000c101d24 */
[----:B------:R-:W-:Y:S05]  /*4d30*/  BRA `(.L_x_5288) ;  /* 0x0000097000007947 */ /* 0x000fea0003800000 */
.L_x_5296:
        /* <DEDUP_REMOVED lines=20> */
.L_x_5301:
[----:B------:R-:W-:Y:S05]  /*4e80*/  BSYNC B0 ;  /* 0x0000000000007941 */ /* 0x000fea0003800000 */
.L_x_5300:
[----:B------:R-:W-:-:S05]  /*4e90*/  LOP3.LUT R5, R0, R5, RZ, 0xfc, !PT ;  /* 0x0000000500057212 */ /* 0x000fca00078efcff */
[----:B------:R0:W-:Y:S01]  /*4ea0*/  STG.E.U8 [R16.64], R5 ;  /* 0x0000000510007986 */ /* 0x0001e2000c101124 */
[----:B------:R-:W-:Y:S05]  /*4eb0*/  BRA `(.L_x_5288) ;  /* 0x000007f000007947 */ /* 0x000fea0003800000 */
.L_x_5299:
        /* <DEDUP_REMOVED lines=12> */
.L_x_5303:
[----:B------:R-:W-:Y:S01]  /*4f80*/  IMAD.MOV.U32 R0, RZ, RZ, 0x7f ;  /* 0x0000007fff007424 */ /* 0x000fe200078e00ff */
[----:B------:R-:W-:-:S04]  /*4f90*/  ISETP.GT.U32.AND P0, PT, R4, 0x7f800000, PT ;  /* 0x7f8000000400780c */ /* 0x000fc80003f04070 */
[----:B------:R-:W-:-:S04]  /*4fa0*/  SEL R0, R0, 0x7c, P0 ;  /* 0x0000007c00007807 */ /* 0x000fc80000000000 */
.L_x_5304:
[----:B------:R-:W-:Y:S05]  /*4fb0*/  BSYNC B0 ;  /* 0x0000000000007941 */ /* 0x000fea0003800000 */
.L_x_5302:
[----:B------:R-:W-:-:S04]  /*4fc0*/  LOP3.LUT R2, R2, 0x80000000, RZ, 0xc0, !PT ;  /* 0x8000000002027812 */ /* 0x000fc800078ec0ff */
[----:B------:R-:W-:-:S04]  /*4fd0*/  SHF.R.U32.HI R3, RZ, 0x18, R2 ;  /* 0x00000018ff037819 */ /* 0x000fc80000011602 */
[----:B------:R-:W-:-:S05]  /*4fe0*/  LOP3.LUT R3, R0, R3, RZ, 0xfc, !PT ;  /* 0x0000000300037212 */ /* 0x000fca00078efcff */
[----:B------:R0:W-:Y:S01]  /*4ff0*/  STG.E.U8 [R16.64], R3 ;  /* 0x0000000310007986 */ /* 0x0001e2000c101124 */
[----:B------:R-:W-:Y:S05]  /*5000*/  BRA `(.L_x_5288) ;  /* 0x000006a000007947 */ /* 0x000fea0003800000 */
.L_x_5298:
[----:B------:R-:W-:-:S05]  /*5010*/  F2FP.BF16.PACK_AB R2, RZ, R2 ;  /* 0x00000002ff02723e */ /* 0x000fca00000010ff */
[----:B------:R0:W-:Y:S01]  /*5020*/  STG.E.U16 [R16.64], R2 ;  /* 0x0000000210007986 */ /* 0x0001e2000c101524 */
[----:B------:R-:W-:Y:S05]  /*5030*/  BRA `(.L_x_5288) ;  /* 0x0000067000007947 */ /* 0x000fea0003800000 */
.L_x_5295:
        /* <DEDUP_REMOVED lines=11> */
.L_x_5307:
        /* <DEDUP_REMOVED lines=16> */
.L_x_5310:
[----:B------:R-:W-:-:S04]  /*51f0*/  LOP3.LUT R2, R2, 0x80000000, RZ, 0xc0, !PT ;  /* 0x8000000002027812 */ /* 0x000fc800078ec0ff */
[----:B------:R-:W-:-:S04]  /*5200*/  SHF.R.U32.HI R3, RZ, 0x18, R2 ;  /* 0x00000018ff037819 */ /* 0x000fc80000011602 */
[----:B------:R-:W-:-:S04]  /*5210*/  LOP3.LUT R0, R0, R3, RZ, 0xfc, !PT ;  /* 0x0000000300007212 */ /* 0x000fc800078efcff */
[----:B------:R-:W-:Y:S02]  /*5220*/  PRMT R8, R0, 0x7610, R8 ;  /* 0x0000761000087816 */ /* 0x000fe40000000008 */
.L_x_5309:
[----:B------:R-:W-:Y:S05]  /*5230*/  BSYNC B0 ;  /* 0x0000000000007941 */ /* 0x000fea0003800000 */
.L_x_5308:
[----:B------:R0:W-:Y:S01]  /*5240*/  STG.E.U8 [R16.64], R8 ;  /* 0x0000000810007986 */ /* 0x0001e2000c101124 */
[----:B------:R-:W-:Y:S05]  /*5250*/  BRA `(.L_x_5288) ;  /* 0x0000045000007947 */ /* 0x000fea0003800000 */
.L_x_5306:
        /* <DEDUP_REMOVED lines=16> */
.L_x_5313:
[----:B------:R-:W-:-:S04]  /*5360*/  LOP3.LUT R2, R2, 0x80000000, RZ, 0xc0, !PT ;  /* 0x8000000002027812 */ /* 0x000fc800078ec0ff */
[----:B------:R-:W-:-:S04]  /*5370*/  SHF.R.U32.HI R3, RZ, 0x18, R2 ;  /* 0x00000018ff037819 */ /* 0x000fc80000011602 */
[----:B------:R-:W-:-:S04]  /*5380*/  LOP3.LUT R0, R0, R3, RZ, 0xfc, !PT ;  /* 0x0000000300007212 */ /* 0x000fc800078efcff */
[----:B------:R-:W-:Y:S02]  /*5390*/  PRMT R8, R0, 0x7610, R8 ;  /* 0x0000761000087816 */ /* 0x000fe40000000008 */
.L_x_5312:
[----:B------:R-:W-:Y:S05]  /*53a0*/  BSYNC B0 ;  /* 0x0000000000007941 */ /* 0x000fea0003800000 */
.L_x_5311:
[----:B------:R0:W-:Y:S01]  /*53b0*/  STG.E.U8 [R16.64], R8 ;  /* 0x0000000810007986 */ /* 0x0001e2000c101124 */
[----:B------:R-:W-:Y:S05]  /*53c0*/  BRA `(.L_x_5288) ;  /* 0x000002e000007947 */ /* 0x000fea0003800000 */
.L_x_5305:
        /* <DEDUP_REMOVED lines=21> */
.L_x_5287:
        /* <DEDUP_REMOVED lines=20> */
.L_x_5315:
[----:B------:R-:W0:Y:S02]  /*5660*/  F2I.U64.TRUNC R2, R2 ;  /* 0x0000000200027311 */ /* 0x000e24000020d800 */
[----:B0-----:R0:W-:Y:S01]  /*5670*/  STG.E.64 [R16.64], R2 ;  /* 0x0000000210007986 */ /* 0x0011e2000c101b24 */
[----:B------:R-:W-:Y:S05]  /*5680*/  BRA `(.L_x_5288) ;  /* 0x0000002000007947 */ /* 0x000fea0003800000 */
.L_x_5314:
[----:B------:R-:W0:Y:S02]  /*5690*/  F2I.FTZ.U32.TRUNC.NTZ R3, R2 ;  /* 0x0000000200037305 */ /* 0x000e24000021f000 */
[----:B0-----:R0:W-:Y:S02]  /*56a0*/  STG.E [R16.64], R3 ;  /* 0x0000000310007986 */ /* 0x0011e4000c101924 */
.L_x_5288:
        /* <DEDUP_REMOVED lines=231> */
.L_x_5316:
        /* <DEDUP_REMOVED lines=20> */
.L_x_5321:
[----:B------:R-:W2:Y:S02]  /*6660*/  LDG.E.U8 R0, [R2.64] ;  /* 0x0000002402007981 */ /* 0x000ea4000c1e1100 */
[----:B--2---:R-:W0:Y:S01]  /*6670*/  I2F.U16 R0, R0 ;  /* 0x0000000000007306 */ /* 0x004e220000101000 */
[----:B------:R-:W-:Y:S05]  /*6680*/  BRA `(.L_x_5323) ;  /* 0x00000ca000007947 */ /* 0x000fea0003800000 */
.L_x_5320:
        /* <DEDUP_REMOVED lines=9> */
.L_x_5325:
[----:B------:R-:W2:Y:S02]  /*6720*/  LDG.E R0, [R2.64] ;  /* 0x0000002402007981 */ /* 0x000ea4000c1e1900 */
[----:B--2---:R-:W0:Y:S01]  /*6730*/  I2F R0, R0 ;  /* 0x0000000000007306 */ /* 0x004e220000201400 */
[----:B------:R-:W-:Y:S05]  /*6740*/  BRA `(.L_x_5323) ;  /* 0x00000be000007947 */ /* 0x000fea0003800000 */
.L_x_5324:
[----:B------:R-:W2:Y:S02]  /*6750*/  LDG.E.U16 R0, [R2.64] ;  /* 0x0000002402007981 */ /* 0x000ea4000c1e1500 */
[----:B--2---:R-:W0:Y:S01]  /*6760*/  I2F.S16 R0, R0 ;  /* 0x0000000000007306 */ /* 0x004e220000101400 */
[----:B------:R-:W-:Y:S05]  /*6770*/  BRA `(.L_x_5323) ;  /* 0x00000bb000007947 */ /* 0x000fea0003800000 */
.L_x_5319:
        /* <DEDUP_REMOVED lines=8> */
.L_x_5327:
[----:B------:R-:W2:Y:S02]  /*6800*/  LDG.E.U16 R0, [R2.64] ;  /* 0x0000002402007981 */ /* 0x000ea4000c1e1500 */
[----:B--2---:R-:W-:Y:S01]  /*6810*/  HADD2.F32 R0, -RZ, R0.H0_H0 ;  /* 0x20000000ff007230 */ /* 0x004fe20000004100 */
[----:B------:R-:W-:Y:S05]  /*6820*/  BRA `(.L_x_5323) ;  /* 0x00000b0000007947 */ /* 0x000fea0003800000 */
.L_x_5326:
        /* <DEDUP_REMOVED lines=8> */
.L_x_5329:
[----:B------:R-:W2:Y:S02]  /*68b0*/  LDG.E.U16 R0, [R2.64] ;  /* 0x0000002402007981 */ /* 0x000ea4000c1e1500 */
[----:B--2---:R-:W-:Y:S01]  /*68c0*/  HADD2.F32 R0, -RZ, R0.H0_H0 ;  /* 0x20000000ff007230 */ /* 0x004fe20000004100 */
[----:B------:R-:W-:Y:S05]  /*68d0*/  BRA `(.L_x_5323) ;  /* 0x00000a5000007947 */ /* 0x000fea0003800000 */
.L_x_5328:
[----:B------:R-:W2:Y:S02]  /*68e0*/  LDG.E.64 R2, [R2.64] ;  /* 0x0000002402027981 */ /* 0x000ea4000c1e1b00 */
[----:B--2---:R-:W0:Y:S01]  /*68f0*/  F2F.F32.F64 R0, R2 ;  /* 0x0000000200007310 */ /* 0x004e220000301000 */
[----:B------:R-:W0:-:S14]  /*6900*/  DSETP.GEU.AND P0, PT, |R2|, c[0x2][0x0], PT ;  /* 0x008000000200762a */ /* 0x000e1c0003f0e200 */
[----:B0-----:R-:W-:Y:S01]  /*6910*/  @!P0 FMUL R0, R0, 1.175494350822287508e-38 ;  /* 0x0080000000008820 */ /* 0x001fe20000400000 */
[----:B------:R-:W-:Y:S05]  /*6920*/  BRA `(.L_x_5323) ;  /* 0x00000a0000007947 */ /* 0x000fea0003800000 */
.L_x_5318:
        /* <DEDUP_REMOVED lines=12> */
.L_x_5332:
[----:B------:R-:W2:Y:S02]  /*69f0*/  LDG.E.64 R2, [R2.64] ;  /* 0x0000002402027981 */ /* 0x000ea4000c1e1b00 */
[----:B--2---:R-:W0:Y:S01]  /*6a00*/  F2F.F32.F64 R0, R2 ;  /* 0x0000000200007310 */ /* 0x004e220000301000 */
[----:B------:R-:W0:-:S14]  /*6a10*/  DSETP.GEU.AND P0, PT, |R2|, c[0x2][0x0], PT ;  /* 0x008000000200762a */ /* 0x000e1c0003f0e200 */
[----:B0-----:R-:W-:Y:S01]  /*6a20*/  @!P0 FMUL R0, R0, 1.175494350822287508e-38 ;  /* 0x0080000000008820 */ /* 0x001fe20000400000 */
[----:B------:R-:W-:Y:S05]  /*6a30*/  BRA `(.L_x_5323) ;  /* 0x000008f000007947 */ /* 0x000fea0003800000 */
.L_x_5331:
        /* <DEDUP_REMOVED lines=26> */
.L_x_5334:
        /* <DEDUP_REMOVED lines=13> */
.L_x_5333:
[----:B------:R-:W2:Y:S02]  /*6cb0*/  LDG.E.U16 R0, [R2.64] ;  /* 0x0000002402007981 */ /* 0x000ea4000c1e1500 */
[----:B--2---:R-:W-:Y:S01]  /*6cc0*/  PRMT R0, RZ, 0x5410, R0 ;  /* 0x00005410ff007816 */ /* 0x004fe20000000000 */
[----:B------:R-:W-:Y:S05]  /*6cd0*/  BRA `(.L_x_5323) ;  /* 0x0000065000007947 */ /* 0x000fea0003800000 */
.L_x_5330:
        /* <DEDUP_REMOVED lines=11> */
.L_x_5337:
        /* <DEDUP_REMOVED lines=20> */
.L_x_5339:
[----:B------:R-:W-:Y:S05]  /*6ed0*/  BSYNC B0 ;  /* 0x0000000000007941 */ /* 0x000fea0003800000 */
.L_x_5338:
[----:B------:R-:W-:Y:S01]  /*6ee0*/  LEA R3, R0, 0x3b800000, 0x17 ;  /* 0x3b80000000037811 */ /* 0x000fe200078eb8ff */
[----:B------:R-:W-:-:S05]  /*6ef0*/  IMAD.SHL.U32 R0, R2, 0x100000, RZ ;  /* 0x0010000002007824 */ /* 0x000fca00078e00ff */
[----:B------:R-:W-:Y:S01]  /*6f00*/  LOP3.LUT R0, R3, R0, R4, 0xfe, !PT ;  /* 0x0000000003007212 */ /* 0x000fe200078efe04 */
[----:B------:R-:W-:Y:S05]  /*6f10*/  BRA `(.L_x_5323) ;  /* 0x0000041000007947 */ /* 0x000fea0003800000 */
.L_x_5336:
        /* <DEDUP_REMOVED lines=20> */
.L_x_5341:
[----:B------:R-:W-:Y:S05]  /*7060*/  BSYNC B0 ;  /* 0x0000000000007941 */ /* 0x000fea0003800000 */
.L_x_5340:
[----:B------:R-:W-:Y:S01]  /*7070*/  LEA R3, R0, 0x37800000, 0x17 ;  /* 0x3780000000037811 */ /* 0x000fe200078eb8ff */
[----:B------:R-:W-:-:S05]  /*7080*/  IMAD.SHL.U32 R0, R2, 0x200000, RZ ;  /* 0x0020000002007824 */ /* 0x000fca00078e00ff */
[----:B------:R-:W-:Y:S01]  /*7090*/  LOP3.LUT R0, R3, R0, R4, 0xfe, !PT ;  /* 0x0000000003007212 */ /* 0x000fe200078efe04 */
[----:B------:R-:W-:Y:S05]  /*70a0*/  BRA `(.L_x_5323) ;  /* 0x0000028000007947 */ /* 0x000fea0003800000 */
.L_x_5335:
        /* <DEDUP_REMOVED lines=14> */
.L_x_5322:
        /* <DEDUP_REMOVED lines=21> */
.L_x_5343:
[----:B------:R-:W2:Y:S02]  /*72e0*/  LDG.E.64 R2, [R2.64] ;  /* 0x0000002402027981 */ /* 0x000ea4000c1e1b00 */
[----:B--2---:R0:W1:Y:S01]  /*72f0*/  I2F.U64 R0, R2 ;  /* 0x0000000200007312 */ /* 0x0040620000301000 */
[----:B------:R-:W-:Y:S05]  /*7300*/  BRA `(.L_x_5323) ;  /* 0x0000002000007947 */ /* 0x000fea0003800000 */
.L_x_5342:
[----:B------:R-:W2:Y:S02]  /*7310*/  LDG.E R0, [R2.64] ;  /* 0x0000002402007981 */ /* 0x000ea4000c1e1900 */
[----:B--2---:R-:W0:Y:S02]  /*7320*/  I2F.U32 R0, R0 ;  /* 0x0000000000007306 */ /* 0x004e240000201000 */
.L_x_5323:
[----:B------:R-:W-:Y:S05]  /*7330*/  BSYNC B6 ;  /* 0x0000000000067941 */ /* 0x000fea0003800000 */
.L_x_5317:
        /* <DEDUP_REMOVED lines=17> */
.L_x_5347:
[----:B------:R-:W0:Y:S02]  /*7450*/  F2I.S64.TRUNC R2, R2 ;  /* 0x0000000200027311 */ /* 0x000e24000020d900 */
[----:B0-----:R-:W-:-:S05]  /*7460*/  IMAD.MOV.U32 R5, RZ, RZ, R2 ;  /* 0x000000ffff057224 */ /* 0x001fca00078e0002 */
[----:B------:R0:W-:Y:S01]  /*7470*/  STG.E.U8 [R16.64], R5 ;  /* 0x0000000510007986 */ /* 0x0001e2000c101124 */
[----:B------:R-:W-:Y:S05]  /*7480*/  BRA `(.L_x_5349) ;  /* 0x00000d3000007947 */ /* 0x000fea0003800000 */
.L_x_5346:
        /* <DEDUP_REMOVED lines=9> */
.L_x_5351:
[----:B------:R-:W0:Y:S02]  /*7520*/  F2I.FTZ.TRUNC.NTZ R3, R2 ;  /* 0x0000000200037305 */ /* 0x000e24000021f100 */
[----:B0-----:R0:W-:Y:S01]  /*7530*/  STG.E [R16.64], R3 ;  /* 0x0000000310007986 */ /* 0x0011e2000c101924 */
[----:B------:R-:W-:Y:S05]  /*7540*/  BRA `(.L_x_5349) ;  /* 0x00000c7000007947 */ /* 0x000fea0003800000 */
.L_x_5350:
[----:B------:R-:W0:Y:S02]  /*7550*/  F2I.FTZ.TRUNC.NTZ R3, R2 ;  /* 0x0000000200037305 */ /* 0x000e24000021f100 */
[----:B0-----:R0:W-:Y:S01]  /*7560*/  STG.E.U16 [R16.64], R3 ;  /* 0x0000000310007986 */ /* 0x0011e2000c101524 */
[----:B------:R-:W-:Y:S05]  /*7570*/  BRA `(.L_x_5349) ;  /* 0x00000c4000007947 */ /* 0x000fea0003800000 */
.L_x_5345:
        /* <DEDUP_REMOVED lines=8> */
.L_x_5353:
[----:B------:R-:W-:-:S05]  /*7600*/  F2FP.PACK_AB R2, RZ, R2 ;  /* 0x00000002ff02723e */ /* 0x000fca00000000ff */
[----:B------:R0:W-:Y:S01]  /*7610*/  STG.E.U16 [R16.64], R2 ;  /* 0x0000000210007986 */ /* 0x0001e2000c101524 */
[----:B------:R-:W-:Y:S05]  /*7620*/  BRA `(.L_x_5349) ;  /* 0x00000b9000007947 */ /* 0x000fea0003800000 */
.L_x_5352:
        /* <DEDUP_REMOVED lines=9> */
.L_x_5355:
[----:B------:R-:W-:-:S04]  /*76c0*/  F2FP.PACK_AB R3, RZ, R2 ;  /* 0x00000002ff03723e */ /* 0x000fc800000000ff */
[----:B------:R-:W-:-:S05]  /*76d0*/  PRMT R3, R3, 0x5410, RZ ;  /* 0x0000541003037816 */ /* 0x000fca00000000ff */
[----:B------:R0:W-:Y:S01]  /*76e0*/  STG.E [R16.64], R3 ;  /* 0x0000000310007986 */ /* 0x0001e2000c101924 */
[----:B------:R-:W-:Y:S05]  /*76f0*/  BRA `(.L_x_5349) ;  /* 0x00000ac000007947 */ /* 0x000fea0003800000 */
.L_x_5354:
[----:B------:R-:W-:-:S06]  /*7700*/  FMUL.FTZ R2, R2, 1 ;  /* 0x3f80000002027820 */ /* 0x000fcc0000410000 */
[----:B------:R-:W0:Y:S02]  /*7710*/  F2F.F64.F32 R2, R2 ;  /* 0x0000000200027310 */ /* 0x000e240000201800 */
[----:B0-----:R0:W-:Y:S01]  /*7720*/  STG.E.64 [R16.64], R2 ;  /* 0x0000000210007986 */ /* 0x0011e2000c101b24 */
[----:B------:R-:W-:Y:S05]  /*7730*/  BRA `(.L_x_5349) ;  /* 0x00000a8000007947 */ /* 0x000fea0003800000 */
.L_x_5344:
        /* <DEDUP_REMOVED lines=12> */
.L_x_5358:
[----:B------:R-:W-:Y:S01]  /*7800*/  FMUL.FTZ R4, R2, 1 ;  /* 0x3f80000002047820 */ /* 0x000fe20000410000 */
[----:B------:R-:W-:-:S05]  /*7810*/  CS2R R6, SRZ ;  /* 0x0000000000067805 */ /* 0x000fca000001ff00 */
[----:B------:R-:W0:Y:S02]  /*7820*/  F2F.F64.F32 R4, R4 ;  /* 0x0000000400047310 */ /* 0x000e240000201800 */
[----:B0-----:R0:W-:Y:S01]  /*7830*/  STG.E.128 [R16.64], R4 ;  /* 0x0000000410007986 */ /* 0x0011e2000c101d24 */
[----:B------:R-:W-:Y:S05]  /*7840*/  BRA `(.L_x_5349) ;  /* 0x0000097000007947 */ /* 0x000fea0003800000 */
.L_x_5357:
        /* <DEDUP_REMOVED lines=20> */
.L_x_5362:
[----:B------:R-:W-:Y:S05]  /*7990*/  BSYNC B0 ;  /* 0x0000000000007941 */ /* 0x000fea0003800000 */
.L_x_5361:
[----:B------:R-:W-:-:S05]  /*79a0*/  LOP3.LUT R5, R0, R5, RZ, 0xfc, !PT ;  /* 0x0000000500057212 */ /* 0x000fca00078efcff */
[----:B------:R0:W-:Y:S01]  /*79b0*/  STG.E.U8 [R16.64], R5 ;  /* 0x0000000510007986 */ /* 0x0001e2000c101124 */
[----:B------:R-:W-:Y:S05]  /*79c0*/  BRA `(.L_x_5349) ;  /* 0x000007f000007947 */ /* 0x000fea0003800000 */
.L_x_5360:
        /* <DEDUP_REMOVED lines=12> */
.L_x_5364:
[----:B------:R-:W-:Y:S01]  /*7a90*/  IMAD.MOV.U32 R0, RZ, RZ, 0x7f ;  /* 0x0000007fff007424 */ /* 0x000fe200078e00ff */
[----:B------:R-:W-:-:S04]  /*7aa0*/  ISETP.GT.U32.AND P0, PT, R4, 0x7f800000, PT ;  /* 0x7f8000000400780c */ /* 0x000fc80003f04070 */
[----:B------:R-:W-:-:S04]  /*7ab0*/  SEL R0, R0, 0x7c, P0 ;  /* 0x0000007c00007807 */ /* 0x000fc80000000000 */
.L_x_5365:
[----:B------:R-:W-:Y:S05]  /*7ac0*/  BSYNC B0 ;  /* 0x0000000000007941 */ /* 0x000fea0003800000 */
.L_x_5363:
[----:B------:R-:W-:-:S04]  /*7ad0*/  LOP3.LUT R2, R2, 0x80000000, RZ, 0xc0, !PT ;  /* 0x8000000002027812 */ /* 0x000fc800078ec0ff */
[----:B------:R-:W-:-:S04]  /*7ae0*/  SHF.R.U32.HI R3, RZ, 0x18, R2 ;  /* 0x00000018ff037819 */ /* 0x000fc80000011602 */
[----:B------:R-:W-:-:S05]  /*7af0*/  LOP3.LUT R3, R0, R3, RZ, 0xfc, !PT ;  /* 0x0000000300037212 */ /* 0x000fca00078efcff */
[----:B------:R0:W-:Y:S01]  /*7b00*/  STG.E.U8 [R16.64], R3 ;  /* 0x0000000310007986 */ /* 0x0001e2000c101124 */
[----:B------:R-:W-:Y:S05]  /*7b10*/  BRA `(.L_x_5349) ;  /* 0x000006a000007947 */ /* 0x000fea0003800000 */
.L_x_5359:
[----:B------:R-:W-:-:S05]  /*7b20*/  F2FP.BF16.PACK_AB R2, RZ, R2 ;  /* 0x00000002ff02723e */ /* 0x000fca00000010ff */
[----:B------:R0:W-:Y:S01]  /*7b30*/  STG.E.U16 [R16.64], R2 ;  /* 0x0000000210007986 */ /* 0x0001e2000c101524 */
[----:B------:R-:W-:Y:S05]  /*7b40*/  BRA `(.L_x_5349) ;  /* 0x0000067000007947 */ /* 0x000fea0003800000 */
.L_x_5356:
        /* <DEDUP_REMOVED lines=11> */
.L_x_5368:
        /* <DEDUP_REMOVED lines=16> */
.L_x_5371:
[----:B------:R-:W-:-:S04]  /*7d00*/  LOP3.LUT R2, R2, 0x80000000, RZ, 0xc0, !PT ;  /* 0x8000000002027812 */ /* 0x000fc800078ec0ff */
[----:B------:R-:W-:-:S04]  /*7d10*/  SHF.R.U32.HI R3, RZ, 0x18, R2 ;  /* 0x00000018ff037819 */ /* 0x000fc80000011602 */
[----:B------:R-:W-:-:S04]  /*7d20*/  LOP3.LUT R0, R0, R3, RZ, 0xfc, !PT ;  /* 0x0000000300007212 */ /* 0x000fc800078efcff */
[----:B------:R-:W-:Y:S02]  /*7d30*/  PRMT R8, R0, 0x7610, R8 ;  /* 0x0000761000087816 */ /* 0x000fe40000000008 */
.L_x_5370:
[----:B------:R-:W-:Y:S05]  /*7d40*/  BSYNC B0 ;  /* 0x0000000000007941 */ /* 0x000fea0003800000 */
.L_x_5369:
[----:B------:R0:W-:Y:S01]  /*7d50*/  STG.E.U8 [R16.64], R8 ;  /* 0x0000000810007986 */ /* 0x0001e2000c101124 */
[----:B------:R-:W-:Y:S05]  /*7d60*/  BRA `(.L_x_5349) ;  /* 0x0000045000007947 */ /* 0x000fea0003800000 */
.L_x_5367:
        /* <DEDUP_REMOVED lines=16> */
.L_x_5374:
[----:B------:R-:W-:-:S04]  /*7e70*/  LOP3.LUT R2, R2, 0x80000000, RZ, 0xc0, !PT ;  /* 0x8000000002027812 */ /* 0x000fc800078ec0ff */
[----:B------:R-:W-:-:S04]  /*7e80*/  SHF.R.U32.HI R3, RZ, 0x18, R2 ;  /* 0x00000018ff037819 */ /* 0x000fc80000011602 */
[----:B------:R-:W-:-:S04]  /*7e90*/  LOP3.LUT R0, R0, R3, RZ, 0xfc, !PT ;  /* 0x0000000300007212 */ /* 0x000fc800078efcff */
[----:B------:R-:W-:Y:S02]  /*7ea0*/  PRMT R8, R0, 0x7610, R8 ;  /* 0x0000761000087816 */ /* 0x000fe40000000008 */
.L_x_5373:
[----:B------:R-:W-:Y:S05]  /*7eb0*/  BSYNC B0 ;  /* 0x0000000000007941 */ /* 0x000fea0003800000 */
.L_x_5372:
[----:B------:R0:W-:Y:S01]  /*7ec0*/  STG.E.U8 [R16.64], R8 ;  /* 0x0000000810007986 */ /* 0x0001e2000c101124 */
[----:B------:R-:W-:Y:S05]  /*7ed0*/  BRA `(.L_x_5349) ;  /* 0x000002e000007947 */ /* 0x000fea0003800000 */
.L_x_5366:
        /* <DEDUP_REMOVED lines=21> */
.L_x_5348:
        /* <DEDUP_REMOVED lines=20> */
.L_x_5376:
[----:B------:R-:W0:Y:S02]  /*8170*/  F2I.U64.TRUNC R2, R2 ;  /* 0x0000000200027311 */ /* 0x000e24000020d800 */
[----:B0-----:R0:W-:Y:S01]  /*8180*/  STG.E.64 [R16.64], R2 ;  /* 0x0000000210007986 */ /* 0x0011e2000c101b24 */
[----:B------:R-:W-:Y:S05]  /*8190*/  BRA `(.L_x_5349) ;  /* 0x0000002000007947 */ /* 0x000fea0003800000 */
.L_x_5375:
[----:B------:R-:W0:Y:S02]  /*81a0*/  F2I.FTZ.U32.TRUNC.NTZ R3, R2 ;  /* 0x0000000200037305 */ /* 0x000e24000021f000 */
[----:B0-----:R0:W-:Y:S02]  /*81b0*/  STG.E [R16.64], R3 ;  /* 0x0000000310007986 */ /* 0x0011e4000c101924 */
.L_x_5349:
[----:B------:R-:W-:Y:S02]  /*81c0*/  IADD3 R19, R19, 0x80, RZ ;  /* 0x0000008013137810 */ /* 0x000fe40007ffe0ff */
.L_x_5254:
[----:B------:R-:W-:Y:S05]  /*81d0*/  BSYNC B7 ;  /* 0x0000000000077941 */ /* 0x000fea0003800000 */
.L_x_5253:
        /* <DEDUP_REMOVED lines=230> */
.L_x_5377:
        /* <DEDUP_REMOVED lines=20> */
.L_x_5382:
[----:B------:R-:W2:Y:S02]  /*9180*/  LDG.E.U8 R0, [R2.64] ;  /* 0x0000002402007981 */ /* 0x000ea4000c1e1100 */
[----:B--2---:R-:W0:Y:S01]  /*9190*/  I2F.U16 R0, R0 ;  /* 0x0000000000007306 */ /* 0x004e220000101000 */
[----:B------:R-:W-:Y:S05]  /*91a0*/  BRA `(.L_x_5384) ;  /* 0x00000ca000007947 */ /* 0x000fea0003800000 */
.L_x_5381:
        /* <DEDUP_REMOVED lines=9> */
.L_x_5386:
[----:B------:R-:W2:Y:S02]  /*9240*/  LDG.E R0, [R2.64] ;  /* 0x0000002402007981 */ /* 0x000ea4000c1e1900 */
[----:B--2---:R-:W0:Y:S01]  /*9250*/  I2F R0, R0 ;  /* 0x0000000000007306 */ /* 0x004e220000201400 */
[----:B------:R-:W-:Y:S05]  /*9260*/  BRA `(.L_x_5384) ;  /* 0x00000be000007947 */ /* 0x000fea0003800000 */
.L_x_5385:
[----:B------:R-:W2:Y:S02]  /*9270*/  LDG.E.U16 R0, [R2.64] ;  /* 0x0000002402007981 */ /* 0x000ea4000c1e1500 */
[----:B--2---:R-:W0:Y:S01]  /*9280*/  I2F.S16 R0, R0 ;  /* 0x0000000000007306 */ /* 0x004e220000101400 */
[----:B------:R-:W-:Y:S05]  /*9290*/  BRA `(.L_x_5384) ;  /* 0x00000bb000007947 */ /* 0x000fea0003800000 */
.L_x_5380:
        /* <DEDUP_REMOVED lines=8> */
.L_x_5388:
[----:B------:R-:W2:Y:S02]  /*9320*/  LDG.E.U16 R0, [R2.64] ;  /* 0x0000002402007981 */ /* 0x000ea4000c1e1500 */
[----:B--2---:R-:W-:Y:S01]  /*9330*/  HADD2.F32 R0, -RZ, R0.H0_H0 ;  /* 0x20000000ff007230 */ /* 0x004fe20000004100 */
[----:B------:R-:W-:Y:S05]  /*9340*/  BRA `(.L_x_5384) ;  /* 0x00000b0000007947 */ /* 0x000fea0003800000 */
.L_x_5387:
        /* <DEDUP_REMOVED lines=8> */
.L_x_5390:
[----:B------:R-:W2:Y:S02]  /*93d0*/  LDG.E.U16 R0, [R2.64] ;  /* 0x0000002402007981 */ /* 0x000ea4000c1e1500 */
[----:B--2---:R-:W-:Y:S01]  /*93e0*/  HADD2.F32 R0, -RZ, R0.H0_H0 ;  /* 0x20000000ff007230 */ /* 0x004fe20000004100 */
[----:B------:R-:W-:Y:S05]  /*93f0*/  BRA `(.L_x_5384) ;  /* 0x00000a5000007947 */ /* 0x000fea0003800000 */
.L_x_5389:
[----:B------:R-:W2:Y:S02]  /*9400*/  LDG.E.64 R2, [R2.64] ;  /* 0x0000002402027981 */ /* 0x000ea4000c1e1b00 */
[----:B--2---:R-:W0:Y:S01]  /*9410*/  F2F.F32.F64 R0, R2 ;  /* 0x0000000200007310 */ /* 0x004e220000301000 */
[----:B------:R-:W0:-:S14]  /*9420*/  DSETP.GEU.AND P0, PT, |R2|, c[0x2][0x0], PT ;  /* 0x008000000200762a */ /* 0x000e1c0003f0e200 */
[----:B0-----:R-:W-:Y:S01]  /*9430*/  @!P0 FMUL R0, R0, 1.175494350822287508e-38 ;  /* 0x0080000000008820 */ /* 0x001fe20000400000 */
[----:B------:R-:W-:Y:S05]  /*9440*/  BRA `(.L_x_5384) ;  /* 0x00000a0000007947 */ /* 0x000fea0003800000 */
.L_x_5379:
        /* <DEDUP_REMOVED lines=12> */
.L_x_5393:
[----:B------:R-:W2:Y:S02]  /*9510*/  LDG.E.64 R2, [R2.64] ;  /* 0x0000002402027981 */ /* 0x000ea4000c1e1b00 */
[----:B--2---:R-:W0:Y:S01]  /*9520*/  F2F.F32.F64 R0, R2 ;  /* 0x0000000200007310 */ /* 0x004e220000301000 */
[----:B------:R-:W0:-:S14]  /*9530*/  DSETP.GEU.AND P0, PT, |R2|, c[0x2][0x0], PT ;  /* 0x008000000200762a */ /* 0x000e1c0003f0e200 */
[----:B0-----:R-:W-:Y:S01]  /*9540*/  @!P0 FMUL R0, R0, 1.175494350822287508e-38 ;  /* 0x0080000000008820 */ /* 0x001fe20000400000 */
[----:B------:R-:W-:Y:S05]  /*9550*/  BRA `(.L_x_5384) ;  /* 0x000008f000007947 */ /* 0x000fea0003800000 */
.L_x_5392:
        /* <DEDUP_REMOVED lines=26> */
.L_x_5395:
        /* <DEDUP_REMOVED lines=13> */
.L_x_5394:
[----:B------:R-:W2:Y:S02]  /*97d0*/  LDG.E.U16 R0, [R2.64] ;  /* 0x0000002402007981 */ /* 0x000ea4000c1e1500 */
[----:B--2---:R-:W-:Y:S01]  /*97e0*/  PRMT R0, RZ, 0x5410, R0 ;  /* 0x00005410ff007816 */ /* 0x004fe20000000000 */
[----:B------:R-:W-:Y:S05]  /*97f0*/  BRA `(.L_x_5384) ;  /* 0x0000065000007947 */ /* 0x000fea0003800000 */
.L_x_5391:
        /* <DEDUP_REMOVED lines=11> */
.L_x_5398:
        /* <DEDUP_REMOVED lines=20> */
.L_x_5400:
[----:B------:R-:W-:Y:S05]  /*99f0*/  BSYNC B0 ;  /* 0x0000000000007941 */ /* 0x000fea0003800000 */
.L_x_5399:
[----:B------:R-:W-:Y:S01]  /*9a00*/  LEA R3, R0, 0x3b800000, 0x17 ;  /* 0x3b80000000037811 */ /* 0x000fe200078eb8ff */
[----:B------:R-:W-:-:S05]  /*9a10*/  IMAD.SHL.U32 R0, R2, 0x100000, RZ ;  /* 0x0010000002007824 */ /* 0x000fca00078e00ff */
[----:B------:R-:W-:Y:S01]  /*9a20*/  LOP3.LUT R0, R3, R0, R4, 0xfe, !PT ;  /* 0x0000000003007212 */ /* 0x000fe200078efe04 */
[----:B------:R-:W-:Y:S05]  /*9a30*/  BRA `(.L_x_5384) ;  /* 0x0000041000007947 */ /* 0x000fea0003800000 */
.L_x_5397:
        /* <DEDUP_REMOVED lines=20> */
.L_x_5402:
[----:B------:R-:W-:Y:S05]  /*9b80*/  BSYNC B0 ;  /* 0x0000000000007941 */ /* 0x000fea0003800000 */
.L_x_5401:
[----:B------:R-:W-:Y:S01]  /*9b90*/  LEA R3, R0, 0x37800000, 0x17 ;  /* 0x3780000000037811 */ /* 0x000fe200078eb8ff */
[----:B------:R-:W-:-:S05]  /*9ba0*/  IMAD.SHL.U32 R0, R2, 0x200000, RZ ;  /* 0x0020000002007824 */ /* 0x000fca00078e00ff */
[----:B------:R-:W-:Y:S01]  /*9bb0*/  LOP3.LUT R0, R3, R0, R4, 0xfe, !PT ;  /* 0x0000000003007212 */ /* 0x000fe200078efe04 */
[----:B------:R-:W-:Y:S05]  /*9bc0*/  BRA `(.L_x_5384) ;  /* 0x0000028000007947 */ /* 0x000fea0003800000 */
.L_x_5396:
        /* <DEDUP_REMOVED lines=14> */
.L_x_5383:
        /* <DEDUP_REMOVED lines=21> */
.L_x_5404:
[----:B------:R-:W2:Y:S02]  /*9e00*/  LDG.E.64 R2, [R2.64] ;  /* 0x0000002402027981 */ /* 0x000ea4000c1e1b00 */
[----:B--2---:R0:W1:Y:S01]  /*9e10*/  I2F.U64 R0, R2 ;  /* 0x0000000200007312 */ /* 0x0040620000301000 */
[----:B------:R-:W-:Y:S05]  /*9e20*/  BRA `(.L_x_5384) ;  /* 0x0000002000007947 */ /* 0x000fea0003800000 */
.L_x_5403:
[----:B------:R-:W2:Y:S02]  /*9e30*/  LDG.E R0, [R2.64] ;  /* 0x0000002402007981 */ /* 0x000ea4000c1e1900 */
[----:B--2---:R-:W0:Y:S02]  /*9e40*/  I2F.U32 R0, R0 ;  /* 0x0000000000007306 */ /* 0x004e240000201000 */
.L_x_5384:
[----:B------:R-:W-:Y:S05]  /*9e50*/  BSYNC B6 ;  /* 0x0000000000067941 */ /* 0x000fea0003800000 */
.L_x_5378:
        /* <DEDUP_REMOVED lines=17> */
.L_x_5408:
[----:B------:R-:W0:Y:S02]  /*9f70*/  F2I.S64.TRUNC R2, R2 ;  /* 0x0000000200027311 */ /* 0x000e24000020d900 */
[----:B0-----:R-:W-:-:S05]  /*9f80*/  IMAD.MOV.U32 R5, RZ, RZ, R2 ;  /* 0x000000ffff057224 */ /* 0x001fca00078e0002 */
[----:B------:R-:W-:Y:S01]  /*9f90*/  STG.E.U8 [R16.64], R5 ;  /* 0x0000000510007986 */ /* 0x000fe2000c101124 */
[----:B------:R-:W-:Y:S05]  /*9fa0*/  EXIT ;  /* 0x000000000000794d */ /* 0x000fea0003800000 */
.L_x_5407:
        /* <DEDUP_REMOVED lines=9> */
.L_x_5411:
[----:B------:R-:W0:Y:S02]  /*a040*/  F2I.FTZ.TRUNC.NTZ R3, R2 ;  /* 0x0000000200037305 */ /* 0x000e24000021f100 */
[----:B0-----:R-:W-:Y:S01]  /*a050*/  STG.E [R16.64], R3 ;  /* 0x0000000310007986 */ /* 0x001fe2000c101924 */
[----:B------:R-:W-:Y:S05]  /*a060*/  EXIT ;  /* 0x000000000000794d */ /* 0x000fea0003800000 */
.L_x_5410:
[----:B------:R-:W0:Y:S02]  /*a070*/  F2I.FTZ.TRUNC.NTZ R3, R2 ;  /* 0x0000000200037305 */ /* 0x000e24000021f100 */
[----:B0-----:R-:W-:Y:S01]  /*a080*/  STG.E.U16 [R16.64], R3 ;  /* 0x0000000310007986 */ /* 0x001fe2000c101524 */
[----:B------:R-:W-:Y:S05]  /*a090*/  EXIT ;  /* 0x000000000000794d */ /* 0x000fea0003800000 */
.L_x_5406:
        /* <DEDUP_REMOVED lines=8> */
.L_x_5413:
[----:B------:R-:W-:-:S05]  /*a120*/  F2FP.PACK_AB R2, RZ, R2 ;  /* 0x00000002ff02723e */ /* 0x000fca00000000ff */
[----:B------:R-:W-:Y:S01]  /*a130*/  STG.E.U16 [R16.64], R2 ;  /* 0x0000000210007986 */ /* 0x000fe2000c101524 */
[----:B------:R-:W-:Y:S05]  /*a140*/  EXIT ;  /* 0x000000000000794d */ /* 0x000fea0003800000 */
.L_x_5412:
        /* <DEDUP_REMOVED lines=9> */
.L_x_5415:
[----:B------:R-:W-:-:S04]  /*a1e0*/  F2FP.PACK_AB R3, RZ, R2 ;  /* 0x00000002ff03723e */ /* 0x000fc800000000ff */
[----:B------:R-:W-:-:S05]  /*a1f0*/  PRMT R3, R3, 0x5410, RZ ;  /* 0x0000541003037816 */ /* 0x000fca00000000ff */
[----:B------:R-:W-:Y:S01]  /*a200*/  STG.E [R16.64], R3 ;  /* 0x0000000310007986 */ /* 0x000fe2000c101924 */
[----:B------:R-:W-:Y:S05]  /*a210*/  EXIT ;  /* 0x000000000000794d */ /* 0x000fea0003800000 */
.L_x_5414:
[----:B------:R-:W-:-:S06]  /*a220*/  FMUL.FTZ R2, R2, 1 ;  /* 0x3f80000002027820 */ /* 0x000fcc0000410000 */
[----:B------:R-:W0:Y:S02]  /*a230*/  F2F.F64.F32 R2, R2 ;  /* 0x0000000200027310 */ /* 0x000e240000201800 */
[----:B0-----:R-:W-:Y:S01]  /*a240*/  STG.E.64 [R16.64], R2 ;  /* 0x0000000210007986 */ /* 0x001fe2000c101b24 */
[----:B------:R-:W-:Y:S05]  /*a250*/  EXIT ;  /* 0x000000000000794d */ /* 0x000fea0003800000 */
.L_x_5405:
        /* <DEDUP_REMOVED lines=12> */
.L_x_5418:
[----:B------:R-:W-:Y:S01]  /*a320*/  FMUL.FTZ R4, R2, 1 ;  /* 0x3f80000002047820 */ /* 0x000fe20000410000 */
[----:B------:R-:W-:-:S05]  /*a330*/  CS2R R6, SRZ ;  /* 0x0000000000067805 */ /* 0x000fca000001ff00 */
[----:B------:R-:W0:Y:S02]  /*a340*/  F2F.F64.F32 R4, R4 ;  /* 0x0000000400047310 */ /* 0x000e240000201800 */
[----:B0-----:R-:W-:Y:S01]  /*a350*/  STG.E.128 [R16.64], R4 ;  /* 0x0000000410007986 */ /* 0x001fe2000c101d24 */
[----:B------:R-:W-:Y:S05]  /*a360*/  EXIT ;  /* 0x000000000000794d */ /* 0x000fea0003800000 */
.L_x_5417:
        /* <DEDUP_REMOVED lines=20> */
.L_x_5422:
[----:B------:R-:W-:Y:S05]  /*a4b0*/  BSYNC B0 ;  /* 0x0000000000007941 */ /* 0x000fea0003800000 */
.L_x_5421:
[----:B------:R-:W-:-:S05]  /*a4c0*/  LOP3.LUT R5, R0, R5, RZ, 0xfc, !PT ;  /* 0x0000000500057212 */ /* 0x000fca00078efcff */
[----:B------:R-:W-:Y:S01]  /*a4d0*/  STG.E.U8 [R16.64], R5 ;  /* 0x0000000510007986 */ /* 0x000fe2000c101124 */
[----:B------:R-:W-:Y:S05]  /*a4e0*/  EXIT ;  /* 0x000000000000794d */ /* 0x000fea0003800000 */
.L_x_5420:
        /* <DEDUP_REMOVED lines=12> */
.L_x_5424:
[----:B------:R-:W-:Y:S01]  /*a5b0*/  IMAD.MOV.U32 R0, RZ, RZ, 0x7f ;  /* 0x0000007fff007424 */ /* 0x000fe200078e00ff */
[----:B------:R-:W-:-:S04]  /*a5c0*/  ISETP.GT.U32.AND P0, PT, R4, 0x7f800000, PT ;  /* 0x7f8000000400780c */ /* 0x000fc80003f04070 */
[----:B------:R-:W-:-:S04]  /*a5d0*/  SEL R0, R0, 0x7c, P0 ;  /* 0x0000007c00007807 */ /* 0x000fc80000000000 */
.L_x_5425:
[----:B------:R-:W-:Y:S05]  /*a5e0*/  BSYNC B0 ;  /* 0x0000000000007941 */ /* 0x000fea0003800000 */
.L_x_5423:
[----:B------:R-:W-:-:S04]  /*a5f0*/  LOP3.LUT R2, R2, 0x80000000, RZ, 0xc0, !PT ;  /* 0x8000000002027812 */ /* 0x000fc800078ec0ff */
[----:B------:R-:W-:-:S04]  /*a600*/  SHF.R.U32.HI R3, RZ, 0x18, R2 ;  /* 0x00000018ff037819 */ /* 0x000fc80000011602 */
[----:B------:R-:W-:-:S05]  /*a610*/  LOP3.LUT R3, R0, R3, RZ, 0xfc, !PT ;  /* 0x0000000300037212 */ /* 0x000fca00078efcff */
[----:B------:R-:W-:Y:S01]  /*a620*/  STG.E.U8 [R16.64], R3 ;  /* 0x0000000310007986 */ /* 0x000fe2000c101124 */
[----:B------:R-:W-:Y:S05]  /*a630*/  EXIT ;  /* 0x000000000000794d */ /* 0x000fea0003800000 */
.L_x_5419:
[----:B------:R-:W-:-:S05]  /*a640*/  F2FP.BF16.PACK_AB R2, RZ, R2 ;  /* 0x00000002ff02723e */ /* 0x000fca00000010ff */
[----:B------:R-:W-:Y:S01]  /*a650*/  STG.E.U16 [R16.64], R2 ;  /* 0x0000000210007986 */ /* 0x000fe2000c101524 */
[----:B------:R-:W-:Y:S05]  /*a660*/  EXIT ;  /* 0x000000000000794d */ /* 0x000fea0003800000 */
.L_x_5416:
        /* <DEDUP_REMOVED lines=11> */
.L_x_5428:
        /* <DEDUP_REMOVED lines=16> */
.L_x_5431:
[----:B------:R-:W-:-:S04]  /*a820*/  LOP3.LUT R2, R2, 0x80000000, RZ, 0xc0, !PT ;  /* 0x8000000002027812 */ /* 0x000fc800078ec0ff */
[----:B------:R-:W-:-:S04]  /*a830*/  SHF.R.U32.HI R3, RZ, 0x18, R2 ;  /* 0x00000018ff037819 */ /* 0x000fc80000011602 */
[----:B------:R-:W-:-:S04]  /*a840*/  LOP3.LUT R0, R0, R3, RZ, 0xfc, !PT ;  /* 0x0000000300007212 */ /* 0x000fc800078efcff */
[----:B------:R-:W-:Y:S02]  /*a850*/  PRMT R8, R0, 0x7610, R8 ;  /* 0x0000761000087816 */ /* 0x000fe40000000008 */
.L_x_5430:
[----:B------:R-:W-:Y:S05]  /*a860*/  BSYNC B0 ;  /* 0x0000000000007941 */ /* 0x000fea0003800000 */
.L_x_5429:
[----:B------:R-:W-:Y:S01]  /*a870*/  STG.E.U8 [R16.64], R8 ;  /* 0x0000000810007986 */ /* 0x000fe2000c101124 */
[----:B------:R-:W-:Y:S05]  /*a880*/  EXIT ;  /* 0x000000000000794d */ /* 0x000fea0003800000 */
.L_x_5427:
        /* <DEDUP_REMOVED lines=16> */
.L_x_5434:
[----:B------:R-:W-:-:S04]  /*a990*/  LOP3.LUT R2, R2, 0x80000000, RZ, 0xc0, !PT ;  /* 0x8000000002027812 */ /* 0x000fc800078ec0ff */
[----:B------:R-:W-:-:S04]  /*a9a0*/  SHF.R.U32.HI R3, RZ, 0x18, R2 ;  /* 0x00000018ff037819 */ /* 0x000fc80000011602 */
[----:B------:R-:W-:-:S04]  /*a9b0*/  LOP3.LUT R0, R0, R3, RZ, 0xfc, !PT ;  /* 0x0000000300007212 */ /* 0x000fc800078efcff */
[----:B------:R-:W-:Y:S02]  /*a9c0*/  PRMT R8, R0, 0x7610, R8 ;  /* 0x0000761000087816 */ /* 0x000fe40000000008 */
.L_x_5433:
[----:B------:R-:W-:Y:S05]  /*a9d0*/  BSYNC B0 ;  /* 0x0000000000007941 */ /* 0x000fea0003800000 */
.L_x_5432:
[----:B------:R-:W-:Y:S01]  /*a9e0*/  STG.E.U8 [R16.64], R8 ;  /* 0x0000000810007986 */ /* 0x000fe2000c101124 */
[----:B------:R-:W-:Y:S05]  /*a9f0*/  EXIT ;  /* 0x000000000000794d */ /* 0x000fea0003800000 */
.L_x_5426:
        /* <DEDUP_REMOVED lines=21> */
.L_x_5409:
        /* <DEDUP_REMOVED lines=20> */
.L_x_5436:
[----:B------:R-:W0:Y:S02]  /*ac90*/  F2I.U64.TRUNC R2, R2 ;  /* 0x0000000200027311 */ /* 0x000e24000020d800 */
[----:B0-----:R-:W-:Y:S01]  /*aca0*/  STG.E.64 [R16.64], R2 ;  /* 0x0000000210007986 */ /* 0x001fe2000c101b24 */
[----:B------:R-:W-:Y:S05]  /*acb0*/  EXIT ;  /* 0x000000000000794d */ /* 0x000fea0003800000 */
.L_x_5435:
[----:B------:R-:W0:Y:S02]  /*acc0*/  F2I.FTZ.U32.TRUNC.NTZ R3, R2 ;  /* 0x0000000200037305 */ /* 0x000e24000021f000 */
[----:B0-----:R-:W-:Y:S01]  /*acd0*/  STG.E [R16.64], R3 ;  /* 0x0000000310007986 */ /* 0x001fe2000c101924 */
[----:B------:R-:W-:Y:S05]  /*ace0*/  EXIT ;  /* 0x000000000000794d */ /* 0x000fea0003800000 */
.L_x_5437:
        /* <DEDUP_REMOVED lines=9> */
.L_x_7721:


//--------------------- .text._ZN2at6native27unrolled_elementwise_kernelINS0_13AUnaryFunctorIfffZZZNS0_20copysign_kernel_cudaERNS_18TensorIteratorBaseEENKUlvE_clEvENKUlvE0_clEvEUlffE_EESt5arrayIPcLm2EELi4E23TrivialOffsetCalculatorILi1EjESD_NS0_6memory12LoadWithCastILi1EEENSE_13StoreWithCastILi1EEEEEviT_T0_T2_T3_T4_T5_ --------------------------
	.section	.text._ZN2at6native27unrolled_elementwise_kernelINS0_13AUnaryFunctorIfffZZZNS0_20copysign_kernel_cudaERNS_18TensorIteratorBaseEENKUlvE_clEvENKUlvE0_clEvEUlffE_EESt5arrayIPcLm2EELi4E23TrivialOffsetCalculatorILi1EjESD_NS0_6memory12LoadWithCastILi1EEENSE_13StoreWithCastILi1EEEEEviT_T0_T2_T3_T4_T5_,"ax",@progbits
	.sectioninfo	@"SHI_REGISTERS=28"
	.align	128
        .global         _ZN2at6native27unrolled_elementwise_kernelINS0_13AUnaryFunctorIfffZZZNS0_20copysign_kernel_cudaERNS_18TensorIteratorBaseEENKUlvE_clEvENKUlvE0_clEvEUlffE_EESt5arrayIPcLm2EELi4E23TrivialOffsetCalculatorILi1EjESD_NS0_6memory12LoadWithCastILi1EEENSE_13StoreWithCastILi1EEEEEviT_T0_T2_T3_T4_T5_
        .type           _ZN2at6native27unrolled_elementwise_kernelINS0_13AUnaryFunctorIfffZZZNS0_20copysign_kernel_cudaERNS_18TensorIteratorBaseEENKUlvE_clEvENKUlvE0_clEvEUlffE_EESt5arrayIPcLm2EELi4E23TrivialOffsetCalculatorILi1EjESD_NS0_6memory12LoadWithCastILi1EEENSE_13StoreWithCastILi1EEEEEviT_T0_T2_T3_T4_T5_,@function
        .size           _ZN2at6native27unrolled_elementwise_kernelINS0_13AUnaryFunctorIfffZZZNS0_20copysign_kernel_cudaERNS_18TensorIteratorBaseEENKUlvE_clEvENKUlvE0_clEvEUlffE_EESt5arrayIPcLm2EELi4E23TrivialOffsetCalculatorILi1EjESD_NS0_6memory12LoadWithCastILi1EEENSE_13StoreWithCastILi1EEEEEviT_T0_T2_T3_T4_T5_,(.L_x_7722 - _ZN2at6native27unrolled_elementwise_kernelINS0_13AUnaryFunctorIfffZZZNS0_20copysign_kernel_cudaERNS_18TensorIteratorBaseEENKUlvE_clEvENKUlvE0_clEvEUlffE_EESt5arrayIPcLm2EELi4E23TrivialOffsetCalculatorILi1EjESD_NS0_6memory12LoadWithCastILi1EEENSE_13StoreWithCastILi1EEEEEviT_T0_T2_T3_T4_T5_)
        .other          _ZN2at6native27unrolled_elementwise_kernelINS0_13AUnaryFunctorIfffZZZNS0_20copysign_kernel_cudaERNS_18TensorIteratorBaseEENKUlvE_clEvENKUlvE0_clEvEUlffE_EESt5arrayIPcLm2EELi4E23TrivialOffsetCalculatorILi1EjESD_NS0_6memory12LoadWithCastILi1EEENSE_13StoreWithCastILi1EEEEEviT_T0_T2_T3_T4_T5_,@"STO_CUDA_ENTRY STV_DEFAULT"
_ZN2at6native27unrolled_elementwise_kernelINS0_13AUnaryFunctorIfffZZZNS0_20copysign_kernel_cudaERNS_18TensorIteratorBaseEENKUlvE_clEvENKUlvE0_clEvEUlffE_EESt5arrayIPcLm2EELi4E23TrivialOffsetCalculatorILi1EjESD_NS0_6memory12LoadWithCastILi1EEENSE_13StoreWithCastILi1EEEEEviT_T0_T2_T3_T4_T5_:
.text._ZN2at6native27unrolled_elementwise_kernelINS0_13AUnaryFunctorIfffZZZNS0_20copysign_kernel_cudaERNS_18TensorIteratorBaseEENKUlvE_clEvENKUlvE0_clEvEUlffE_EESt5arrayIPcLm2EELi4E23TrivialOffsetCalculatorILi1EjESD_NS0_6memory12LoadWithCastILi1EEENSE_13StoreWithCastILi1EEEEEviT_T0_T2_T3_T4_T5_:
        /* <DEDUP_REMOVED lines=30> */
.L_x_5444:
[----:B------:R-:W2:Y:S02]  /*01e0*/  LDG.E.U8 R2, [R2.64] ;  /* 0x0000002402027981 */ /* 0x000ea4000c1e1100 */
[----:B--2---:R0:W1:Y:S01]  /*01f0*/  I2F.U16 R23, R2 ;  /* 0x0000000200177306 */ /* 0x0040620000101000 */
[----:B------:R-:W-:Y:S05]  /*0200*/  BRA `(.L_x_5446) ;  /* 0x00000cb000007947 */ /* 0x000fea0003800000 */
.L_x_5443:
        /* <DEDUP_REMOVED lines=9> */
.L_x_5448:
[----:B------:R-:W2:Y:S02]  /*02a0*/  LDG.E R2, [R2.64] ;  /* 0x0000002402027981 */ /* 0x000ea4000c1e1900 */
[----:B--2---:R0:W1:Y:S01]  /*02b0*/  I2F R23, R2 ;  /* 0x0000000200177306 */ /* 0x0040620000201400 */
[----:B------:R-:W-:Y:S05]  /*02c0*/  BRA `(.L_x_5446) ;  /* 0x00000bf000007947 */ /* 0x000fea0003800000 */
.L_x_5447:
[----:B------:R-:W2:Y:S02]  /*02d0*/  LDG.E.U16 R2, [R2.64] ;  /* 0x0000002402027981 */ /* 0x000ea4000c1e1500 */
[----:B--2---:R0:W1:Y:S01]  /*02e0*/  I2F.S16 R23, R2 ;  /* 0x0000000200177306 */ /* 0x0040620000101400 */
[----:B------:R-:W-:Y:S05]  /*02f0*/  BRA `(.L_x_5446) ;  /* 0x00000bc000007947 */ /* 0x000fea0003800000 */
.L_x_5442:
        /* <DEDUP_REMOVED lines=8> */
.L_x_5450:
[----:B------:R-:W2:Y:S02]  /*0380*/  LDG.E.U16 R2, [R2.64] ;  /* 0x0000002402027981 */ /* 0x000ea4000c1e1500 */
[----:B--2---:R-:W-:Y:S01]  /*0390*/  HADD2.F32 R23, -RZ, R2.H0_H0 ;  /* 0x20000002ff177230 */ /* 0x004fe20000004100 */
[----:B------:R-:W-:Y:S05]  /*03a0*/  BRA `(.L_x_5446) ;  /* 0x00000b1000007947 */ /* 0x000fea0003800000 */
.L_x_5449:
        /* <DEDUP_REMOVED lines=8> */
.L_x_5452:
[----:B------:R-:W2:Y:S02]  /*0430*/  LDG.E.U16 R2, [R2.64] ;  /* 0x0000002402027981 */ /* 0x000ea4000c1e1500 */
[----:B--2---:R-:W-:Y:S01]  /*0440*/  HADD2.F32 R23, -RZ, R2.H0_H0 ;  /* 0x20000002ff177230 */ /* 0x004fe20000004100 */
[----:B------:R-:W-:Y:S05]  /*0450*/  BRA `(.L_x_5446) ;  /* 0x00000a6000007947 */ /* 0x000fea0003800000 */
.L_x_5451:
[----:B------:R-:W2:Y:S02]  /*0460*/  LDG.E.64 R2, [R2.64] ;  /* 0x0000002402027981 */ /* 0x000ea4000c1e1b00 */
[----:B--2---:R-:W0:Y:S01]  /*0470*/  F2F.F32.F64 R23, R2 ;  /* 0x0000000200177310 */ /* 0x004e220000301000 */
[----:B------:R-:W0:-:S14]  /*0480*/  DSETP.GEU.AND P0, PT, |R2|, c[0x2][0x0], PT ;  /* 0x008000000200762a */ /* 0x000e1c0003f0e200 */
[----:B0-----:R-:W-:Y:S01]  /*0490*/  @!P0 FMUL R23, R23, 1.175494350822287508e-38 ;  /* 0x0080000017178820 */ /* 0x001fe20000400000 */
[----:B------:R-:W-:Y:S05]  /*04a0*/  BRA `(.L_x_5446) ;  /* 0x00000a1000007947 */ /* 0x000fea0003800000 */
.L_x_5441:
        /* <DEDUP_REMOVED lines=12> */
.L_x_5455:
[----:B------:R-:W2:Y:S02]  /*0570*/  LDG.E.64 R2, [R2.64] ;  /* 0x0000002402027981 */ /* 0x000ea4000c1e1b00 */
[----:B--2---:R-:W0:Y:S01]  /*0580*/  F2F.F32.F64 R23, R2 ;  /* 0x0000000200177310 */ /* 0x004e220000301000 */
[----:B------:R-:W0:-:S14]  /*0590*/  DSETP.GEU.AND P0, PT, |R2|, c[0x2][0x0], PT ;  /* 0x008000000200762a */ /* 0x000e1c0003f0e200 */
[----:B0-----:R-:W-:Y:S01]  /*05a0*/  @!P0 FMUL R23, R23, 1.175494350822287508e-38 ;  /* 0x0080000017178820 */ /* 0x001fe20000400000 */
[----:B------:R-:W-:Y:S05]  /*05b0*/  BRA `(.L_x_5446) ;  /* 0x0000090000007947 */ /* 0x000fea0003800000 */
.L_x_5454:
        /* <DEDUP_REMOVED lines=26> */
.L_x_5457:
        /* <DEDUP_REMOVED lines=14> */
.L_x_5456:
[----:B------:R-:W2:Y:S02]  /*0840*/  LDG.E.U16 R2, [R2.64] ;  /* 0x0000002402027981 */ /* 0x000ea4000c1e1500 */
[----:B--2---:R-:W-:Y:S01]  /*0850*/  PRMT R23, RZ, 0x5410, R2 ;  /* 0x00005410ff177816 */ /* 0x004fe20000000002 */
[----:B------:R-:W-:Y:S05]  /*0860*/  BRA `(.L_x_5446) ;  /* 0x0000065000007947 */ /* 0x000fea0003800000 */
.L_x_5453:
        /* <DEDUP_REMOVED lines=11> */
.L_x_5460:
        /* <DEDUP_REMOVED lines=20> */
.L_x_5462:
[----:B------:R-:W-:Y:S05]  /*0a60*/  BSYNC B0 ;  /* 0x0000000000007941 */ /* 0x000fea0003800000 */
.L_x_5461:
[----:B------:R-:W-:Y:S01]  /*0a70*/  IMAD.SHL.U32 R2, R2, 0x100000, RZ ;  /* 0x0010000002027824 */ /* 0x000fe200078e00ff */
[----:B------:R-:W-:-:S04]  /*0a80*/  LEA R0, R0, 0x3b800000, 0x17 ;  /* 0x3b80000000007811 */ /* 0x000fc800078eb8ff */
[----:B------:R-:W-:Y:S01]  /*0a90*/  LOP3.LUT R23, R0, R2, R23, 0xfe, !PT ;  /* 0x0000000200177212 */ /* 0x000fe200078efe17 */
[----:B------:R-:W-:Y:S05]  /*0aa0*/  BRA `(.L_x_5446) ;  /* 0x0000041000007947 */ /* 0x000fea0003800000 */
.L_x_5459:
        /* <DEDUP_REMOVED lines=20> */
.L_x_5464:
[----:B------:R-:W-:Y:S05]  /*0bf0*/  BSYNC B0 ;  /* 0x0000000000007941 */ /* 0x000fea0003800000 */
.L_x_5463:
[----:B------:R-:W-:Y:S01]  /*0c00*/  IMAD.SHL.U32 R2, R2, 0x200000, RZ ;  /* 0x0020000002027824 */ /* 0x000fe200078e00ff */
[----:B------:R-:W-:-:S04]  /*0c10*/  LEA R0, R0, 0x37800000, 0x17 ;  /* 0x3780000000007811 */ /* 0x000fc800078eb8ff */
[----:B------:R-:W-:Y:S01]  /*0c20*/  LOP3.LUT R23, R0, R2, R23, 0xfe, !PT ;  /* 0x0000000200177212 */ /* 0x000fe200078efe17 */
[----:B------:R-:W-:Y:S05]  /*0c30*/  BRA `(.L_x_5446) ;  /* 0x0000028000007947 */ /* 0x000fea0003800000 */
.L_x_5458:
        /* <DEDUP_REMOVED lines=14> */
.L_x_5445:
        /* <DEDUP_REMOVED lines=21> */
.L_x_5466:
[----:B------:R-:W2:Y:S02]  /*0e70*/  LDG.E.64 R2, [R2.64] ;  /* 0x0000002402027981 */ /* 0x000ea4000c1e1b00 */
[----:B--2---:R0:W1:Y:S01]  /*0e80*/  I2F.U64 R23, R2 ;  /* 0x0000000200177312 */ /* 0x0040620000301000 */
[----:B------:R-:W-:Y:S05]  /*0e90*/  BRA `(.L_x_5446) ;  /* 0x0000002000007947 */ /* 0x000fea0003800000 */
.L_x_5465:
[----:B------:R-:W2:Y:S02]  /*0ea0*/  LDG.E R2, [R2.64] ;  /* 0x0000002402027981 */ /* 0x000ea4000c1e1900 */
[----:B--2---:R0:W1:Y:S02]  /*0eb0*/  I2F.U32 R23, R2 ;  /* 0x0000000200177306 */ /* 0x0040640000201000 */
.L_x_5446:
[----:B------:R-:W-:Y:S05]  /*0ec0*/  BSYNC B6 ;  /* 0x0000000000067941 */ /* 0x000fea0003800000 */
.L_x_5440:
[----:B------:R-:W2:Y:S02]  /*0ed0*/  S2R R24, SR_TID.X ;  /* 0x0000000000187919 */ /* 0x000ea40000002100 */
[----:B--2---:R-:W-:Y:S02]  /*0ee0*/  IADD3 R24, R24, 0x80, RZ ;  /* 0x0000008018187810 */ /* 0x004fe40007ffe0ff */
.L_x_5439:
[----:B-1----:R-:W-:Y:S05]  /*0ef0*/  BSYNC B7 ;  /* 0x0000000000077941 */ /* 0x002fea0003800000 */
.L_x_5438:
        /* <DEDUP_REMOVED lines=23> */
.L_x_5473:
[----:B------:R-:W2:Y:S02]  /*1070*/  LDG.E.U8 R2, [R2.64] ;  /* 0x0000002402027981 */ /* 0x000ea4000c1e1100 */
[----:B--2---:R0:W1:Y:S01]  /*1080*/  I2F.U16 R22, R2 ;  /* 0x0000000200167306 */ /* 0x0040620000101000 */
[----:B------:R-:W-:Y:S05]  /*1090*/  BRA `(.L_x_5475) ;  /* 0x00000ca000007947 */ /* 0x000fea0003800000 */
.L_x_5472:
        /* <DEDUP_REMOVED lines=9> */
.L_x_5477:
[----:B------:R-:W2:Y:S02]  /*1130*/  LDG.E R2, [R2.64] ;  /* 0x0000002402027981 */ /* 0x000ea4000c1e1900 */
[----:B--2---:R0:W1:Y:S01]  /*1140*/  I2F R22, R2 ;  /* 0x0000000200167306 */ /* 0x0040620000201400 */
[----:B------:R-:W-:Y:S05]  /*1150*/  BRA `(.L_x_5475) ;  /* 0x00000be000007947 */ /* 0x000fea0003800000 */
.L_x_5476:
[----:B------:R-:W2:Y:S02]  /*1160*/  LDG.E.U16 R2, [R2.64] ;  /* 0x0000002402027981 */ /* 0x000ea4000c1e1500 */
[----:B--2---:R0:W1:Y:S01]  /*1170*/  I2F.S16 R22, R2 ;  /* 0x0000000200167306 */ /* 0x0040620000101400 */
[----:B------:R-:W-:Y:S05]  /*1180*/  BRA `(.L_x_5475) ;  /* 0x00000bb000007947 */ /* 0x000fea0003800000 */
.L_x_5471:
        /* <DEDUP_REMOVED lines=8> */
.L_x_5479:
[----:B------:R-:W2:Y:S02]  /*1210*/  LDG.E.U16 R2, [R2.64] ;  /* 0x0000002402027981 */ /* 0x000ea4000c1e1500 */
[----:B--2---:R-:W-:Y:S01]  /*1220*/  HADD2.F32 R22, -RZ, R2.H0_H0 ;  /* 0x20000002ff167230 */ /* 0x004fe20000004100 */
[----:B------:R-:W-:Y:S05]  /*1230*/  BRA `(.L_x_5475) ;  /* 0x00000b0000007947 */ /* 0x000fea0003800000 */
.L_x_5478:
        /* <DEDUP_REMOVED lines=8> */
.L_x_5481:
[----:B------:R-:W2:Y:S02]  /*12c0*/  LDG.E.U16 R2, [R2.64] ;  /* 0x0000002402027981 */ /* 0x000ea4000c1e1500 */
[----:B--2---:R-:W-:Y:S01]  /*12d0*/  HADD2.F32 R22, -RZ, R2.H0_H0 ;  /* 0x20000002ff167230 */ /* 0x004fe20000004100 */
[----:B------:R-:W-:Y:S05]  /*12e0*/  BRA `(.L_x_5475) ;  /* 0x00000a5000007947 */ /* 0x000fea0003800000 */
.L_x_5480:
[----:B------:R-:W2:Y:S02]  /*12f0*/  LDG.E.64 R2, [R2.64] ;  /* 0x0000002402027981 */ /* 0x000ea4000c1e1b00 */
[----:B--2---:R-:W0:Y:S01]  /*1300*/  F2F.F32.F64 R22, R2 ;  /* 0x0000000200167310 */ /* 0x004e220000301000 */
[----:B------:R-:W0:-:S14]  /*1310*/  DSETP.GEU.AND P0, PT, |R2|, c[0x2][0x0], PT ;  /* 0x008000000200762a */ /* 0x000e1c0003f0e200 */
[----:B0-----:R-:W-:Y:S01]  /*1320*/  @!P0 FMUL R22, R22, 1.175494350822287508e-38 ;  /* 0x0080000016168820 */ /* 0x001fe20000400000 */
[----:B------:R-:W-:Y:S05]  /*1330*/  BRA `(.L_x_5475) ;  /* 0x00000a0000007947 */ /* 0x000fea0003800000 */
.L_x_5470:
        /* <DEDUP_REMOVED lines=12> */
.L_x_5484:
[----:B------:R-:W2:Y:S02]  /*1400*/  LDG.E.64 R2, [R2.64] ;  /* 0x0000002402027981 */ /* 0x000ea4000c1e1b00 */
[----:B--2---:R-:W0:Y:S01]  /*1410*/  F2F.F32.F64 R22, R2 ;  /* 0x0000000200167310 */ /* 0x004e220000301000 */
[----:B------:R-:W0:-:S14]  /*1420*/  DSETP.GEU.AND P0, PT, |R2|, c[0x2][0x0], PT ;  /* 0x008000000200762a */ /* 0x000e1c0003f0e200 */
[----:B0-----:R-:W-:Y:S01]  /*1430*/  @!P0 FMUL R22, R22, 1.175494350822287508e-38 ;  /* 0x0080000016168820 */ /* 0x001fe20000400000 */
[----:B------:R-:W-:Y:S05]  /*1440*/  BRA `(.L_x_5475) ;  /* 0x000008f000007947 */ /* 0x000fea0003800000 */
.L_x_5483:
        /* <DEDUP_REMOVED lines=26> */
.L_x_5486:
        /* <DEDUP_REMOVED lines=13> */
.L_x_5485:
[----:B------:R-:W2:Y:S02]  /*16c0*/  LDG.E.U16 R2, [R2.64] ;  /* 0x0000002402027981 */ /* 0x000ea4000c1e1500 */
[----:B--2---:R-:W-:Y:S01]  /*16d0*/  PRMT R22, RZ, 0x5410, R2 ;  /* 0x00005410ff167816 */ /* 0x004fe20000000002 */
[----:B------:R-:W-:Y:S05]  /*16e0*/  BRA `(.L_x_5475) ;  /* 0x0000065000007947 */ /* 0x000fea0003800000 */
.L_x_5482:
        /* <DEDUP_REMOVED lines=11> */
.L_x_5489:
        /* <DEDUP_REMOVED lines=20> */
.L_x_5491:
[----:B------:R-:W-:Y:S05]  /*18e0*/  BSYNC B0 ;  /* 0x0000000000007941 */ /* 0x000fea0003800000 */
.L_x_5490:
[----:B------:R-:W-:Y:S01]  /*18f0*/  IMAD.SHL.U32 R2, R2, 0x100000, RZ ;  /* 0x0010000002027824 */ /* 0x000fe200078e00ff */
[----:B------:R-:W-:-:S04]  /*1900*/  LEA R3, R0, 0x3b800000, 0x17 ;  /* 0x3b80000000037811 */ /* 0x000fc800078eb8ff */
[----:B------:R-:W-:Y:S01]  /*1910*/  LOP3.LUT R22, R3, R2, R22, 0xfe, !PT ;  /* 0x0000000203167212 */ /* 0x000fe200078efe16 */
[----:B------:R-:W-:Y:S05]  /*1920*/  BRA `(.L_x_5475) ;  /* 0x0000041000007947 */ /* 0x000fea0003800000 */
.L_x_5488:
        /* <DEDUP_REMOVED lines=20> */
.L_x_5493:
[----:B------:R-:W-:Y:S05]  /*1a70*/  BSYNC B0 ;  /* 0x0000000000007941 */ /* 0x000fea0003800000 */
.L_x_5492:
[----:B------:R-:W-:Y:S01]  /*1a80*/  IMAD.SHL.U32 R2, R2, 0x200000, RZ ;  /* 0x0020000002027824 */ /* 0x000fe200078e00ff */
[----:B------:R-:W-:-:S04]  /*1a90*/  LEA R3, R0, 0x37800000, 0x17 ;  /* 0x3780000000037811 */ /* 0x000fc800078eb8ff */
[----:B------:R-:W-:Y:S01]  /*1aa0*/  LOP3.LUT R22, R3, R2, R22, 0xfe, !PT ;  /* 0x0000000203167212 */ /* 0x000fe200078efe16 */
[----:B------:R-:W-:Y:S05]  /*1ab0*/  BRA `(.L_x_5475) ;  /* 0x0000028000007947 */ /* 0x000fea0003800000 */
.L_x_5487:
        /* <DEDUP_REMOVED lines=14> */
.L_x_5474:
        /* <DEDUP_REMOVED lines=21> */
.L_x_5495:
[----:B------:R-:W2:Y:S02]  /*1cf0*/  LDG.E.64 R2, [R2.64] ;  /* 0x0000002402027981 */ /* 0x000ea4000c1e1b00 */
[----:B--2---:R0:W1:Y:S01]  /*1d00*/  I2F.U64 R22, R2 ;  /* 0x0000000200167312 */ /* 0x0040620000301000 */
[----:B------:R-:W-:Y:S05]  /*1d10*/  BRA `(.L_x_5475) ;  /* 0x0000002000007947 */ /* 0x000fea0003800000 */
.L_x_5494:
[----:B------:R-:W2:Y:S02]  /*1d20*/  LDG.E R2, [R2.64] ;  /* 0x0000002402027981 */ /* 0x000ea4000c1e1900 */
[----:B--2---:R0:W1:Y:S02]  /*1d30*/  I2F.U32 R22, R2 ;  /* 0x0000000200167306 */ /* 0x0040640000201000 */
.L_x_5475:
[----:B------:R-:W-:Y:S05]  /*1d40*/  BSYNC B6 ;  /* 0x0000000000067941 */ /* 0x000fea0003800000 */
.L_x_5469:
[----:B------:R-:W-:Y:S02]  /*1d50*/  IADD3 R24, R24, 0x80, RZ ;  /* 0x0000008018187810 */ /* 0x000fe40007ffe0ff */
.L_x_5468:
[----:B------:R-:W-:Y:S05]  /*1d60*/  BSYNC B7 ;  /* 0x0000000000077941 */ /* 0x000fea0003800000 */
.L_x_5467:
        /* <DEDUP_REMOVED lines=25> */
.L_x_5502:
[----:B------:R-:W2:Y:S02]  /*1f00*/  LDG.E.U8 R2, [R2.64] ;  /* 0x0000002402027981 */ /* 0x000ea4000c1e1100 */
[----:B--2---:R0:W2:Y:S01]  /*1f10*/  I2F.U16 R25, R2 ;  /* 0x0000000200197306 */ /* 0x0040a20000101000 */
[----:B------:R-:W-:Y:S05]  /*1f20*/  BRA `(.L_x_5504) ;  /* 0x00000ca000007947 */ /* 0x000fea0003800000 */
.L_x_5501:
        /* <DEDUP_REMOVED lines=9> */
.L_x_5506:
[----:B------:R-:W2:Y:S02]  /*1fc0*/  LDG.E R2, [R2.64] ;  /* 0x0000002402027981 */ /* 0x000ea4000c1e1900 */
[----:B--2---:R0:W2:Y:S01]  /*1fd0*/  I2F R25, R2 ;  /* 0x0000000200197306 */ /* 0x0040a20000201400 */
[----:B------:R-:W-:Y:S05]  /*1fe0*/  BRA `(.L_x_5504) ;  /* 0x00000be000007947 */ /* 0x000fea0003800000 */
.L_x_5505:
[----:B------:R-:W2:Y:S02]  /*1ff0*/  LDG.E.U16 R2, [R2.64] ;  /* 0x0000002402027981 */ /* 0x000ea4000c1e1500 */
[----:B--2---:R0:W2:Y:S01]  /*2000*/  I2F.S16 R25, R2 ;  /* 0x0000000200197306 */ /* 0x0040a20000101400 */
[----:B------:R-:W-:Y:S05]  /*2010*/  BRA `(.L_x_5504) ;  /* 0x00000bb000007947 */ /* 0x000fea0003800000 */
.L_x_5500:
        /* <DEDUP_REMOVED lines=8> */
.L_x_5508:
[----:B------:R-:W2:Y:S02]  /*20a0*/  LDG.E.U16 R2, [R2.64] ;  /* 0x0000002402027981 */ /* 0x000ea4000c1e1500 */
[----:B--2---:R-:W-:Y:S01]  /*20b0*/  HADD2.F32 R25, -RZ, R2.H0_H0 ;  /* 0x20000002ff197230 */ /* 0x004fe20000004100 */
[----:B------:R-:W-:Y:S05]  /*20c0*/  BRA `(.L_x_5504) ;  /* 0x00000b0000007947 */ /* 0x000fea0003800000 */
.L_x_5507:
        /* <DEDUP_REMOVED lines=8> */
.L_x_5510:
[----:B------:R-:W2:Y:S02]  /*2150*/  LDG.E.U16 R2, [R2.64] ;  /* 0x0000002402027981 */ /* 0x000ea4000c1e1500 */
[----:B--2---:R-:W-:Y:S01]  /*2160*/  HADD2.F32 R25, -RZ, R2.H0_H0 ;  /* 0x20000002ff197230 */ /* 0x004fe20000004100 */
[----:B------:R-:W-:Y:S05]  /*2170*/  BRA `(.L_x_5504) ;  /* 0x00000a5000007947 */ /* 0x000fea0003800000 */
.L_x_5509:
[----:B------:R-:W2:Y:S02]  /*2180*/  LDG.E.64 R2, [R2.64] ;  /* 0x0000002402027981 */ /* 0x000ea4000c1e1b00 */
[----:B--2---:R-:W0:Y:S01]  /*2190*/  F2F.F32.F64 R25, R2 ;  /* 0x0000000200197310 */ /* 0x004e220000301000 */
[----:B------:R-:W0:-:S14]  /*21a0*/  DSETP.GEU.AND P0, PT, |R2|, c[0x2][0x0], PT ;  /* 0x008000000200762a */ /* 0x000e1c0003f0e200 */
[----:B0-----:R-:W-:Y:S01]  /*21b0*/  @!P0 FMUL R25, R25, 1.175494350822287508e-38 ;  /* 0x0080000019198820 */ /* 0x001fe20000400000 */
[----:B------:R-:W-:Y:S05]  /*21c0*/  BRA `(.L_x_5504) ;  /* 0x00000a0000007947 */ /* 0x000fea0003800000 */
.L_x_5499:
        /* <DEDUP_REMOVED lines=12> */
.L_x_5513:
[----:B------:R-:W2:Y:S02]  /*2290*/  LDG.E.64 R2, [R2.64] ;  /* 0x0000002402027981 */ /* 0x000ea4000c1e1b00 */
[----:B--2---:R-:W0:Y:S01]  /*22a0*/  F2F.F32.F64 R25, R2 ;  /* 0x0000000200197310 */ /* 0x004e220000301000 */
[----:B------:R-:W0:-:S14]  /*22b0*/  DSETP.GEU.AND P0, PT, |R2|, c[0x2][0x0], PT ;  /* 0x008000000200762a */ /* 0x000e1c0003f0e200 */
[----:B0-----:R-:W-:Y:S01]  /*22c0*/  @!P0 FMUL R25, R25, 1.175494350822287508e-38 ;  /* 0x0080000019198820 */ /* 0x001fe20000400000 */
[----:B------:R-:W-:Y:S05]  /*22d0*/  BRA `(.L_x_5504) ;  /* 0x000008f000007947 */ /* 0x000fea0003800000 */
.L_x_5512:
        /* <DEDUP_REMOVED lines=26> */
.L_x_5515:
        /* <DEDUP_REMOVED lines=13> */
.L_x_5514:
[----:B------:R-:W2:Y:S02]  /*2550*/  LDG.E.U16 R2, [R2.64] ;  /* 0x0000002402027981 */ /* 0x000ea4000c1e1500 */
[----:B--2---:R-:W-:Y:S01]  /*2560*/  PRMT R25, RZ, 0x5410, R2 ;  /* 0x00005410ff197816 */ /* 0x004fe20000000002 */
[----:B------:R-:W-:Y:S05]  /*2570*/  BRA `(.L_x_5504) ;  /* 0x0000065000007947 */ /* 0x000fea0003800000 */
.L_x_5511:
        /* <DEDUP_REMOVED lines=11> */
.L_x_5518:
        /* <DEDUP_REMOVED lines=20> */
.L_x_5520:
[----:B------:R-:W-:Y:S05]  /*2770*/  BSYNC B0 ;  /* 0x0000000000007941 */ /* 0x000fea0003800000 */
.L_x_5519:
[----:B------:R-:W-:Y:S01]  /*2780*/  IMAD.SHL.U32 R2, R2, 0x100000, RZ ;  /* 0x0010000002027824 */ /* 0x000fe200078e00ff */
[----:B------:R-:W-:-:S04]  /*2790*/  LEA R0, R0, 0x3b800000, 0x17 ;  /* 0x3b80000000007811 */ /* 0x000fc800078eb8ff */
[----:B------:R-:W-:Y:S01]  /*27a0*/  LOP3.LUT R25, R0, R2, R25, 0xfe, !PT ;  /* 0x0000000200197212 */ /* 0x000fe200078efe19 */
[----:B------:R-:W-:Y:S05]  /*27b0*/  BRA `(.L_x_5504) ;  /* 0x0000041000007947 */ /* 0x000fea0003800000 */
.L_x_5517:
        /* <DEDUP_REMOVED lines=20> */
.L_x_5522:
[----:B------:R-:W-:Y:S05]  /*2900*/  BSYNC B0 ;  /* 0x0000000000007941 */ /* 0x000fea0003800000 */
.L_x_5521:
[----:B------:R-:W-:Y:S01]  /*2910*/  IMAD.SHL.U32 R2, R2, 0x200000, RZ ;  /* 0x0020000002027824 */ /* 0x000fe200078e00ff */
[----:B------:R-:W-:-:S04]  /*2920*/  LEA R0, R0, 0x37800000, 0x17 ;  /* 0x3780000000007811 */ /* 0x000fc800078eb8ff */
[----:B------:R-:W-:Y:S01]  /*2930*/  LOP3.LUT R25, R0, R2, R25, 0xfe, !PT ;  /* 0x0000000200197212 */ /* 0x000fe200078efe19 */
[----:B------:R-:W-:Y:S05]  /*2940*/  BRA `(.L_x_5504) ;  /* 0x0000028000007947 */ /* 0x000fea0003800000 */
.L_x_5516:
        /* <DEDUP_REMOVED lines=14> */
.L_x_5503:
        /* <DEDUP_REMOVED lines=21> */
.L_x_5524:
[----:B------:R-:W2:Y:S02]  /*2b80*/  LDG.E.64 R2, [R2.64] ;  /* 0x0000002402027981 */ /* 0x000ea4000c1e1b00 */
[----:B--2---:R0:W2:Y:S01]  /*2b90*/  I2F.U64 R25, R2 ;  /* 0x0000000200197312 */ /* 0x0040a20000301000 */
[----:B------:R-:W-:Y:S05]  /*2ba0*/  BRA `(.L_x_5504) ;  /* 0x0000002000007947 */ /* 0x000fea0003800000 */
.L_x_5523:
[----:B------:R-:W2:Y:S02]  /*2bb0*/  LDG.E R2, [R2.64] ;  /* 0x0000002402027981 */ /* 0x000ea4000c1e1900 */
[----:B--2---:R0:W2:Y:S02]  /*2bc0*/  I2F.U32 R25, R2 ;  /* 0x0000000200197306 */ /* 0x0040a40000201000 */
.L_x_5504:
[----:B------:R-:W-:Y:S05]  /*2bd0*/  BSYNC B6 ;  /* 0x0000000000067941 */ /* 0x000fea0003800000 */
.L_x_5498:
[----:B------:R-:W-:Y:S02]  /*2be0*/  IADD3 R24, R24, 0x80, RZ ;  /* 0x0000008018187810 */ /* 0x000fe40007ffe0ff */
.L_x_5497:
[----:B------:R-:W-:Y:S05]  /*2bf0*/  BSYNC B7 ;  /* 0x0000000000077941 */ /* 0x000fea0003800000 */
.L_x_5496:
        /* <DEDUP_REMOVED lines=21> */
.L_x_5530:
[----:B------:R-:W3:Y:S02]  /*2d50*/  LDG.E.U8 R2, [R2.64] ;  /* 0x0000002402027981 */ /* 0x000ee4000c1e1100 */
[----:B---3--:R0:W3:Y:S01]  /*2d60*/  I2F.U16 R18, R2 ;  /* 0x0000000200127306 */ /* 0x0080e20000101000 */
[----:B------:R-:W-:Y:S05]  /*2d70*/  BRA `(.L_x_5526) ;  /* 0x00000c7000007947 */ /* 0x000fea0003800000 */
.L_x_5529:
        /* <DEDUP_REMOVED lines=9> */
.L_x_5533:
[----:B------:R-:W3:Y:S02]  /*2e10*/  LDG.E R2, [R2.64] ;  /* 0x0000002402027981 */ /* 0x000ee4000c1e1900 */
[----:B---3--:R0:W3:Y:S01]  /*2e20*/  I2F R18, R2 ;  /* 0x0000000200127306 */ /* 0x0080e20000201400 */
[----:B------:R-:W-:Y:S05]  /*2e30*/  BRA `(.L_x_5526) ;  /* 0x00000bb000007947 */ /* 0x000fea0003800000 */
.L_x_5532:
[----:B------:R-:W3:Y:S02]  /*2e40*/  LDG.E.U16 R2, [R2.64] ;  /* 0x0000002402027981 */ /* 0x000ee4000c1e1500 */
[----:B---3--:R0:W3:Y:S01]  /*2e50*/  I2F.S16 R18, R2 ;  /* 0x0000000200127306 */ /* 0x0080e20000101400 */
[----:B------:R-:W-:Y:S05]  /*2e60*/  BRA `(.L_x_5526) ;  /* 0x00000b8000007947 */ /* 0x000fea0003800000 */
.L_x_5528:
        /* <DEDUP_REMOVED lines=8> */
.L_x_5535:
[----:B------:R-:W3:Y:S02]  /*2ef0*/  LDG.E.U16 R2, [R2.64] ;  /* 0x0000002402027981 */ /* 0x000ee4000c1e1500 */
[----:B---3--:R-:W-:Y:S01]  /*2f00*/  HADD2.F32 R18, -RZ, R2.H0_H0 ;  /* 0x20000002ff127230 */ /* 0x008fe20000004100 */
[----:B------:R-:W-:Y:S05]  /*2f10*/  BRA `(.L_x_5526) ;  /* 0x00000ad000007947 */ /* 0x000fea0003800000 */
.L_x_5534:
        /* <DEDUP_REMOVED lines=8> */
.L_x_5537:
[----:B------:R-:W3:Y:S02]  /*2fa0*/  LDG.E.U16 R2, [R2.64] ;  /* 0x0000002402027981 */ /* 0x000ee4000c1e1500 */
[----:B---3--:R-:W-:Y:S01]  /*2fb0*/  HADD2.F32 R18, -RZ, R2.H0_H0 ;  /* 0x20000002ff127230 */ /* 0x008fe20000004100 */
[----:B------:R-:W-:Y:S05]  /*2fc0*/  BRA `(.L_x_5526) ;  /* 0x00000a2000007947 */ /* 0x000fea0003800000 */
.L_x_5536:
[----:B------:R-:W3:Y:S02]  /*2fd0*/  LDG.E.64 R2, [R2.64] ;  /* 0x0000002402027981 */ /* 0x000ee4000c1e1b00 */
[----:B---3--:R-:W0:Y:S01]  /*2fe0*/  F2F.F32.F64 R18, R2 ;  /* 0x0000000200127310 */ /* 0x008e220000301000 */
[----:B------:R-:W0:-:S14]  /*2ff0*/  DSETP.GEU.AND P0, PT, |R2|, c[0x2][0x0], PT ;  /* 0x008000000200762a */ /* 0x000e1c0003f0e200 */
[----:B0-----:R-:W-:Y:S01]  /*3000*/  @!P0 FMUL R18, R18, 1.175494350822287508e-38 ;  /* 0x0080000012128820 */ /* 0x001fe20000400000 */
[----:B------:R-:W-:Y:S05]  /*3010*/  BRA `(.L_x_5526) ;  /* 0x000009d000007947 */ /* 0x000fea0003800000 */
.L_x_5527:
        /* <DEDUP_REMOVED lines=12> */
.L_x_5540:
[----:B------:R-:W3:Y:S02]  /*30e0*/  LDG.E.64 R2, [R2.64] ;  /* 0x0000002402027981 */ /* 0x000ee4000c1e1b00 */
[----:B---3--:R-:W0:Y:S01]  /*30f0*/  F2F.F32.F64 R18, R2 ;  /* 0x0000000200127310 */ /* 0x008e220000301000 */
[----:B------:R-:W0:-:S14]  /*3100*/  DSETP.GEU.AND P0, PT, |R2|, c[0x2][0x0], PT ;  /* 0x008000000200762a */ /* 0x000e1c0003f0e200 */
[----:B0-----:R-:W-:Y:S01]  /*3110*/  @!P0 FMUL R18, R18, 1.175494350822287508e-38 ;  /* 0x0080000012128820 */ /* 0x001fe20000400000 */
[----:B------:R-:W-:Y:S05]  /*3120*/  BRA `(.L_x_5526) ;  /* 0x000008c000007947 */ /* 0x000fea0003800000 */
.L_x_5539:
        /* <DEDUP_REMOVED lines=26> */
.L_x_5542:
        /* <DEDUP_REMOVED lines=13> */
.L_x_5541:
[----:B------:R-:W3:Y:S02]  /*33a0*/  LDG.E.U16 R2, [R2.64] ;  /* 0x0000002402027981 */ /* 0x000ee4000c1e1500 */
[----:B---3--:R-:W-:Y:S01]  /*33b0*/  PRMT R18, RZ, 0x5410, R2 ;  /* 0x00005410ff127816 */ /* 0x008fe20000000002 */
[----:B------:R-:W-:Y:S05]  /*33c0*/  BRA `(.L_x_5526) ;  /* 0x0000062000007947 */ /* 0x000fea0003800000 */
.L_x_5538:
        /* <DEDUP_REMOVED lines=11> */
.L_x_5545:
        /* <DEDUP_REMOVED lines=19> */
.L_x_5547:
[----:B------:R-:W-:Y:S05]  /*35b0*/  BSYNC B0 ;  /* 0x0000000000007941 */ /* 0x000fea0003800000 */
.L_x_5546:
[----:B------:R-:W-:Y:S01]  /*35c0*/  IMAD.SHL.U32 R2, R2, 0x100000, RZ ;  /* 0x0010000002027824 */ /* 0x000fe200078e00ff */
[----:B------:R-:W-:-:S04]  /*35d0*/  LEA R3, R0, 0x3b800000, 0x17 ;  /* 0x3b80000000037811 */ /* 0x000fc800078eb8ff */
[----:B------:R-:W-:Y:S01]  /*35e0*/  LOP3.LUT R18, R3, R2, R18, 0xfe, !PT ;  /* 0x0000000203127212 */ /* 0x000fe200078efe12 */
[----:B------:R-:W-:Y:S05]  /*35f0*/  BRA `(.L_x_5526) ;  /* 0x000003f000007947 */ /* 0x000fea0003800000 */
.L_x_5544:
        /* <DEDUP_REMOVED lines=19> */
.L_x_5549:
[----:B------:R-:W-:Y:S05]  /*3730*/  BSYNC B0 ;  /* 0x0000000000007941 */ /* 0x000fea0003800000 */
.L_x_5548:
[----:B------:R-:W-:Y:S01]  /*3740*/  IMAD.SHL.U32 R2, R2, 0x200000, RZ ;  /* 0x0020000002027824 */ /* 0x000fe200078e00ff */
[----:B------:R-:W-:-:S04]  /*3750*/  LEA R3, R0, 0x37800000, 0x17 ;  /* 0x3780000000037811 */ /* 0x000fc800078eb8ff */
[----:B------:R-:W-:Y:S01]  /*3760*/  LOP3.LUT R18, R3, R2, R18, 0xfe, !PT ;  /* 0x0000000203127212 */ /* 0x000fe200078efe12 */
[----:B------:R-:W-:Y:S05]  /*3770*/  BRA `(.L_x_5526) ;  /* 0x0000027000007947 */ /* 0x000fea0003800000 */
.L_x_5543:
        /* <DEDUP_REMOVED lines=14> */
.L_x_5531:
        /* <DEDUP_REMOVED lines=20> */
.L_x_5551:
[----:B------:R-:W3:Y:S02]  /*39a0*/  LDG.E.64 R18, [R2.64] ;  /* 0x0000002402127981 */ /* 0x000ee4000c1e1b00 */
[----:B---3--:R0:W3:Y:S01]  /*39b0*/  I2F.U64 R18, R18 ;  /* 0x0000001200127312 */ /* 0x0080e20000301000 */
[----:B------:R-:W-:Y:S05]  /*39c0*/  BRA `(.L_x_5526) ;  /* 0x0000002000007947 */ /* 0x000fea0003800000 */
.L_x_5550:
[----:B------:R-:W3:Y:S02]  /*39d0*/  LDG.E R2, [R2.64] ;  /* 0x0000002402027981 */ /* 0x000ee4000c1e1900 */
[----:B---3--:R0:W3:Y:S02]  /*39e0*/  I2F.U32 R18, R2 ;  /* 0x0000000200127306 */ /* 0x0080e40000201000 */
.L_x_5526:
[----:B------:R-:W-:Y:S05]  /*39f0*/  BSYNC B6 ;  /* 0x0000000000067941 */ /* 0x000fea0003800000 */
.L_x_5525:
[----:B0-----:R-:W0:Y:S01]  /*3a00*/  S2R R19, SR_TID.X ;  /* 0x0000000000137919 */ /* 0x001e220000002100 */
[----:B------:R-:W4:Y:S01]  /*3a10*/  LDC.U8 R2, c[0x0][0x18c] ;  /* 0x00006300ff027b82 */ /* 0x000f220000000000 */
[----:B------:R-:W-:Y:S01]  /*3a20*/  IMAD.MOV.U32 R0, RZ, RZ, c[0x0][0x168] ;  /* 0x00005a00ff007624 */ /* 0x000fe200078e00ff */
[----:B------:R-:W-:Y:S04]  /*3a30*/  BSSY B6, `(.L_x_5552) ;  /* 0x00000f2000067945 */ /* 0x000fe80003800000 */
[----:B-----5:R-:W-:-:S02]  /*3a40*/  LOP3.LUT R4, R0, 0x80000000, R23, 0xb8, !PT ;  /* 0x8000000000047812 */ /* 0x020fc400078eb817 */
[C---:B-1----:R-:W-:Y:S02]  /*3a50*/  LOP3.LUT R22, R0.reuse, 0x80000000, R22, 0xb8, !PT ;  /* 0x8000000000167812 */ /* 0x042fe400078eb816 */
[C---:B--2---:R-:W-:Y:S02]  /*3a60*/  LOP3.LUT R24, R0.reuse, 0x80000000, R25, 0xb8, !PT ;  /* 0x8000000000187812 */ /* 0x044fe400078eb819 */
        /* <DEDUP_REMOVED lines=23> */
.L_x_5557:
[----:B------:R-:W0:Y:S02]  /*3be0*/  F2I.S64.TRUNC R4, R4 ;  /* 0x0000000400047311 */ /* 0x000e24000020d900 */
[----:B0-----:R-:W-:-:S05]  /*3bf0*/  IMAD.MOV.U32 R3, RZ, RZ, R4 ;  /* 0x000000ffff037224 */ /* 0x001fca00078e0004 */
[----:B------:R0:W-:Y:S01]  /*3c00*/  STG.E.U8 [R8.64], R3 ;  /* 0x0000000308007986 */ /* 0x0001e2000c101124 */
[----:B------:R-:W-:Y:S05]  /*3c10*/  BRA `(.L_x_5553) ;  /* 0x00000d3000007947 */ /* 0x000fea0003800000 */
.L_x_5556:
        /* <DEDUP_REMOVED lines=9> */
.L_x_5560:
[----:B------:R-:W0:Y:S02]  /*3cb0*/  F2I.FTZ.TRUNC.NTZ R3, R4 ;  /* 0x0000000400037305 */ /* 0x000e24000021f100 */
[----:B0-----:R0:W-:Y:S01]  /*3cc0*/  STG.E [R8.64], R3 ;  /* 0x0000000308007986 */ /* 0x0011e2000c101924 */
[----:B------:R-:W-:Y:S05]  /*3cd0*/  BRA `(.L_x_5553) ;  /* 0x00000c7000007947 */ /* 0x000fea0003800000 */
.L_x_5559:
[----:B------:R-:W0:Y:S02]  /*3ce0*/  F2I.FTZ.TRUNC.NTZ R3, R4 ;  /* 0x0000000400037305 */ /* 0x000e24000021f100 */
[----:B0-----:R0:W-:Y:S01]  /*3cf0*/  STG.E.U16 [R8.64], R3 ;  /* 0x0000000308007986 */ /* 0x0011e2000c101524 */
[----:B------:R-:W-:Y:S05]  /*3d00*/  BRA `(.L_x_5553) ;  /* 0x00000c4000007947 */ /* 0x000fea0003800000 */
.L_x_5555:
        /* <DEDUP_REMOVED lines=8> */
.L_x_5562:
[----:B------:R-:W-:-:S05]  /*3d90*/  F2FP.PACK_AB R4, RZ, R4 ;  /* 0x00000004ff04723e */ /* 0x000fca00000000ff */
[----:B------:R0:W-:Y:S01]  /*3da0*/  STG.E.U16 [R8.64], R4 ;  /* 0x0000000408007986 */ /* 0x0001e2000c101524 */
[----:B------:R-:W-:Y:S05]  /*3db0*/  BRA `(.L_x_5553) ;  /* 0x00000b9000007947 */ /* 0x000fea0003800000 */
.L_x_5561:
        /* <DEDUP_REMOVED lines=9> */
.L_x_5564:
[----:B------:R-:W-:-:S04]  /*3e50*/  F2FP.PACK_AB R3, RZ, R4 ;  /* 0x00000004ff03723e */ /* 0x000fc800000000ff */
[----:B------:R-:W-:-:S05]  /*3e60*/  PRMT R3, R3, 0x5410, RZ ;  /* 0x0000541003037816 */ /* 0x000fca00000000ff */
[----:B------:R0:W-:Y:S01]  /*3e70*/  STG.E [R8.64], R3 ;  /* 0x0000000308007986 */ /* 0x0001e2000c101924 */
[----:B------:R-:W-:Y:S05]  /*3e80*/  BRA `(.L_x_5553) ;  /* 0x00000ac000007947 */ /* 0x000fea0003800000 */
.L_x_5563:
[----:B------:R-:W-:-:S06]  /*3e90*/  FMUL.FTZ R4, R4, 1 ;  /* 0x3f80000004047820 */ /* 0x000fcc0000410000 */
[----:B------:R-:W0:Y:S02]  /*3ea0*/  F2F.F64.F32 R4, R4 ;  /* 0x0000000400047310 */ /* 0x000e240000201800 */
[----:B0-----:R0:W-:Y:S01]  /*3eb0*/  STG.E.64 [R8.64], R4 ;  /* 0x0000000408007986 */ /* 0x0011e2000c101b24 */
[----:B------:R-:W-:Y:S05]  /*3ec0*/  BRA `(.L_x_5553) ;  /* 0x00000a8000007947 */ /* 0x000fea0003800000 */
.L_x_5554:
        /* <DEDUP_REMOVED lines=12> */
.L_x_5567:
[----:B------:R-:W-:Y:S01]  /*3f90*/  FMUL.FTZ R4, R4, 1 ;  /* 0x3f80000004047820 */ /* 0x000fe20000410000 */
[----:B------:R-:W-:-:S05]  /*3fa0*/  CS2R R6, SRZ ;  /* 0x0000000000067805 */ /* 0x000fca000001ff00 */
[----:B------:R-:W0:Y:S02]  /*3fb0*/  F2F.F64.F32 R4, R4 ;  /* 0x0000000400047310 */ /* 0x000e240000201800 */
[----:B0-----:R0:W-:Y:S01]  /*3fc0*/  STG.E.128 [R8.64], R4 ;  /* 0x0000000408007986 */ /* 0x0011e2000c101d24 */
[----:B------:R-:W-:Y:S05]  /*3fd0*/  BRA `(.L_x_5553) ;  /* 0x0000097000007947 */ /* 0x000fea0003800000 */
.L_x_5566:
        /* <DEDUP_REMOVED lines=20> */
.L_x_5571:
[----:B------:R-:W-:Y:S05]  /*4120*/  BSYNC B0 ;  /* 0x0000000000007941 */ /* 0x000fea0003800000 */
.L_x_5570:
[----:B------:R-:W-:-:S05]  /*4130*/  LOP3.LUT R5, R0, R5, RZ, 0xfc, !PT ;  /* 0x0000000500057212 */ /* 0x000fca00078efcff */
[----:B------:R0:W-:Y:S01]  /*4140*/  STG.E.U8 [R8.64], R5 ;  /* 0x0000000508007986 */ /* 0x0001e2000c101124 */
[----:B------:R-:W-:Y:S05]  /*4150*/  BRA `(.L_x_5553) ;  /* 0x000007f000007947 */ /* 0x000fea0003800000 */
.L_x_5569:
        /* <DEDUP_REMOVED lines=12> */
.L_x_5573:
[----:B------:R-:W-:Y:S01]  /*4220*/  IMAD.MOV.U32 R0, RZ, RZ, 0x7f ;  /* 0x0000007fff007424 */ /* 0x000fe200078e00ff */
[----:B------:R-:W-:-:S04]  /*4230*/  ISETP.GT.U32.AND P0, PT, R5, 0x7f800000, PT ;  /* 0x7f8000000500780c */ /* 0x000fc80003f04070 */
[----:B------:R-:W-:-:S04]  /*4240*/  SEL R0, R0, 0x7c, P0 ;  /* 0x0000007c00007807 */ /* 0x000fc80000000000 */
.L_x_5574:
[----:B------:R-:W-:Y:S05]  /*4250*/  BSYNC B0 ;  /* 0x0000000000007941 */ /* 0x000fea0003800000 */
.L_x_5572:
[----:B------:R-:W-:-:S04]  /*4260*/  LOP3.LUT R4, R4, 0x80000000, RZ, 0xc0, !PT ;  /* 0x8000000004047812 */ /* 0x000fc800078ec0ff */
[----:B------:R-:W-:-:S04]  /*4270*/  SHF.R.U32.HI R3, RZ, 0x18, R4 ;  /* 0x00000018ff037819 */ /* 0x000fc80000011604 */
[----:B------:R-:W-:-:S05]  /*4280*/  LOP3.LUT R3, R0, R3, RZ, 0xfc, !PT ;  /* 0x0000000300037212 */ /* 0x000fca00078efcff */
[----:B------:R0:W-:Y:S01]  /*4290*/  STG.E.U8 [R8.64], R3 ;  /* 0x0000000308007986 */ /* 0x0001e2000c101124 */
[----:B------:R-:W-:Y:S05]  /*42a0*/  BRA `(.L_x_5553) ;  /* 0x000006a000007947 */ /* 0x000fea0003800000 */
.L_x_5568:
[----:B------:R-:W-:-:S05]  /*42b0*/  F2FP.BF16.PACK_AB R4, RZ, R4 ;  /* 0x00000004ff04723e */ /* 0x000fca00000010ff */
[----:B------:R0:W-:Y:S01]  /*42c0*/  STG.E.U16 [R8.64], R4 ;  /* 0x0000000408007986 */ /* 0x0001e2000c101524 */
[----:B------:R-:W-:Y:S05]  /*42d0*/  BRA `(.L_x_5553) ;  /* 0x0000067000007947 */ /* 0x000fea0003800000 */
.L_x_5565:
        /* <DEDUP_REMOVED lines=11> */
.L_x_5577:
        /* <DEDUP_REMOVED lines=16> */
.L_x_5580:
[----:B------:R-:W-:-:S04]  /*4490*/  LOP3.LUT R4, R4, 0x80000000, RZ, 0xc0, !PT ;  /* 0x8000000004047812 */ /* 0x000fc800078ec0ff */
[----:B------:R-:W-:-:S04]  /*44a0*/  SHF.R.U32.HI R4, RZ, 0x18, R4 ;  /* 0x00000018ff047819 */ /* 0x000fc80000011604 */
[----:B------:R-:W-:-:S04]  /*44b0*/  LOP3.LUT R3, R3, R4, RZ, 0xfc, !PT ;  /* 0x0000000403037212 */ /* 0x000fc800078efcff */
[----:B------:R-:W-:Y:S02]  /*44c0*/  PRMT R0, R3, 0x7610, R0 ;  /* 0x0000761003007816 */ /* 0x000fe40000000000 */
.L_x_5579:
[----:B------:R-:W-:Y:S05]  /*44d0*/  BSYNC B0 ;  /* 0x0000000000007941 */ /* 0x000fea0003800000 */
.L_x_5578:
[----:B------:R0:W-:Y:S01]  /*44e0*/  STG.E.U8 [R8.64], R0 ;  /* 0x0000000008007986 */ /* 0x0001e2000c101124 */
[----:B------:R-:W-:Y:S05]  /*44f0*/  BRA `(.L_x_5553) ;  /* 0x0000045000007947 */ /* 0x000fea0003800000 */
.L_x_5576:
        /* <DEDUP_REMOVED lines=16> */
.L_x_5583:
[----:B------:R-:W-:-:S04]  /*4600*/  LOP3.LUT R4, R4, 0x80000000, RZ, 0xc0, !PT ;  /* 0x8000000004047812 */ /* 0x000fc800078ec0ff */
[----:B------:R-:W-:-:S04]  /*4610*/  SHF.R.U32.HI R4, RZ, 0x18, R4 ;  /* 0x00000018ff047819 */ /* 0x000fc80000011604 */
[----:B------:R-:W-:-:S04]  /*4620*/  LOP3.LUT R3, R3, R4, RZ, 0xfc, !PT ;  /* 0x0000000403037212 */ /* 0x000fc800078efcff */
[----:B------:R-:W-:Y:S02]  /*4630*/  PRMT R0, R3, 0x7610, R0 ;  /* 0x0000761003007816 */ /* 0x000fe40000000000 */
.L_x_5582:
[----:B------:R-:W-:Y:S05]  /*4640*/  BSYNC B0 ;  /* 0x0000000000007941 */ /* 0x000fea0003800000 */
.L_x_5581:
[----:B------:R0:W-:Y:S01]  /*4650*/  STG.E.U8 [R8.64], R0 ;  /* 0x0000000008007986 */ /* 0x0001e2000c101124 */
[----:B------:R-:W-:Y:S05]  /*4660*/  BRA `(.L_x_5553) ;  /* 0x000002e000007947 */ /* 0x000fea0003800000 */
.L_x_5575:
        /* <DEDUP_REMOVED lines=21> */
.L_x_5558:
        /* <DEDUP_REMOVED lines=20> */
.L_x_5585:
[----:B------:R-:W0:Y:S02]  /*4900*/  F2I.U64.TRUNC R4, R4 ;  /* 0x0000000400047311 */ /* 0x000e24000020d800 */
[----:B0-----:R0:W-:Y:S01]  /*4910*/  STG.E.64 [R8.64], R4 ;  /* 0x0000000408007986 */ /* 0x0011e2000c101b24 */
[----:B------:R-:W-:Y:S05]  /*4920*/  BRA `(.L_x_5553) ;  /* 0x0000002000007947 */ /* 0x000fea0003800000 */
.L_x_5584:
[----:B------:R-:W0:Y:S02]  /*4930*/  F2I.FTZ.U32.TRUNC.NTZ R3, R4 ;  /* 0x0000000400037305 */ /* 0x000e24000021f000 */
[----:B0-----:R0:W-:Y:S02]  /*4940*/  STG.E [R8.64], R3 ;  /* 0x0000000308007986 */ /* 0x0011e4000c101924 */
.L_x_5553:
[----:B----4-:R-:W-:Y:S05]  /*4950*/  BSYNC B6 ;  /* 0x0000000000067941 */ /* 0x010fea0003800000 */
.L_x_5552:
        /* <DEDUP_REMOVED lines=22> */
.L_x_5591:
[----:B------:R-:W0:Y:S02]  /*4ac0*/  F2I.S64.TRUNC R22, R22 ;  /* 0x0000001600167311 */ /* 0x000e24000020d900 */
[----:B0-----:R-:W-:-:S05]  /*4ad0*/  IMAD.MOV.U32 R3, RZ, RZ, R22 ;  /* 0x000000ffff037224 */ /* 0x001fca00078e0016 */
[----:B------:R0:W-:Y:S01]  /*4ae0*/  STG.E.U8 [R8.64], R3 ;  /* 0x0000000308007986 */ /* 0x0001e2000c101124 */
[----:B------:R-:W-:Y:S05]  /*4af0*/  BRA `(.L_x_5593) ;  /* 0x00000d3000007947 */ /* 0x000fea0003800000 */
.L_x_5590:
        /* <DEDUP_REMOVED lines=9> */
.L_x_5595:
[----:B------:R-:W0:Y:S02]  /*4b90*/  F2I.FTZ.TRUNC.NTZ R3, R22 ;  /* 0x0000001600037305 */ /* 0x000e24000021f100 */
[----:B0-----:R0:W-:Y:S01]  /*4ba0*/  STG.E [R8.64], R3 ;  /* 0x0000000308007986 */ /* 0x0011e2000c101924 */
[----:B------:R-:W-:Y:S05]  /*4bb0*/  BRA `(.L_x_5593) ;  /* 0x00000c7000007947 */ /* 0x000fea0003800000 */
.L_x_5594:
[----:B------:R-:W0:Y:S02]  /*4bc0*/  F2I.FTZ.TRUNC.NTZ R3, R22 ;  /* 0x0000001600037305 */ /* 0x000e24000021f100 */
[----:B0-----:R0:W-:Y:S01]  /*4bd0*/  STG.E.U16 [R8.64], R3 ;  /* 0x0000000308007986 */ /* 0x0011e2000c101524 */
[----:B------:R-:W-:Y:S05]  /*4be0*/  BRA `(.L_x_5593) ;  /* 0x00000c4000007947 */ /* 0x000fea0003800000 */
.L_x_5589:
        /* <DEDUP_REMOVED lines=8> */
.L_x_5597:
[----:B------:R-:W-:-:S05]  /*4c70*/  F2FP.PACK_AB R22, RZ, R22 ;  /* 0x00000016ff16723e */ /* 0x000fca00000000ff */
[----:B------:R0:W-:Y:S01]  /*4c80*/  STG.E.U16 [R8.64], R22 ;  /* 0x0000001608007986 */ /* 0x0001e2000c101524 */
[----:B------:R-:W-:Y:S05]  /*4c90*/  BRA `(.L_x_5593) ;  /* 0x00000b9000007947 */ /* 0x000fea0003800000 */
.L_x_5596:
        /* <DEDUP_REMOVED lines=9> */
.L_x_5599:
[----:B------:R-:W-:-:S04]  /*4d30*/  F2FP.PACK_AB R3, RZ, R22 ;  /* 0x00000016ff03723e */ /* 0x000fc800000000ff */
[----:B------:R-:W-:-:S05]  /*4d40*/  PRMT R3, R3, 0x5410, RZ ;  /* 0x0000541003037816 */ /* 0x000fca00000000ff */
[----:B------:R0:W-:Y:S01]  /*4d50*/  STG.E [R8.64], R3 ;  /* 0x0000000308007986 */ /* 0x0001e2000c101924 */
[----:B------:R-:W-:Y:S05]  /*4d60*/  BRA `(.L_x_5593) ;  /* 0x00000ac000007947 */ /* 0x000fea0003800000 */
.L_x_5598:
[----:B------:R-:W-:-:S06]  /*4d70*/  FMUL.FTZ R4, R22, 1 ;  /* 0x3f80000016047820 */ /* 0x000fcc0000410000 */
[----:B------:R-:W0:Y:S02]  /*4d80*/  F2F.F64.F32 R4, R4 ;  /* 0x0000000400047310 */ /* 0x000e240000201800 */
[----:B0-----:R0:W-:Y:S01]  /*4d90*/  STG.E.64 [R8.64], R4 ;  /* 0x0000000408007986 */ /* 0x0011e2000c101b24 */
[----:B------:R-:W-:Y:S05]  /*4da0*/  BRA `(.L_x_5593) ;  /* 0x00000a8000007947 */ /* 0x000fea0003800000 */
.L_x_5588:
        /* <DEDUP_REMOVED lines=12> */
.L_x_5602:
[----:B------:R-:W-:Y:S01]  /*4e70*/  FMUL.FTZ R4, R22, 1 ;  /* 0x3f80000016047820 */ /* 0x000fe20000410000 */
[----:B------:R-:W-:-:S05]  /*4e80*/  CS2R R6, SRZ ;  /* 0x0000000000067805 */ /* 0x000fca000001ff00 */
[----:B------:R-:W0:Y:S02]  /*4e90*/  F2F.F64.F32 R4, R4 ;  /* 0x0000000400047310 */ /* 0x000e240000201800 */
[----:B0-----:R0:W-:Y:S01]  /*4ea0*/  STG.E.128 [R8.64], R4 ;  /* 0x0000000408007986 */ /* 0x0011e2000c101d24 */
[----:B------:R-:W-:Y:S05]  /*4eb0*/  BRA `(.L_x_5593) ;  /* 0x0000097000007947 */ /* 0x000fea0003800000 */
.L_x_5601:
        /* <DEDUP_REMOVED lines=20> */
.L_x_5606:
[----:B------:R-:W-:Y:S05]  /*5000*/  BSYNC B0 ;  /* 0x0000000000007941 */ /* 0x000fea0003800000 */
.L_x_5605:
[----:B------:R-:W-:-:S05]  /*5010*/  LOP3.LUT R5, R0, R5, RZ, 0xfc, !PT ;  /* 0x0000000500057212 */ /* 0x000fca00078efcff */
[----:B------:R0:W-:Y:S01]  /*5020*/  STG.E.U8 [R8.64], R5 ;  /* 0x0000000508007986 */ /* 0x0001e2000c101124 */
[----:B------:R-:W-:Y:S05]  /*5030*/  BRA `(.L_x_5593) ;  /* 0x000007f000007947 */ /* 0x000fea0003800000 */
.L_x_5604:
        /* <DEDUP_REMOVED lines=12> */
.L_x_5608:
[----:B------:R-:W-:Y:S01]  /*5100*/  IMAD.MOV.U32 R0, RZ, RZ, 0x7f ;  /* 0x0000007fff007424 */ /* 0x000fe200078e00ff */
[----:B------:R-:W-:-:S04]  /*5110*/  ISETP.GT.U32.AND P0, PT, R4, 0x7f800000, PT ;  /* 0x7f8000000400780c */ /* 0x000fc80003f04070 */
[----:B------:R-:W-:-:S04]  /*5120*/  SEL R0, R0, 0x7c, P0 ;  /* 0x0000007c00007807 */ /* 0x000fc80000000000 */
.L_x_5609:
[----:B------:R-:W-:Y:S05]  /*5130*/  BSYNC B0 ;  /* 0x0000000000007941 */ /* 0x000fea0003800000 */
.L_x_5607:
[----:B------:R-:W-:-:S04]  /*5140*/  LOP3.LUT R22, R22, 0x80000000, RZ, 0xc0, !PT ;  /* 0x8000000016167812 */ /* 0x000fc800078ec0ff */
[----:B------:R-:W-:-:S04]  /*5150*/  SHF.R.U32.HI R3, RZ, 0x18, R22 ;  /* 0x00000018ff037819 */ /* 0x000fc80000011616 */
[----:B------:R-:W-:-:S05]  /*5160*/  LOP3.LUT R3, R0, R3, RZ, 0xfc, !PT ;  /* 0x0000000300037212 */ /* 0x000fca00078efcff */
[----:B------:R0:W-:Y:S01]  /*5170*/  STG.E.U8 [R8.64], R3 ;  /* 0x0000000308007986 */ /* 0x0001e2000c101124 */
[----:B------:R-:W-:Y:S05]  /*5180*/  BRA `(.L_x_5593) ;  /* 0x000006a000007947 */ /* 0x000fea0003800000 */
.L_x_5603:
[----:B------:R-:W-:-:S05]  /*5190*/  F2FP.BF16.PACK_AB R22, RZ, R22 ;  /* 0x00000016ff16723e */ /* 0x000fca00000010ff */
[----:B------:R0:W-:Y:S01]  /*51a0*/  STG.E.U16 [R8.64], R22 ;  /* 0x0000001608007986 */ /* 0x0001e2000c101524 */
[----:B------:R-:W-:Y:S05]  /*51b0*/  BRA `(.L_x_5593) ;  /* 0x0000067000007947 */ /* 0x000fea0003800000 */
.L_x_5600:
        /* <DEDUP_REMOVED lines=11> */
.L_x_5612:
        /* <DEDUP_REMOVED lines=16> */
.L_x_5615:
[----:B------:R-:W-:-:S04]  /*5370*/  LOP3.LUT R22, R22, 0x80000000, RZ, 0xc0, !PT ;  /* 0x8000000016167812 */ /* 0x000fc800078ec0ff */
[----:B------:R-:W-:-:S04]  /*5380*/  SHF.R.U32.HI R3, RZ, 0x18, R22 ;  /* 0x00000018ff037819 */ /* 0x000fc80000011616 */
[----:B------:R-:W-:-:S04]  /*5390*/  LOP3.LUT R0, R0, R3, RZ, 0xfc, !PT ;  /* 0x0000000300007212 */ /* 0x000fc800078efcff */
[----:B------:R-:W-:Y:S02]  /*53a0*/  PRMT R4, R0, 0x7610, R4 ;  /* 0x0000761000047816 */ /* 0x000fe40000000004 */
.L_x_5614:
[----:B------:R-:W-:Y:S05]  /*53b0*/  BSYNC B0 ;  /* 0x0000000000007941 */ /* 0x000fea0003800000 */
.L_x_5613:
[----:B------:R0:W-:Y:S01]  /*53c0*/  STG.E.U8 [R8.64], R4 ;  /* 0x0000000408007986 */ /* 0x0001e2000c101124 */
[----:B------:R-:W-:Y:S05]  /*53d0*/  BRA `(.L_x_5593) ;  /* 0x0000045000007947 */ /* 0x000fea0003800000 */
.L_x_5611:
        /* <DEDUP_REMOVED lines=16> */
.L_x_5618:
[----:B------:R-:W-:-:S04]  /*54e0*/  LOP3.LUT R22, R22, 0x80000000, RZ, 0xc0, !PT ;  /* 0x8000000016167812 */ /* 0x000fc800078ec0ff */
[----:B------:R-:W-:-:S04]  /*54f0*/  SHF.R.U32.HI R3, RZ, 0x18, R22 ;  /* 0x00000018ff037819 */ /* 0x000fc80000011616 */
[----:B------:R-:W-:-:S04]  /*5500*/  LOP3.LUT R0, R0, R3, RZ, 0xfc, !PT ;  /* 0x0000000300007212 */ /* 0x000fc800078efcff */
[----:B------:R-:W-:Y:S02]  /*5510*/  PRMT R4, R0, 0x7610, R4 ;  /* 0x0000761000047816 */ /* 0x000fe40000000004 */
.L_x_5617:
[----:B------:R-:W-:Y:S05]  /*5520*/  BSYNC B0 ;  /* 0x0000000000007941 */ /* 0x000fea0003800000 */
.L_x_5616:
[----:B------:R0:W-:Y:S01]  /*5530*/  STG.E.U8 [R8.64], R4 ;  /* 0x0000000408007986 */ /* 0x0001e2000c101124 */
[----:B------:R-:W-:Y:S05]  /*5540*/  BRA `(.L_x_5593) ;  /* 0x000002e000007947 */ /* 0x000fea0003800000 */
.L_x_5610:
        /* <DEDUP_REMOVED lines=21> */
.L_x_5592:
        /* <DEDUP_REMOVED lines=20> */
.L_x_5620:
[----:B------:R-:W0:Y:S02]  /*57e0*/  F2I.U64.TRUNC R22, R22 ;  /* 0x0000001600167311 */ /* 0x000e24000020d800 */
[----:B0-----:R0:W-:Y:S01]  /*57f0*/  STG.E.64 [R8.64], R22 ;  /* 0x0000001608007986 */ /* 0x0011e2000c101b24 */
[----:B------:R-:W-:Y:S05]  /*5800*/  BRA `(.L_x_5593) ;  /* 0x0000002000007947 */ /* 0x000fea0003800000 */
.L_x_5619:
[----:B------:R-:W0:Y:S02]  /*5810*/  F2I.FTZ.U32.TRUNC.NTZ R3, R22 ;  /* 0x0000001600037305 */ /* 0x000e24000021f000 */
[----:B0-----:R0:W-:Y:S02]  /*5820*/  STG.E [R8.64], R3 ;  /* 0x0000000308007986 */ /* 0x0011e4000c101924 */
.L_x_5593:
        /* <DEDUP_REMOVED lines=22> */
.L_x_5624:
[----:B------:R-:W0:Y:S02]  /*5990*/  F2I.S64.TRUNC R24, R24 ;  /* 0x0000001800187311 */ /* 0x000e24000020d900 */
[----:B0-----:R-:W-:-:S05]  /*59a0*/  IMAD.MOV.U32 R3, RZ, RZ, R24 ;  /* 0x000000ffff037224 */ /* 0x001fca00078e0018 */
[----:B------:R0:W-:Y:S01]  /*59b0*/  STG.E.U8 [R8.64], R3 ;  /* 0x0000000308007986 */ /* 0x0001e2000c101124 */
[----:B------:R-:W-:Y:S05]  /*59c0*/  BRA `(.L_x_5626) ;  /* 0x00000d3000007947 */ /* 0x000fea0003800000 */
.L_x_5623:
        /* <DEDUP_REMOVED lines=9> */
.L_x_5628:
[----:B------:R-:W0:Y:S02]  /*5a60*/  F2I.FTZ.TRUNC.NTZ R3, R24 ;  /* 0x0000001800037305 */ /* 0x000e24000021f100 */
[----:B0-----:R0:W-:Y:S01]  /*5a70*/  STG.E [R8.64], R3 ;  /* 0x0000000308007986 */ /* 0x0011e2000c101924 */
[----:B------:R-:W-:Y:S05]  /*5a80*/  BRA `(.L_x_5626) ;  /* 0x00000c7000007947 */ /* 0x000fea0003800000 */
.L_x_5627:
[----:B------:R-:W0:Y:S02]  /*5a90*/  F2I.FTZ.TRUNC.NTZ R3, R24 ;  /* 0x0000001800037305 */ /* 0x000e24000021f100 */
[----:B0-----:R0:W-:Y:S01]  /*5aa0*/  STG.E.U16 [R8.64], R3 ;  /* 0x0000000308007986 */ /* 0x0011e2000c101524 */
[----:B------:R-:W-:Y:S05]  /*5ab0*/  BRA `(.L_x_5626) ;  /* 0x00000c4000007947 */ /* 0x000fea0003800000 */
.L_x_5622:
        /* <DEDUP_REMOVED lines=8> */
.L_x_5630:
[----:B------:R-:W-:-:S05]  /*5b40*/  F2FP.PACK_AB R24, RZ, R24 ;  /* 0x00000018ff18723e */ /* 0x000fca00000000ff */
[----:B------:R0:W-:Y:S01]  /*5b50*/  STG.E.U16 [R8.64], R24 ;  /* 0x0000001808007986 */ /* 0x0001e2000c101524 */
[----:B------:R-:W-:Y:S05]  /*5b60*/  BRA `(.L_x_5626) ;  /* 0x00000b9000007947 */ /* 0x000fea0003800000 */
.L_x_5629:
        /* <DEDUP_REMOVED lines=9> */
.L_x_5632:
[----:B------:R-:W-:-:S04]  /*5c00*/  F2FP.PACK_AB R3, RZ, R24 ;  /* 0x00000018ff03723e */ /* 0x000fc800000000ff */
[----:B------:R-:W-:-:S05]  /*5c10*/  PRMT R3, R3, 0x5410, RZ ;  /* 0x0000541003037816 */ /* 0x000fca00000000ff */
[----:B------:R0:W-:Y:S01]  /*5c20*/  STG.E [R8.64], R3 ;  /* 0x0000000308007986 */ /* 0x0001e2000c101924 */
[----:B------:R-:W-:Y:S05]  /*5c30*/  BRA `(.L_x_5626) ;  /* 0x00000ac000007947 */ /* 0x000fea0003800000 */
.L_x_5631:
[----:B------:R-:W-:-:S06]  /*5c40*/  FMUL.FTZ R4, R24, 1 ;  /* 0x3f80000018047820 */ /* 0x000fcc0000410000 */
[----:B------:R-:W0:Y:S02]  /*5c50*/  F2F.F64.F32 R4, R4 ;  /* 0x0000000400047310 */ /* 0x000e240000201800 */
[----:B0-----:R0:W-:Y:S01]  /*5c60*/  STG.E.64 [R8.64], R4 ;  /* 0x0000000408007986 */ /* 0x0011e2000c101b24 */
[----:B------:R-:W-:Y:S05]  /*5c70*/  BRA `(.L_x_5626) ;  /* 0x00000a8000007947 */ /* 0x000fea0003800000 */
.L_x_5621:
        /* <DEDUP_REMOVED lines=12> */
.L_x_5635:
[----:B------:R-:W-:Y:S01]  /*5d40*/  FMUL.FTZ R4, R24, 1 ;  /* 0x3f80000018047820 */ /* 0x000fe20000410000 */
[----:B------:R-:W-:-:S05]  /*5d50*/  CS2R R6, SRZ ;  /* 0x0000000000067805 */ /* 0x000fca000001ff00 */
[----:B------:R-:W0:Y:S02]  /*5d60*/  F2F.F64.F32 R4, R4 ;  /* 0x0000000400047310 */ /* 0x000e240000201800 */
[----:B0-----:R0:W-:Y:S01]  /*5d70*/  STG.E.128 [R8.64], R4 ;  /* 0x0000000408007986 */ /* 0x0011e2000c101d24 */
[----:B------:R-:W-:Y:S05]  /*5d80*/  BRA `(.L_x_5626) ;  /* 0x0000097000007947 */ /* 0x000fea0003800000 */
.L_x_5634:
        /* <DEDUP_REMOVED lines=20> */
.L_x_5639:
[----:B------:R-:W-:Y:S05]  /*5ed0*/  BSYNC B0 ;  /* 0x0000000000007941 */ /* 0x000fea0003800000 */
.L_x_5638:
[----:B------:R-:W-:-:S05]  /*5ee0*/  LOP3.LUT R5, R0, R5, RZ, 0xfc, !PT ;  /* 0x0000000500057212 */ /* 0x000fca00078efcff */
[----:B------:R0:W-:Y:S01]  /*5ef0*/  STG.E.U8 [R8.64], R5 ;  /* 0x0000000508007986 */ /* 0x0001e2000c101124 */
[----:B------:R-:W-:Y:S05]  /*5f00*/  BRA `(.L_x_5626) ;  /* 0x000007f000007947 */ /* 0x000fea0003800000 */
.L_x_5637:
        /* <DEDUP_REMOVED lines=12> */
.L_x_5641:
[----:B------:R-:W-:Y:S01]  /*5fd0*/  IMAD.MOV.U32 R0, RZ, RZ, 0x7f ;  /* 0x0000007fff007424 */ /* 0x000fe200078e00ff */
[----:B------:R-:W-:-:S04]  /*5fe0*/  ISETP.GT.U32.AND P0, PT, R4, 0x7f800000, PT ;  /* 0x7f8000000400780c */ /* 0x000fc80003f04070 */
[----:B------:R-:W-:-:S04]  /*5ff0*/  SEL R0, R0, 0x7c, P0 ;  /* 0x0000007c00007807 */ /* 0x000fc80000000000 */
.L_x_5642:
[----:B------:R-:W-:Y:S05]  /*6000*/  BSYNC B0 ;  /* 0x0000000000007941 */ /* 0x000fea0003800000 */
.L_x_5640:
[----:B------:R-:W-:-:S04]  /*6010*/  LOP3.LUT R24, R24, 0x80000000, RZ, 0xc0, !PT ;  /* 0x8000000018187812 */ /* 0x000fc800078ec0ff */
[----:B------:R-:W-:-:S04]  /*6020*/  SHF.R.U32.HI R3, RZ, 0x18, R24 ;  /* 0x00000018ff037819 */ /* 0x000fc80000011618 */
[----:B------:R-:W-:-:S05]  /*6030*/  LOP3.LUT R3, R0, R3, RZ, 0xfc, !PT ;  /* 0x0000000300037212 */ /* 0x000fca00078efcff */
[----:B------:R0:W-:Y:S01]  /*6040*/  STG.E.U8 [R8.64], R3 ;  /* 0x0000000308007986 */ /* 0x0001e2000c101124 */
[----:B------:R-:W-:Y:S05]  /*6050*/  BRA `(.L_x_5626) ;  /* 0x000006a000007947 */ /* 0x000fea0003800000 */
.L_x_5636:
[----:B------:R-:W-:-:S05]  /*6060*/  F2FP.BF16.PACK_AB R24, RZ, R24 ;  /* 0x00000018ff18723e */ /* 0x000fca00000010ff */
[----:B------:R0:W-:Y:S01]  /*6070*/  STG.E.U16 [R8.64], R24 ;  /* 0x0000001808007986 */ /* 0x0001e2000c101524 */
[----:B------:R-:W-:Y:S05]  /*6080*/  BRA `(.L_x_5626) ;  /* 0x0000067000007947 */ /* 0x000fea0003800000 */
.L_x_5633:
        /* <DEDUP_REMOVED lines=11> */
.L_x_5645:
        /* <DEDUP_REMOVED lines=16> */
.L_x_5648:
[----:B------:R-:W-:-:S04]  /*6240*/  LOP3.LUT R24, R24, 0x80000000, RZ, 0xc0, !PT ;  /* 0x8000000018187812 */ /* 0x000fc800078ec0ff */
[----:B------:R-:W-:-:S04]  /*6250*/  SHF.R.U32.HI R3, RZ, 0x18, R24 ;  /* 0x00000018ff037819 */ /* 0x000fc80000011618 */
[----:B------:R-:W-:-:S04]  /*6260*/  LOP3.LUT R0, R0, R3, RZ, 0xfc, !PT ;  /* 0x0000000300007212 */ /* 0x000fc800078efcff */
[----:B------:R-:W-:Y:S02]  /*6270*/  PRMT R4, R0, 0x7610, R4 ;  /* 0x0000761000047816 */ /* 0x000fe40000000004 */
.L_x_5647:
[----:B------:R-:W-:Y:S05]  /*6280*/  BSYNC B0 ;  /* 0x0000000000007941 */ /* 0x000fea0003800000 */
.L_x_5646:
[----:B------:R0:W-:Y:S01]  /*6290*/  STG.E.U8 [R8.64], R4 ;  /* 0x0000000408007986 */ /* 0x0001e2000c101124 */
[----:B------:R-:W-:Y:S05]  /*62a0*/  BRA `(.L_x_5626) ;  /* 0x0000045000007947 */ /* 0x000fea0003800000 */
.L_x_5644:
        /* <DEDUP_REMOVED lines=16> */
.L_x_5651:
[----:B------:R-:W-:-:S04]  /*63b0*/  LOP3.LUT R24, R24, 0x80000000, RZ, 0xc0, !PT ;  /* 0x8000000018187812 */ /* 0x000fc800078ec0ff */
[----:B------:R-:W-:-:S04]  /*63c0*/  SHF.R.U32.HI R3, RZ, 0x18, R24 ;  /* 0x00000018ff037819 */ /* 0x000fc80000011618 */
[----:B------:R-:W-:-:S04]  /*63d0*/  LOP3.LUT R0, R0, R3, RZ, 0xfc, !PT ;  /* 0x0000000300007212 */ /* 0x000fc800078efcff */
[----:B------:R-:W-:Y:S02]  /*63e0*/  PRMT R4, R0, 0x7610, R4 ;  /* 0x0000761000047816 */ /* 0x000fe40000000004 */
.L_x_5650:
[----:B------:R-:W-:Y:S05]  /*63f0*/  BSYNC B0 ;  /* 0x0000000000007941 */ /* 0x000fea0003800000 */
.L_x_5649:
[----:B------:R0:W-:Y:S01]  /*6400*/  STG.E.U8 [R8.64], R4 ;  /* 0x0000000408007986 */ /* 0x0001e2000c101124 */
[----:B------:R-:W-:Y:S05]  /*6410*/  BRA `(.L_x_5626) ;  /* 0x000002e000007947 */ /* 0x000fea0003800000 */
.L_x_5643:
        /* <DEDUP_REMOVED lines=21> */
.L_x_5625:
        /* <DEDUP_REMOVED lines=20> */
.L_x_5653:
[----:B------:R-:W0:Y:S02]  /*66b0*/  F2I.U64.TRUNC R24, R24 ;  /* 0x0000001800187311 */ /* 0x000e24000020d800 */
[----:B0-----:R0:W-:Y:S01]  /*66c0*/  STG.E.64 [R8.64], R24 ;  /* 0x0000001808007986 */ /* 0x0011e2000c101b24 */
[----:B------:R-:W-:Y:S05]  /*66d0*/  BRA `(.L_x_5626) ;  /* 0x0000002000007947 */ /* 0x000fea0003800000 */
.L_x_5652:
[----:B------:R-:W0:Y:S02]  /*66e0*/  F2I.FTZ.U32.TRUNC.NTZ R3, R24 ;  /* 0x0000001800037305 */ /* 0x000e24000021f000 */
[----:B0-----:R0:W-:Y:S02]  /*66f0*/  STG.E [R8.64], R3 ;  /* 0x0000000308007986 */ /* 0x0011e4000c101924 */
.L_x_5626:
[----:B------:R-:W-:Y:S02]  /*6700*/  IADD3 R19, R19, 0x80, RZ ;  /* 0x0000008013137810 */ /* 0x000fe40007ffe0ff */
.L_x_5587:
[----:B------:R-:W-:Y:S05]  /*6710*/  BSYNC B6 ;  /* 0x0000000000067941 */ /* 0x000fea0003800000 */
.L_x_5586:
        /* <DEDUP_REMOVED lines=20> */
.L_x_5657:
[----:B------:R-:W0:Y:S02]  /*6860*/  F2I.S64.TRUNC R18, R18 ;  /* 0x0000001200127311 */ /* 0x000e24000020d900 */
[----:B0-----:R-:W-:-:S05]  /*6870*/  IMAD.MOV.U32 R3, RZ, RZ, R18 ;  /* 0x000000ffff037224 */ /* 0x001fca00078e0012 */
[----:B------:R-:W-:Y:S01]  /*6880*/  STG.E.U8 [R4.64], R3 ;  /* 0x0000000304007986 */ /* 0x000fe2000c101124 */
[----:B------:R-:W-:Y:S05]  /*6890*/  EXIT ;  /* 0x000000000000794d */ /* 0x000fea0003800000 */
.L_x_5656:
        /* <DEDUP_REMOVED lines=9> */
.L_x_5660:
[----:B------:R-:W0:Y:S02]  /*6930*/  F2I.FTZ.TRUNC.NTZ R3, R18 ;  /* 0x0000001200037305 */ /* 0x000e24000021f100 */
[----:B0-----:R-:W-:Y:S01]  /*6940*/  STG.E [R4.64], R3 ;  /* 0x0000000304007986 */ /* 0x001fe2000c101924 */
[----:B------:R-:W-:Y:S05]  /*6950*/  EXIT ;  /* 0x000000000000794d */ /* 0x000fea0003800000 */
.L_x_5659:
[----:B------:R-:W0:Y:S02]  /*6960*/  F2I.FTZ.TRUNC.NTZ R3, R18 ;  /* 0x0000001200037305 */ /* 0x000e24000021f100 */
[----:B0-----:R-:W-:Y:S01]  /*6970*/  STG.E.U16 [R4.64], R3 ;  /* 0x0000000304007986 */ /* 0x001fe2000c101524 */
[----:B------:R-:W-:Y:S05]  /*6980*/  EXIT ;  /* 0x000000000000794d */ /* 0x000fea0003800000 */
.L_x_5655:
        /* <DEDUP_REMOVED lines=8> */
.L_x_5662:
[----:B------:R-:W-:-:S05]  /*6a10*/  F2FP.PACK_AB R18, RZ, R18 ;  /* 0x00000012ff12723e */ /* 0x000fca00000000ff */
[----:B------:R-:W-:Y:S01]  /*6a20*/  STG.E.U16 [R4.64], R18 ;  /* 0x0000001204007986 */ /* 0x000fe2000c101524 */
[----:B------:R-:W-:Y:S05]  /*6a30*/  EXIT ;  /* 0x000000000000794d */ /* 0x000fea0003800000 */
.L_x_5661:
        /* <DEDUP_REMOVED lines=9> */
.L_x_5664:
[----:B------:R-:W-:-:S04]  /*6ad0*/  F2FP.PACK_AB R3, RZ, R18 ;  /* 0x00000012ff03723e */ /* 0x000fc800000000ff */
[----:B------:R-:W-:-:S05]  /*6ae0*/  PRMT R3, R3, 0x5410, RZ ;  /* 0x0000541003037816 */ /* 0x000fca00000000ff */
[----:B------:R-:W-:Y:S01]  /*6af0*/  STG.E [R4.64], R3 ;  /* 0x0000000304007986 */ /* 0x000fe2000c101924 */
[----:B------:R-:W-:Y:S05]  /*6b00*/  EXIT ;  /* 0x000000000000794d */ /* 0x000fea0003800000 */
.L_x_5663:
[----:B------:R-:W-:-:S06]  /*6b10*/  FMUL.FTZ R2, R18, 1 ;  /* 0x3f80000012027820 */ /* 0x000fcc0000410000 */
[----:B------:R-:W0:Y:S02]  /*6b20*/  F2F.F64.F32 R2, R2 ;  /* 0x0000000200027310 */ /* 0x000e240000201800 */
[----:B0-----:R-:W-:Y:S01]  /*6b30*/  STG.E.64 [R4.64], R2 ;  /* 0x0000000204007986 */ /* 0x001fe2000c101b24 */
[----:B------:R-:W-:Y:S05]  /*6b40*/  EXIT ;  /* 0x000000000000794d */ /* 0x000fea0003800000 */
.L_x_5654:
        /* <DEDUP_REMOVED lines=12> */
.L_x_5667:
[----:B------:R-:W-:Y:S01]  /*6c10*/  FMUL.FTZ R8, R18, 1 ;  /* 0x3f80000012087820 */ /* 0x000fe20000410000 */
[----:B------:R-:W-:-:S05]  /*6c20*/  CS2R R10, SRZ ;  /* 0x00000000000a7805 */ /* 0x000fca000001ff00 */
[----:B------:R-:W0:Y:S02]  /*6c30*/  F2F.F64.F32 R8, R8 ;  /* 0x0000000800087310 */ /* 0x000e240000201800 */
[----:B0-----:R-:W-:Y:S01]  /*6c40*/  STG.E.128 [R4.64], R8 ;  /* 0x0000000804007986 */ /* 0x001fe2000c101d24 */
[----:B------:R-:W-:Y:S05]  /*6c50*/  EXIT ;  /* 0x000000000000794d */ /* 0x000fea0003800000 */
.L_x_5666:
        /* <DEDUP_REMOVED lines=20> */
.L_x_5671:
[----:B------:R-:W-:Y:S05]  /*6da0*/  BSYNC B0 ;  /* 0x0000000000007941 */ /* 0x000fea0003800000 */
.L_x_5670:
[----:B------:R-:W-:-:S05]  /*6db0*/  LOP3.LUT R7, R0, R7, RZ, 0xfc, !PT ;  /* 0x0000000700077212 */ /* 0x000fca00078efcff */
[----:B------:R-:W-:Y:S01]  /*6dc0*/  STG.E.U8 [R4.64], R7 ;  /* 0x0000000704007986 */ /* 0x000fe2000c101124 */
[----:B------:R-:W-:Y:S05]  /*6dd0*/  EXIT ;  /* 0x000000000000794d */ /* 0x000fea0003800000 */
.L_x_5669:
        /* <DEDUP_REMOVED lines=12> */
.L_x_5673:
[----:B------:R-:W-:Y:S01]  /*6ea0*/  IMAD.MOV.U32 R0, RZ, RZ, 0x7f ;  /* 0x0000007fff007424 */ /* 0x000fe200078e00ff */
[----:B------:R-:W-:-:S04]  /*6eb0*/  ISETP.GT.U32.AND P0, PT, R2, 0x7f800000, PT ;  /* 0x7f8000000200780c */ /* 0x000fc80003f04070 */
[----:B------:R-:W-:-:S04]  /*6ec0*/  SEL R0, R0, 0x7c, P0 ;  /* 0x0000007c00007807 */ /* 0x000fc80000000000 */
.L_x_5674:
[----:B------:R-:W-:Y:S05]  /*6ed0*/  BSYNC B0 ;  /* 0x0000000000007941 */ /* 0x000fea0003800000 */
.L_x_5672:
[----:B------:R-:W-:-:S04]  /*6ee0*/  LOP3.LUT R18, R18, 0x80000000, RZ, 0xc0, !PT ;  /* 0x8000000012127812 */ /* 0x000fc800078ec0ff */
[----:B------:R-:W-:-:S04]  /*6ef0*/  SHF.R.U32.HI R3, RZ, 0x18, R18 ;  /* 0x00000018ff037819 */ /* 0x000fc80000011612 */
[----:B------:R-:W-:-:S05]  /*6f00*/  LOP3.LUT R3, R0, R3, RZ, 0xfc, !PT ;  /* 0x0000000300037212 */ /* 0x000fca00078efcff */
[----:B------:R-:W-:Y:S01]  /*6f10*/  STG.E.U8 [R4.64], R3 ;  /* 0x0000000304007986 */ /* 0x000fe2000c101124 */
[----:B------:R-:W-:Y:S05]  /*6f20*/  EXIT ;  /* 0x000000000000794d */ /* 0x000fea0003800000 */
.L_x_5668:
[----:B------:R-:W-:-:S05]  /*6f30*/  F2FP.BF16.PACK_AB R18, RZ, R18 ;  /* 0x00000012ff12723e */ /* 0x000fca00000010ff */
[----:B------:R-:W-:Y:S01]  /*6f40*/  STG.E.U16 [R4.64], R18 ;  /* 0x0000001204007986 */ /* 0x000fe2000c101524 */
[----:B------:R-:W-:Y:S05]  /*6f50*/  EXIT ;  /* 0x000000000000794d */ /* 0x000fea0003800000 */
.L_x_5665:
        /* <DEDUP_REMOVED lines=11> */
.L_x_5677:
        /* <DEDUP_REMOVED lines=16> */
.L_x_5680:
[----:B------:R-:W-:-:S04]  /*7110*/  LOP3.LUT R18, R18, 0x80000000, RZ, 0xc0, !PT ;  /* 0x8000000012127812 */ /* 0x000fc800078ec0ff */
[----:B------:R-:W-:-:S04]  /*7120*/  SHF.R.U32.HI R3, RZ, 0x18, R18 ;  /* 0x00000018ff037819 */ /* 0x000fc80000011612 */
[----:B------:R-:W-:-:S04]  /*7130*/  LOP3.LUT R0, R0, R3, RZ, 0xfc, !PT ;  /* 0x0000000300007212 */ /* 0x000fc800078efcff */
[----:B------:R-:W-:Y:S02]  /*7140*/  PRMT R2, R0, 0x7610, R2 ;  /* 0x0000761000027816 */ /* 0x000fe40000000002 */
.L_x_5679:
[----:B------:R-:W-:Y:S05]  /*7150*/  BSYNC B0 ;  /* 0x0000000000007941 */ /* 0x000fea0003800000 */
.L_x_5678:
[----:B------:R-:W-:Y:S01]  /*7160*/  STG.E.U8 [R4.64], R2 ;  /* 0x0000000204007986 */ /* 0x000fe2000c101124 */
[----:B------:R-:W-:Y:S05]  /*7170*/  EXIT ;  /* 0x000000000000794d */ /* 0x000fea0003800000 */
.L_x_5676:
        /* <DEDUP_REMOVED lines=16> */
.L_x_5683:
[----:B------:R-:W-:-:S04]  /*7280*/  LOP3.LUT R18, R18, 0x80000000, RZ, 0xc0, !PT ;  /* 0x8000000012127812 */ /* 0x000fc800078ec0ff */
[----:B------:R-:W-:-:S04]  /*7290*/  SHF.R.U32.HI R3, RZ, 0x18, R18 ;  /* 0x00000018ff037819 */ /* 0x000fc80000011612 */
[----:B------:R-:W-:-:S04]  /*72a0*/  LOP3.LUT R0, R0, R3, RZ, 0xfc, !PT ;  /* 0x0000000300007212 */ /* 0x000fc800078efcff */
[----:B------:R-:W-:Y:S02]  /*72b0*/  PRMT R2, R0, 0x7610, R2 ;  /* 0x0000761000027816 */ /* 0x000fe40000000002 */
.L_x_5682:
[----:B------:R-:W-:Y:S05]  /*72c0*/  BSYNC B0 ;  /* 0x0000000000007941 */ /* 0x000fea0003800000 */
.L_x_5681:
[----:B------:R-:W-:Y:S01]  /*72d0*/  STG.E.U8 [R4.64], R2 ;  /* 0x0000000204007986 */ /* 0x000fe2000c101124 */
[----:B------:R-:W-:Y:S05]  /*72e0*/  EXIT ;  /* 0x000000000000794d */ /* 0x000fea0003800000 */
.L_x_5675:
        /* <DEDUP_REMOVED lines=21> */
.L_x_5658:
        /* <DEDUP_REMOVED lines=20> */
.L_x_5685:
[----:B------:R-:W0:Y:S02]  /*7580*/  F2I.U64.TRUNC R18, R18 ;  /* 0x0000001200127311 */ /* 0x000e24000020d800 */
[----:B0-----:R-:W-:Y:S01]  /*7590*/  STG.E.64 [R4.64], R18 ;  /* 0x0000001204007986 */ /* 0x001fe2000c101b24 */
[----:B------:R-:W-:Y:S05]  /*75a0*/  EXIT ;  /* 0x000000000000794d */ /* 0x000fea0003800000 */
.L_x_5684:
[----:B------:R-:W0:Y:S02]  /*75b0*/  F2I.FTZ.U32.TRUNC.NTZ R3, R18 ;  /* 0x0000001200037305 */ /* 0x000e24000021f000 */
[----:B0-----:R-:W-:Y:S01]  /*75c0*/  STG.E [R4.64], R3 ;  /* 0x0000000304007986 */ /* 0x001fe2000c101924 */
[----:B------:R-:W-:Y:S05]  /*75d0*/  EXIT ;  /* 0x000000000000794d */ /* 0x000fea0003800000 */
.L_x_5686:
        /* <DEDUP_REMOVED lines=10> */
.L_x_7722:


//--------------------- .text._ZN2at6native18elementwise_kernelILi128ELi2EZNS0_22gpu_kernel_impl_nocastINS0_13AUnaryFunctorIfffZZZNS0_20copysign_kernel_cudaERNS_18TensorIteratorBaseEENKUlvE_clEvENKUlvE0_clEvEUlffE_EEEEvS5_RKT_EUliE_EEviT1_ --------------------------
	.section	.text._ZN2at6native18elementwise_kernelILi128ELi2EZNS0_22gpu_kernel_impl_nocastINS0_13AUnaryFunctorIfffZZZNS0_20copysign_kernel_cudaERNS_18TensorIteratorBaseEENKUlvE_clEvENKUlvE0_clEvEUlffE_EEEEvS5_RKT_EUliE_EEviT1_,"ax",@progbits
	.sectioninfo	@"SHI_REGISTERS=12"
	.align	128
        .global         _ZN2at6native18elementwise_kernelILi128ELi2EZNS0_22gpu_kernel_impl_nocastINS0_13AUnaryFunctorIfffZZZNS0_20copysign_kernel_cudaERNS_18TensorIteratorBaseEENKUlvE_clEvENKUlvE0_clEvEUlffE_EEEEvS5_RKT_EUliE_EEviT1_
        .type           _ZN2at6native18elementwise_kernelILi128ELi2EZNS0_22gpu_kernel_impl_nocastINS0_13AUnaryFunctorIfffZZZNS0_20copysign_kernel_cudaERNS_18TensorIteratorBaseEENKUlvE_clEvENKUlvE0_clEvEUlffE_EEEEvS5_RKT_EUliE_EEviT1_,@function
        .size           _ZN2at6native18elementwise_kernelILi128ELi2EZNS0_22gpu_kernel_impl_nocastINS0_13AUnaryFunctorIfffZZZNS0_20copysign_kernel_cudaERNS_18TensorIteratorBaseEENKUlvE_clEvENKUlvE0_clEvEUlffE_EEEEvS5_RKT_EUliE_EEviT1_,(.L_x_7723 - _ZN2at6native18elementwise_kernelILi128ELi2EZNS0_22gpu_kernel_impl_nocastINS0_13AUnaryFunctorIfffZZZNS0_20copysign_kernel_cudaERNS_18TensorIteratorBaseEENKUlvE_clEvENKUlvE0_clEvEUlffE_EEEEvS5_RKT_EUliE_EEviT1_)
        .other          _ZN2at6native18elementwise_kernelILi128ELi2EZNS0_22gpu_kernel_impl_nocastINS0_13AUnaryFunctorIfffZZZNS0_20copysign_kernel_cudaERNS_18TensorIteratorBaseEENKUlvE_clEvENKUlvE0_clEvEUlffE_EEEEvS5_RKT_EUliE_EEviT1_,@"STO_CUDA_ENTRY STV_DEFAULT"
_ZN2at6native18elementwise_kernelILi128ELi2EZNS0_22gpu_kernel_impl_nocastINS0_13AUnaryFunctorIfffZZZNS0_20copysign_kernel_cudaERNS_18TensorIteratorBaseEENKUlvE_clEvENKUlvE0_clEvEUlffE_EEEEvS5_RKT_EUliE_EEviT1_:
.text._ZN2at6native18elementwise_kernelILi128ELi2EZNS0_22gpu_kernel_impl_nocastINS0_13AUnaryFunctorIfffZZZNS0_20copysign_kernel_cudaERNS_18TensorIteratorBaseEENKUlvE_clEvENKUlvE0_clEvEUlffE_EEEEvS5_RKT_EUliE_EEviT1_:
        /* <DEDUP_REMOVED lines=236> */
.L_x_5689:
        /* <DEDUP_REMOVED lines=9> */
.L_x_5688:
[----:B------:R-:W-:Y:S05]  /*0f50*/  BSYNC B0 ;  /* 0x0000000000007941 */ /* 0x000fea0003800000 */
.L_x_5687:
        /* <DEDUP_REMOVED lines=230> */
.L_x_5690:
        /* <DEDUP_REMOVED lines=9> */
.L_x_5691:
        /* <DEDUP_REMOVED lines=11> */
.L_x_7723:


//--------------------- .text._ZN2at6native27unrolled_elementwise_kernelINS0_13AUnaryFunctorIfffZZZNS0_20copysign_kernel_cudaERNS_18TensorIteratorBaseEENKUlvE_clEvENKUlvE0_clEvEUlffE_EESt5arrayIPcLm2EELi4E23TrivialOffsetCalculatorILi1EjESD_NS0_6memory15LoadWithoutCastENSE_16StoreWithoutCastEEEviT_T0_T2_T3_T4_T5_ --------------------------
	.section	.text._ZN2at6native27unrolled_elementwise_kernelINS0_13AUnaryFunctorIfffZZZNS0_20copysign_kernel_cudaERNS_18TensorIteratorBaseEENKUlvE_clEvENKUlvE0_clEvEUlffE_EESt5arrayIPcLm2EELi4E23TrivialOffsetCalculatorILi1EjESD_NS0_6memory15LoadWithoutCastENSE_16StoreWithoutCastEEEviT_T0_T2_T3_T4_T5_,"ax",@progbits
	.sectioninfo	@"SHI_REGISTERS=18"
	.align	128
        .global         _ZN2at6native27unrolled_elementwise_kernelINS0_13AUnaryFunctorIfffZZZNS0_20copysign_kernel_cudaERNS_18TensorIteratorBaseEENKUlvE_clEvENKUlvE0_clEvEUlffE_EESt5arrayIPcLm2EELi4E23TrivialOffsetCalculatorILi1EjESD_NS0_6memory15LoadWithoutCastENSE_16StoreWithoutCastEEEviT_T0_T2_T3_T4_T5_
        .type           _ZN2at6native27unrolled_elementwise_kernelINS0_13AUnaryFunctorIfffZZZNS0_20copysign_kernel_cudaERNS_18TensorIteratorBaseEENKUlvE_clEvENKUlvE0_clEvEUlffE_EESt5arrayIPcLm2EELi4E23TrivialOffsetCalculatorILi1EjESD_NS0_6memory15LoadWithoutCastENSE_16StoreWithoutCastEEEviT_T0_T2_T3_T4_T5_,@function
        .size           _ZN2at6native27unrolled_elementwise_kernelINS0_13AUnaryFunctorIfffZZZNS0_20copysign_kernel_cudaERNS_18TensorIteratorBaseEENKUlvE_clEvENKUlvE0_clEvEUlffE_EESt5arrayIPcLm2EELi4E23TrivialOffsetCalculatorILi1EjESD_NS0_6memory15LoadWithoutCastENSE_16StoreWithoutCastEEEviT_T0_T2_T3_T4_T5_,(.L_x_7724 - _ZN2at6native27unrolled_elementwise_kernelINS0_13AUnaryFunctorIfffZZZNS0_20copysign_kernel_cudaERNS_18TensorIteratorBaseEENKUlvE_clEvENKUlvE0_clEvEUlffE_EESt5arrayIPcLm2EELi4E23TrivialOffsetCalculatorILi1EjESD_NS0_6memory15LoadWithoutCastENSE_16StoreWithoutCastEEEviT_T0_T2_T3_T4_T5_)
        .other          _ZN2at6native27unrolled_elementwise_kernelINS0_13AUnaryFunctorIfffZZZNS0_20copysign_kernel_cudaERNS_18TensorIteratorBaseEENKUlvE_clEvENKUlvE0_clEvEUlffE_EESt5arrayIPcLm2EELi4E23TrivialOffsetCalculatorILi1EjESD_NS0_6memory15LoadWithoutCastENSE_16StoreWithoutCastEEEviT_T0_T2_T3_T4_T5_,@"STO_CUDA_ENTRY STV_DEFAULT"
_ZN2at6native27unrolled_elementwise_kernelINS0_13AUnaryFunctorIfffZZZNS0_20copysign_kernel_cudaERNS_18TensorIteratorBaseEENKUlvE_clEvENKUlvE0_clEvEUlffE_EESt5arrayIPcLm2EELi4E23TrivialOffsetCalculatorILi1EjESD_NS0_6memory15LoadWithoutCastENSE_16StoreWithoutCastEEEviT_T0_T2_T3_T4_T5_:
.text._ZN2at6native27unrolled_elementwise_kernelINS0_13AUnaryFunctorIfffZZZNS0_20copysign_kernel_cudaERNS_18TensorIteratorBaseEENKUlvE_clEvENKUlvE0_clEvEUlffE_EESt5arrayIPcLm2EELi4E23TrivialOffsetCalculatorILi1EjESD_NS0_6memory15LoadWithoutCastENSE_16StoreWithoutCastEEEviT_T0_T2_T3_T4_T5_:
        /* <DEDUP_REMOVED lines=44> */
[C---:B---3--:R-:W-:Y:S02]  /*02c0*/  LOP3.LUT R11, R10.reuse, 0x80000000, R12, 0xb8, !PT ;  /* 0x800000000a0b7812 */ /* 0x048fe400078eb80c */
        /* <DEDUP_REMOVED lines=12> */
.L_x_5693:
[----:B0-----:R-:W-:Y:S05]  /*0390*/  BSYNC B0 ;  /* 0x0000000000007941 */ /* 0x001fea0003800000 */
.L_x_5692:
        /* <DEDUP_REMOVED lines=8> */
.L_x_5694:
        /* <DEDUP_REMOVED lines=14> */
.L_x_7724:


//--------------------- .text._ZN2at6native29vectorized_elementwise_kernelILi2ENS0_13AUnaryFunctorIfffZZZNS0_20copysign_kernel_cudaERNS_18TensorIteratorBaseEENKUlvE_clEvENKUlvE0_clEvEUlffE_EESt5arrayIPcLm2EEEEviT0_T1_ --------------------------
	.section	.text._ZN2at6native29vectorized_elementwise_kernelILi2ENS0_13AUnaryFunctorIfffZZZNS0_20copysign_kernel_cudaERNS_18TensorIteratorBaseEENKUlvE_clEvENKUlvE0_clEvEUlffE_EESt5arrayIPcLm2EEEEviT0_T1_,"ax",@progbits
	.sectioninfo	@"SHI_REGISTERS=31"
	.align	128
        .global         _ZN2at6native29vectorized_elementwise_kernelILi2ENS0_13AUnaryFunctorIfffZZZNS0_20copysign_kernel_cudaERNS_18TensorIteratorBaseEENKUlvE_clEvENKUlvE0_clEvEUlffE_EESt5arrayIPcLm2EEEEviT0_T1_
        .type           _ZN2at6native29vectorized_elementwise_kernelILi2ENS0_13AUnaryFunctorIfffZZZNS0_20copysign_kernel_cudaERNS_18TensorIteratorBaseEENKUlvE_clEvENKUlvE0_clEvEUlffE_EESt5arrayIPcLm2EEEEviT0_T1_,@function
        .size           _ZN2at6native29vectorized_elementwise_kernelILi2ENS0_13AUnaryFunctorIfffZZZNS0_20copysign_kernel_cudaERNS_18TensorIteratorBaseEENKUlvE_clEvENKUlvE0_clEvEUlffE_EESt5arrayIPcLm2EEEEviT0_T1_,(.L_x_7725 - _ZN2at6native29vectorized_elementwise_kernelILi2ENS0_13AUnaryFunctorIfffZZZNS0_20copysign_kernel_cudaERNS_18TensorIteratorBaseEENKUlvE_clEvENKUlvE0_clEvEUlffE_EESt5arrayIPcLm2EEEEviT0_T1_)
        .other          _ZN2at6native29vectorized_elementwise_kernelILi2ENS0_13AUnaryFunctorIfffZZZNS0_20copysign_kernel_cudaERNS_18TensorIteratorBaseEENKUlvE_clEvENKUlvE0_clEvEUlffE_EESt5arrayIPcLm2EEEEviT0_T1_,@"STO_CUDA_ENTRY STV_DEFAULT"
_ZN2at6native29vectorized_elementwise_kernelILi2ENS0_13AUnaryFunctorIfffZZZNS0_20copysign_kernel_cudaERNS_18TensorIteratorBaseEENKUlvE_clEvENKUlvE0_clEvEUlffE_EESt5arrayIPcLm2EEEEviT0_T1_:
.text._ZN2at6native29vectorized_elementwise_kernelILi2ENS0_13AUnaryFunctorIfffZZZNS0_20copysign_kernel_cudaERNS_18TensorIteratorBaseEENKUlvE_clEvENKUlvE0_clEvEUlffE_EESt5arrayIPcLm2EEEEviT0_T1_:
        /* <DEDUP_REMOVED lines=18> */
[C---:B--2---:R-:W-:Y:S02]  /*0120*/  LOP3.LUT R7, R0.reuse, 0x80000000, R7, 0xb8, !PT ;  /* 0x8000000000077812 */ /* 0x044fe400078eb807 */
[C---:B------:R-:W-:Y:S02]  /*0130*/  LOP3.LUT R6, R0.reuse, 0x80000000, R6, 0xb8, !PT ;  /* 0x8000000000067812 */ /* 0x040fe400078eb806 */
[C---:B---3--:R-:W-:Y:S02]  /*0140*/  LOP3.LUT R9, R0.reuse, 0x80000000, R9, 0xb8, !PT ;  /* 0x8000000000097812 */ /* 0x048fe400078eb809 */
[C---:B------:R-:W-:Y:S01]  /*0150*/  LOP3.LUT R8, R0.reuse, 0x80000000, R8, 0xb8, !PT ;  /* 0x8000000000087812 */ /* 0x040fe200078eb808 */
[----:B------:R-:W-:Y:S01]  /*0160*/  STG.E.64 [R4.64], R6 ;  /* 0x0000000604007986 */ /* 0x000fe2000c101b04 */
[C---:B----4-:R-:W-:Y:S02]  /*0170*/  LOP3.LUT R11, R0.reuse, 0x80000000, R11, 0xb8, !PT ;  /* 0x80000000000b7812 */ /* 0x050fe400078eb80b */
[C---:B------:R-:W-:Y:S01]  /*0180*/  LOP3.LUT R10, R0.reuse, 0x80000000, R10, 0xb8, !PT ;  /* 0x80000000000a7812 */ /* 0x040fe200078eb80a */
[----:B------:R-:W-:Y:S01]  /*0190*/  STG.E.64 [R4.64+0x400], R8 ;  /* 0x0004000804007986 */ /* 0x000fe2000c101b04 */
[----:B-----5:R-:W-:-:S02]  /*01a0*/  LOP3.LUT R13, R0, 0x80000000, R13, 0xb8, !PT ;  /* 0x80000000000d7812 */ /* 0x020fc400078eb80d */
[----:B------:R-:W-:Y:S01]  /*01b0*/  LOP3.LUT R12, R0, 0x80000000, R12, 0xb8, !PT ;  /* 0x80000000000c7812 */ /* 0x000fe200078eb80c */
[----:B------:R-:W-:Y:S04]  /*01c0*/  STG.E.64 [R4.64+0x800], R10 ;  /* 0x0008000a04007986 */ /* 0x000fe8000c101b04 */
[----:B------:R-:W-:Y:S01]  /*01d0*/  STG.E.64 [R4.64+0xc00], R12 ;  /* 0x000c000c04007986 */ /* 0x000fe2000c101b04 */
[----:B------:R-:W-:Y:S05]  /*01e0*/  EXIT ;  /* 0x000000000000794d */ /* 0x000fea0003800000 */
.L_x_5695:
        /* <DEDUP_REMOVED lines=64> */
[C---:B---3--:R-:W-:Y:S02]  /*05f0*/  LOP3.LUT R5, R26.reuse, 0x80000000, R14, 0xb8, !PT ;  /* 0x800000001a057812 */ /* 0x048fe400078eb80e */
[C---:B-----5:R-:W-:Y:S02]  /*0600*/  LOP3.LUT R15, R26.reuse, 0x80000000, R15, 0xb8, !PT ;  /* 0x800000001a0f7812 */ /* 0x060fe400078eb80f */
[C---:B------:R-:W-:Y:S02]  /*0610*/  LOP3.LUT R17, R26.reuse, 0x80000000, R17, 0xb8, !PT ;  /* 0x800000001a117812 */ /* 0x040fe400078eb811 */
[C---:B----4-:R-:W-:Y:S02]  /*0620*/  LOP3.LUT R18, R26.reuse, 0x80000000, R18, 0xb8, !PT ;  /* 0x800000001a127812 */ /* 0x050fe400078eb812 */
[----:B------:R-:W-:-:S02]  /*0630*/  LOP3.LUT R19, R26, 0x80000000, R19, 0xb8, !PT ;  /* 0x800000001a137812 */ /* 0x000fc400078eb813 */
[C---:B------:R-:W-:Y:S02]  /*0640*/  LOP3.LUT R20, R26.reuse, 0x80000000, R20, 0xb8, !PT ;  /* 0x800000001a147812 */ /* 0x040fe400078eb814 */
        /* <DEDUP_REMOVED lines=14> */
.L_x_5698:
[----:B0-----:R-:W-:-:S13]  /*0730*/  ISETP.GE.AND P0, PT, R13, R12, PT ;  /* 0x0000000c0d00720c */ /* 0x001fda0003f06270 */
[----:B------:R-:W-:Y:S05]  /*0740*/  @P0 BRA `(.L_x_5700) ;  /* 0x000000c000000947 */ /* 0x000fea0003800000 */
[----:B------:R-:W-:Y:S01]  /*0750*/  IMAD.IADD R2, R0, 0x1, R13 ;  /* 0x0000000100027824 */ /* 0x000fe200078e020d */
[----:B------:R-:W-:Y:S01]  /*0760*/  IADD3 R13, R13, 0x80, RZ ;  /* 0x000000800d0d7810 */ /* 0x000fe20007ffe0ff */
[----:B------:R-:W-:-:S04]  /*0770*/  IMAD.MOV.U32 R3, RZ, RZ, 0x4 ;  /* 0x00000004ff037424 */ /* 0x000fc800078e00ff */
[----:B------:R-:W-:-:S05]  /*0780*/  IMAD.WIDE.U32 R2, R2, R3, c[0x0][0x170] ;  /* 0x00005c0002027625 */ /* 0x000fca00078e0003 */
[----:B------:R0:W-:Y:S02]  /*0790*/  STG.E [R2.64], R17 ;  /* 0x0000001102007986 */ /* 0x0001e4000c101904 */
.L_x_5699:
[----:B------:R-:W-:-:S13]  /*07a0*/  ISETP.GE.AND P0, PT, R13, R12, PT ;  /* 0x0000000c0d00720c */ /* 0x000fda0003f06270 */
[----:B------:R-:W-:Y:S05]  /*07b0*/  @P0 BRA `(.L_x_5701) ;  /* 0x000000d000000947 */ /* 0x000fea0003800000 */
[----:B0-----:R-:W-:Y:S01]  /*07c0*/  MOV R3, 0x4 ;  /* 0x0000000400037802 */ /* 0x001fe20000000f00 */
[----:B------:R-:W-:Y:S01]  /*07d0*/  IMAD.IADD R2, R0, 0x1, R13 ;  /* 0x0000000100027824 */ /* 0x000fe200078e020d */
[----:B------:R-:W-:-:S03]  /*07e0*/  IADD3 R13, R13, 0x80, RZ ;  /* 0x000000800d0d7810 */ /* 0x000fc60007ffe0ff */
[----:B------:R-:W-:-:S05]  /*07f0*/  IMAD.WIDE.U32 R2, R2, R3, c[0x0][0x170] ;  /* 0x00005c0002027625 */ /* 0x000fca00078e0003 */
[----:B------:R0:W-:Y:S02]  /*0800*/  STG.E [R2.64], R18 ;  /* 0x0000001202007986 */ /* 0x0001e4000c101904 */
.L_x_5700:
        /* <DEDUP_REMOVED lines=8> */
.L_x_5701:
[----:B------:R-:W-:Y:S05]  /*0890*/  BSYNC B1 ;  /* 0x0000000000017941 */ /* 0x000fea0003800000 */
.L_x_5697:
[----:B------:R-:W-:-:S13]  /*08a0*/  ISETP.GE.AND P0, PT, R13, R12, PT ;  /* 0x0000000c0d00720c */ /* 0x000fda0003f06270 */
[----:B0-----:R-:W-:Y:S01]  /*08b0*/  @!P0 MOV R3, 0x4 ;  /* 0x0000000400038802 */ /* 0x001fe20000000f00 */
[----:B------:R-:W-:Y:S01]  /*08c0*/  @!P0 IMAD.IADD R2, R0, 0x1, R13 ;  /* 0x0000000100028824 */ /* 0x000fe200078e020d */
[----:B------:R-:W-:-:S03]  /*08d0*/  @!P0 IADD3 R13, R13, 0x80, RZ ;  /* 0x000000800d0d8810 */ /* 0x000fc60007ffe0ff */
[----:B------:R-:W-:-:S05]  /*08e0*/  @!P0 IMAD.WIDE.U32 R2, R2, R3, c[0x0][0x170] ;  /* 0x00005c0002028625 */ /* 0x000fca00078e0003 */
[----:B------:R0:W-:Y:S02]  /*08f0*/  @!P0 STG.E [R2.64], R20 ;  /* 0x0000001402008986 */ /* 0x0001e4000c101904 */
.L_x_5702:
[----:B------:R-:W-:Y:S05]  /*0900*/  BSYNC B0 ;  /* 0x0000000000007941 */ /* 0x000fea0003800000 */
.L_x_5696:
        /* <DEDUP_REMOVED lines=8> */
.L_x_5703:
        /* <DEDUP_REMOVED lines=15> */
.L_x_7725:


//--------------------- .text._ZN2at6native29vectorized_elementwise_kernelILi4ENS0_13AUnaryFunctorIfffZZZNS0_20copysign_kernel_cudaERNS_18TensorIteratorBaseEENKUlvE_clEvENKUlvE0_clEvEUlffE_EESt5arrayIPcLm2EEEEviT0_T1_ --------------------------
	.section	.text._ZN2at6native29vectorized_elementwise_kernelILi4ENS0_13AUnaryFunctorIfffZZZNS0_20copysign_kernel_cudaERNS_18TensorIteratorBaseEENKUlvE_clEvENKUlvE0_clEvEUlffE_EESt5arrayIPcLm2EEEEviT0_T1_,"ax",@progbits
	.sectioninfo	@"SHI_REGISTERS=31"
	.align	128
        .global         _ZN2at6native29vectorized_elementwise_kernelILi4ENS0_13AUnaryFunctorIfffZZZNS0_20copysign_kernel_cudaERNS_18TensorIteratorBaseEENKUlvE_clEvENKUlvE0_clEvEUlffE_EESt5arrayIPcLm2EEEEviT0_T1_
        .type           _ZN2at6native29vectorized_elementwise_kernelILi4ENS0_13AUnaryFunctorIfffZZZNS0_20copysign_kernel_cudaERNS_18TensorIteratorBaseEENKUlvE_clEvENKUlvE0_clEvEUlffE_EESt5arrayIPcLm2EEEEviT0_T1_,@function
        .size           _ZN2at6native29vectorized_elementwise_kernelILi4ENS0_13AUnaryFunctorIfffZZZNS0_20copysign_kernel_cudaERNS_18TensorIteratorBaseEENKUlvE_clEvENKUlvE0_clEvEUlffE_EESt5arrayIPcLm2EEEEviT0_T1_,(.L_x_7726 - _ZN2at6native29vectorized_elementwise_kernelILi4ENS0_13AUnaryFunctorIfffZZZNS0_20copysign_kernel_cudaERNS_18TensorIteratorBaseEENKUlvE_clEvENKUlvE0_clEvEUlffE_EESt5arrayIPcLm2EEEEviT0_T1_)
        .other          _ZN2at6native29vectorized_elementwise_kernelILi4ENS0_13AUnaryFunctorIfffZZZNS0_20copysign_kernel_cudaERNS_18TensorIteratorBaseEENKUlvE_clEvENKUlvE0_clEvEUlffE_EESt5arrayIPcLm2EEEEviT0_T1_,@"STO_CUDA_ENTRY STV_DEFAULT"
_ZN2at6native29vectorized_elementwise_kernelILi4ENS0_13AUnaryFunctorIfffZZZNS0_20copysign_kernel_cudaERNS_18TensorIteratorBaseEENKUlvE_clEvENKUlvE0_clEvEUlffE_EESt5arrayIPcLm2EEEEviT0_T1_:
.text._ZN2at6native29vectorized_elementwise_kernelILi4ENS0_13AUnaryFunctorIfffZZZNS0_20copysign_kernel_cudaERNS_18TensorIteratorBaseEENKUlvE_clEvENKUlvE0_clEvEUlffE_EESt5arrayIPcLm2EEEEviT0_T1_:
        /* <DEDUP_REMOVED lines=16> */
[C---:B--2---:R-:W-:Y:S02]  /*0100*/  LOP3.LUT R7, R0.reuse, 0x80000000, R7, 0xb8, !PT ;  /* 0x8000000000077812 */ /* 0x044fe400078eb807 */
[C---:B------:R-:W-:Y:S02]  /*0110*/  LOP3.LUT R6, R0.reuse, 0x80000000, R6, 0xb8, !PT ;  /* 0x8000000000067812 */ /* 0x040fe400078eb806 */
[C---:B------:R-:W-:Y:S02]  /*0120*/  LOP3.LUT R5, R0.reuse, 0x80000000, R5, 0xb8, !PT ;  /* 0x8000000000057812 */ /* 0x040fe400078eb805 */
[C---:B------:R-:W-:Y:S02]  /*0130*/  LOP3.LUT R4, R0.reuse, 0x80000000, R4, 0xb8, !PT ;  /* 0x8000000000047812 */ /* 0x040fe400078eb804 */
[C---:B---3--:R-:W-:Y:S02]  /*0140*/  LOP3.LUT R11, R0.reuse, 0x80000000, R11, 0xb8, !PT ;  /* 0x80000000000b7812 */ /* 0x048fe400078eb80b */
[C---:B------:R-:W-:Y:S01]  /*0150*/  LOP3.LUT R10, R0.reuse, 0x80000000, R10, 0xb8, !PT ;  /* 0x80000000000a7812 */ /* 0x040fe200078eb80a */
[----:B------:R-:W-:Y:S01]  /*0160*/  STG.E.128 [R12.64], R4 ;  /* 0x000000040c007986 */ /* 0x000fe2000c101d04 */
[----:B------:R-:W-:-:S02]  /*0170*/  LOP3.LUT R9, R0, 0x80000000, R9, 0xb8, !PT ;  /* 0x8000000000097812 */ /* 0x000fc400078eb809 */
[----:B------:R-:W-:-:S05]  /*0180*/  LOP3.LUT R8, R0, 0x80000000, R8, 0xb8, !PT ;  /* 0x8000000000087812 */ /* 0x000fca00078eb808 */
[----:B------:R-:W-:Y:S01]  /*0190*/  STG.E.128 [R12.64+0x800], R8 ;  /* 0x000800080c007986 */ /* 0x000fe2000c101d04 */
[----:B------:R-:W-:Y:S05]  /*01a0*/  EXIT ;  /* 0x000000000000794d */ /* 0x000fea0003800000 */
.L_x_5704:
        /* <DEDUP_REMOVED lines=84> */
.L_x_5707:
[----:B0-----:R-:W-:-:S13]  /*06f0*/  ISETP.GE.AND P0, PT, R13, R12, PT ;  /* 0x0000000c0d00720c */ /* 0x001fda0003f06270 */
[----:B------:R-:W-:Y:S05]  /*0700*/  @P0 BRA `(.L_x_5709) ;  /* 0x000000c000000947 */ /* 0x000fea0003800000 */
[----:B------:R-:W-:Y:S01]  /*0710*/  IMAD.IADD R2, R0, 0x1, R13 ;  /* 0x0000000100027824 */ /* 0x000fe200078e020d */
[----:B------:R-:W-:Y:S01]  /*0720*/  IADD3 R13, R13, 0x80, RZ ;  /* 0x000000800d0d7810 */ /* 0x000fe20007ffe0ff */
[----:B------:R-:W-:-:S04]  /*0730*/  IMAD.MOV.U32 R3, RZ, RZ, 0x4 ;  /* 0x00000004ff037424 */ /* 0x000fc800078e00ff */
[----:B------:R-:W-:-:S05]  /*0740*/  IMAD.WIDE.U32 R2, R2, R3, c[0x0][0x170] ;  /* 0x00005c0002027625 */ /* 0x000fca00078e0003 */
[----:B------:R0:W-:Y:S02]  /*0750*/  STG.E [R2.64], R17 ;  /* 0x0000001102007986 */ /* 0x0001e4000c101904 */
.L_x_5708:
[----:B------:R-:W-:-:S13]  /*0760*/  ISETP.GE.AND P0, PT, R13, R12, PT ;  /* 0x0000000c0d00720c */ /* 0x000fda0003f06270 */
[----:B------:R-:W-:Y:S05]  /*0770*/  @P0 BRA `(.L_x_5710) ;  /* 0x000000d000000947 */ /* 0x000fea0003800000 */
[----:B0-----:R-:W-:Y:S01]  /*0780*/  MOV R3, 0x4 ;  /* 0x0000000400037802 */ /* 0x001fe20000000f00 */
[----:B------:R-:W-:Y:S01]  /*0790*/  IMAD.IADD R2, R0, 0x1, R13 ;  /* 0x0000000100027824 */ /* 0x000fe200078e020d */
[----:B------:R-:W-:-:S03]  /*07a0*/  IADD3 R13, R13, 0x80, RZ ;  /* 0x000000800d0d7810 */ /* 0x000fc60007ffe0ff */
[----:B------:R-:W-:-:S05]  /*07b0*/  IMAD.WIDE.U32 R2, R2, R3, c[0x0][0x170] ;  /* 0x00005c0002027625 */ /* 0x000fca00078e0003 */
[----:B------:R0:W-:Y:S02]  /*07c0*/  STG.E [R2.64], R18 ;  /* 0x0000001202007986 */ /* 0x0001e4000c101904 */
.L_x_5709:
        /* <DEDUP_REMOVED lines=8> */
.L_x_5710:
[----:B------:R-:W-:Y:S05]  /*0850*/  BSYNC B1 ;  /* 0x0000000000017941 */ /* 0x000fea0003800000 */
.L_x_5706:
[----:B------:R-:W-:-:S13]  /*0860*/  ISETP.GE.AND P0, PT, R13, R12, PT ;  /* 0x0000000c0d00720c */ /* 0x000fda0003f06270 */
[----:B0-----:R-:W-:Y:S01]  /*0870*/  @!P0 MOV R3, 0x4 ;  /* 0x0000000400038802 */ /* 0x001fe20000000f00 */
[----:B------:R-:W-:Y:S01]  /*0880*/  @!P0 IMAD.IADD R2, R0, 0x1, R13 ;  /* 0x0000000100028824 */ /* 0x000fe200078e020d */
[----:B------:R-:W-:-:S03]  /*0890*/  @!P0 IADD3 R13, R13, 0x80, RZ ;  /* 0x000000800d0d8810 */ /* 0x000fc60007ffe0ff */
[----:B------:R-:W-:-:S05]  /*08a0*/  @!P0 IMAD.WIDE.U32 R2, R2, R3, c[0x0][0x170] ;  /* 0x00005c0002028625 */ /* 0x000fca00078e0003 */
[----:B------:R0:W-:Y:S02]  /*08b0*/  @!P0 STG.E [R2.64], R20 ;  /* 0x0000001402008986 */ /* 0x0001e4000c101904 */
.L_x_5711:
[----:B------:R-:W-:Y:S05]  /*08c0*/  BSYNC B0 ;  /* 0x0000000000007941 */ /* 0x000fea0003800000 */
.L_x_5705:
        /* <DEDUP_REMOVED lines=8> */
.L_x_5712:
        /* <DEDUP_REMOVED lines=11> */
.L_x_7726:


//--------------------- .text._ZN2at6native29vectorized_elementwise_kernelILi8ENS0_13AUnaryFunctorIfffZZZNS0_20copysign_kernel_cudaERNS_18TensorIteratorBaseEENKUlvE_clEvENKUlvE0_clEvEUlffE_EESt5arrayIPcLm2EEEEviT0_T1_ --------------------------
	.section	.text._ZN2at6native29vectorized_elementwise_kernelILi8ENS0_13AUnaryFunctorIfffZZZNS0_20copysign_kernel_cudaERNS_18TensorIteratorBaseEENKUlvE_clEvENKUlvE0_clEvEUlffE_EESt5arrayIPcLm2EEEEviT0_T1_,"ax",@progbits
	.sectioninfo	@"SHI_REGISTERS=4"
	.align	128
        .global         _ZN2at6native29vectorized_elementwise_kernelILi8ENS0_13AUnaryFunctorIfffZZZNS0_20copysign_kernel_cudaERNS_18TensorIteratorBaseEENKUlvE_clEvENKUlvE0_clEvEUlffE_EESt5arrayIPcLm2EEEEviT0_T1_
        .type           _ZN2at6native29vectorized_elementwise_kernelILi8ENS0_13AUnaryFunctorIfffZZZNS0_20copysign_kernel_cudaERNS_18TensorIteratorBaseEENKUlvE_clEvENKUlvE0_clEvEUlffE_EESt5arrayIPcLm2EEEEviT0_T1_,@function
        .size           _ZN2at6native29vectorized_elementwise_kernelILi8ENS0_13AUnaryFunctorIfffZZZNS0_20copysign_kernel_cudaERNS_18TensorIteratorBaseEENKUlvE_clEvENKUlvE0_clEvEUlffE_EESt5arrayIPcLm2EEEEviT0_T1_,(.L_x_7727 - _ZN2at6native29vectorized_elementwise_kernelILi8ENS0_13AUnaryFunctorIfffZZZNS0_20copysign_kernel_cudaERNS_18TensorIteratorBaseEENKUlvE_clEvENKUlvE0_clEvEUlffE_EESt5arrayIPcLm2EEEEviT0_T1_)
        .other          _ZN2at6native29vectorized_elementwise_kernelILi8ENS0_13AUnaryFunctorIfffZZZNS0_20copysign_kernel_cudaERNS_18TensorIteratorBaseEENKUlvE_clEvENKUlvE0_clEvEUlffE_EESt5arrayIPcLm2EEEEviT0_T1_,@"STO_CUDA_ENTRY STV_DEFAULT"
_ZN2at6native29vectorized_elementwise_kernelILi8ENS0_13AUnaryFunctorIfffZZZNS0_20copysign_kernel_cudaERNS_18TensorIteratorBaseEENKUlvE_clEvENKUlvE0_clEvEUlffE_EESt5arrayIPcLm2EEEEviT0_T1_:
.text._ZN2at6native29vectorized_elementwise_kernelILi8ENS0_13AUnaryFunctorIfffZZZNS0_20copysign_kernel_cudaERNS_18TensorIteratorBaseEENKUlvE_clEvENKUlvE0_clEvEUlffE_EESt5arrayIPcLm2EEEEviT0_T1_:
[----:B------:R-:W-:Y:S02]  /*0000*/  MOV R1, c[0x0][0x28] ;  /* 0x00000a0000017a02 */ /* 0x000fe40000000f00 */
[----:B------:R-:W-:Y:S05]  /*0010*/  EXIT ;  /* 0x000000000000794d */ /* 0x000fea0003800000 */
.L_x_5713:
        /* <DEDUP_REMOVED lines=14> */
.L_x_7727:


//--------------------- .text._ZN2at6native18elementwise_kernelILi128ELi4EZNS0_15gpu_kernel_implINS0_13BinaryFunctorIdddZZZNS0_20copysign_kernel_cudaERNS_18TensorIteratorBaseEENKUlvE_clEvENKUlvE_clEvEUlddE_EEEEvS5_RKT_EUliE_EEviT1_ --------------------------
	.section	.text._ZN2at6native18elementwise_kernelILi128ELi4EZNS0_15gpu_kernel_implINS0_13BinaryFunctorIdddZZZNS0_20copysign_kernel_cudaERNS_18TensorIteratorBaseEENKUlvE_clEvENKUlvE_clEvEUlddE_EEEEvS5_RKT_EUliE_EEviT1_,"ax",@progbits
	.sectioninfo	@"SHI_REGISTERS=28"
	.align	128
        .global         _ZN2at6native18elementwise_kernelILi128ELi4EZNS0_15gpu_kernel_implINS0_13BinaryFunctorIdddZZZNS0_20copysign_kernel_cudaERNS_18TensorIteratorBaseEENKUlvE_clEvENKUlvE_clEvEUlddE_EEEEvS5_RKT_EUliE_EEviT1_
        .type           _ZN2at6native18elementwise_kernelILi128ELi4EZNS0_15gpu_kernel_implINS0_13BinaryFunctorIdddZZZNS0_20copysign_kernel_cudaERNS_18TensorIteratorBaseEENKUlvE_clEvENKUlvE_clEvEUlddE_EEEEvS5_RKT_EUliE_EEviT1_,@function
        .size           _ZN2at6native18elementwise_kernelILi128ELi4EZNS0_15gpu_kernel_implINS0_13BinaryFunctorIdddZZZNS0_20copysign_kernel_cudaERNS_18TensorIteratorBaseEENKUlvE_clEvENKUlvE_clEvEUlddE_EEEEvS5_RKT_EUliE_EEviT1_,(.L_x_7728 - _ZN2at6native18elementwise_kernelILi128ELi4EZNS0_15gpu_kernel_implINS0_13BinaryFunctorIdddZZZNS0_20copysign_kernel_cudaERNS_18TensorIteratorBaseEENKUlvE_clEvENKUlvE_clEvEUlddE_EEEEvS5_RKT_EUliE_EEviT1_)
        .other          _ZN2at6native18elementwise_kernelILi128ELi4EZNS0_15gpu_kernel_implINS0_13BinaryFunctorIdddZZZNS0_20copysign_kernel_cudaERNS_18TensorIteratorBaseEENKUlvE_clEvENKUlvE_clEvEUlddE_EEEEvS5_RKT_EUliE_EEviT1_,@"STO_CUDA_ENTRY STV_DEFAULT"
_ZN2at6native18elementwise_kernelILi128ELi4EZNS0_15gpu_kernel_implINS0_13BinaryFunctorIdddZZZNS0_20copysign_kernel_cudaERNS_18TensorIteratorBaseEENKUlvE_clEvENKUlvE_clEvEUlddE_EEEEvS5_RKT_EUliE_EEviT1_:
.text._ZN2at6native18elementwise_kernelILi128ELi4EZNS0_15gpu_kernel_implINS0_13BinaryFunctorIdddZZZNS0_20copysign_kernel_cudaERNS_18TensorIteratorBaseEENKUlvE_clEvENKUlvE_clEvEUlddE_EEEEvS5_RKT_EUliE_EEviT1_:
        /* <DEDUP_REMOVED lines=264> */
.L_x_5716:
        /* <DEDUP_REMOVED lines=17> */
[----:B--2---:R0:W1:Y:S01]  /*1190*/  I2F.F64.S16 R18, R2 ;  /* 0x0000000200127312 */ /* 0x0040620000101c00 */
[----:B------:R-:W-:Y:S05]  /*11a0*/  BRA `(.L_x_5722) ;  /* 0x00000e2000007947 */ /* 0x000fea0003800000 */
.L_x_5720:
[----:B------:R-:W2:Y:S02]  /*11b0*/  LDG.E.U8 R2, [R2.64] ;  /* 0x0000002402027981 */ /* 0x000ea4000c1e1100 */
[----:B--2---:R0:W1:Y:S01]  /*11c0*/  I2F.F64.U16 R18, R2 ;  /* 0x0000000200127312 */ /* 0x0040620000101800 */
[----:B------:R-:W-:Y:S05]  /*11d0*/  BRA `(.L_x_5722) ;  /* 0x00000df000007947 */ /* 0x000fea0003800000 */
.L_x_5719:
[----:B------:R-:W-:-:S13]  /*11e0*/  ISETP.NE.AND P0, PT, R4, 0x2, PT ;  /* 0x000000020400780c */ /* 0x000fda0003f05270 */
[----:B------:R-:W-:Y:S05]  /*11f0*/  @!P0 BRA `(.L_x_5723) ;  /* 0x000000a000008947 */ /* 0x000fea0003800000 */
[----:B------:R-:W-:-:S13]  /*1200*/  ISETP.NE.AND P0, PT, R4, 0x3, PT ;  /* 0x000000030400780c */ /* 0x000fda0003f05270 */
[----:B------:R-:W-:Y:S05]  /*1210*/  @!P0 BRA `(.L_x_5724) ;  /* 0x0000005000008947 */ /* 0x000fea0003800000 */
[----:B------:R-:W-:-:S13]  /*1220*/  ISETP.NE.AND P0, PT, R4, 0x4, PT ;  /* 0x000000040400780c */ /* 0x000fda0003f05270 */
[----:B------:R-:W-:Y:S05]  /*1230*/  @P0 BRA `(.L_x_5721) ;  /* 0x00000bf000000947 */ /* 0x000fea0003800000 */
[----:B------:R-:W2:Y:S02]  /*1240*/  LDG.E.64 R18, [R2.64] ;  /* 0x0000002402127981 */ /* 0x000ea4000c1e1b00 */
[----:B--2---:R-:W0:Y:S01]  /*1250*/  I2F.F64.S64 R18, R18 ;  /* 0x0000001200127312 */ /* 0x004e220000301c00 */
[----:B------:R-:W-:Y:S05]  /*1260*/  BRA `(.L_x_5722) ;  /* 0x00000d6000007947 */ /* 0x000fea0003800000 */
.L_x_5724:
[----:B------:R-:W2:Y:S02]  /*1270*/  LDG.E R2, [R2.64] ;  /* 0x0000002402027981 */ /* 0x000ea4000c1e1900 */
[----:B--2---:R0:W1:Y:S01]  /*1280*/  I2F.F64 R18, R2 ;  /* 0x0000000200127312 */ /* 0x0040620000201c00 */
[----:B------:R-:W-:Y:S05]  /*1290*/  BRA `(.L_x_5722) ;  /* 0x00000d3000007947 */ /* 0x000fea0003800000 */
.L_x_5723:
[----:B------:R-:W2:Y:S02]  /*12a0*/  LDG.E.U16 R2, [R2.64] ;  /* 0x0000002402027981 */ /* 0x000ea4000c1e1500 */
[----:B--2---:R0:W1:Y:S01]  /*12b0*/  I2F.F64.S16 R18, R2 ;  /* 0x0000000200127312 */ /* 0x0040620000101c00 */
[----:B------:R-:W-:Y:S05]  /*12c0*/  BRA `(.L_x_5722) ;  /* 0x00000d0000007947 */ /* 0x000fea0003800000 */
.L_x_5718:
[----:B------:R-:W-:-:S13]  /*12d0*/  ISETP.GT.AND P0, PT, R4, 0x6, PT ;  /* 0x000000060400780c */ /* 0x000fda0003f04270 */
[----:B------:R-:W-:Y:S05]  /*12e0*/  @P0 BRA `(.L_x_5725) ;  /* 0x000000d000000947 */ /* 0x000fea0003800000 */
[----:B------:R-:W-:-:S13]  /*12f0*/  ISETP.NE.AND P0, PT, R4, 0x5, PT ;  /* 0x000000050400780c */ /* 0x000fda0003f05270 */
[----:B------:R-:W-:Y:S05]  /*1300*/  @!P0 BRA `(.L_x_5726) ;  /* 0x0000006000008947 */ /* 0x000fea0003800000 */
[----:B------:R-:W-:-:S13]  /*1310*/  ISETP.NE.AND P0, PT, R4, 0x6, PT ;  /* 0x000000060400780c */ /* 0x000fda0003f05270 */
[----:B------:R-:W-:Y:S05]  /*1320*/  @P0 BRA `(.L_x_5721) ;  /* 0x00000b0000000947 */ /* 0x000fea0003800000 */
[----:B------:R-:W2:Y:S02]  /*1330*/  LDG.E R18, [R2.64] ;  /* 0x0000002402127981 */ /* 0x000ea4000c1e1900 */
[----:B--2---:R-:W-:-:S06]  /*1340*/  FMUL.FTZ R18, R18, 1 ;  /* 0x3f80000012127820 */ /* 0x004fcc0000410000 */
[----:B------:R-:W0:Y:S01]  /*1350*/  F2F.F64.F32 R18, R18 ;  /* 0x0000001200127310 */ /* 0x000e220000201800 */
[----:B------:R-:W-:Y:S05]  /*1360*/  BRA `(.L_x_5722) ;  /* 0x00000c6000007947 */ /* 0x000fea0003800000 */
.L_x_5726:
[----:B------:R-:W2:Y:S02]  /*1370*/  LDG.E.U16 R0, [R2.64] ;  /* 0x0000002402007981 */ /* 0x000ea4000c1e1500 */
[----:B--2---:R-:W-:-:S05]  /*1380*/  HADD2.F32 R0, -RZ, R0.H0_H0 ;  /* 0x20000000ff007230 */ /* 0x004fca0000004100 */
[----:B------:R-:W-:-:S04]  /*1390*/  FMUL.FTZ R0, R0, 1 ;  /* 0x3f80000000007820 */ /* 0x000fc80000410000 */
[----:B------:R0:W1:Y:S01]  /*13a0*/  F2F.F64.F32 R18, R0 ;  /* 0x0000000000127310 */ /* 0x0000620000201800 */
[----:B------:R-:W-:Y:S05]  /*13b0*/  BRA `(.L_x_5722) ;  /* 0x00000c1000007947 */ /* 0x000fea0003800000 */
.L_x_5725:
[----:B------:R-:W-:-:S13]  /*13c0*/  ISETP.NE.AND P0, PT, R4, 0x7, PT ;  /* 0x000000070400780c */ /* 0x000fda0003f05270 */
[----:B------:R-:W-:Y:S05]  /*13d0*/  @!P0 BRA `(.L_x_5727) ;  /* 0x000000d000008947 */ /* 0x000fea0003800000 */
        /* <DEDUP_REMOVED lines=8> */
.L_x_5728:
[----:B------:R-:W2:Y:S02]  /*1460*/  LDG.E.U16 R2, [R2.64] ;  /* 0x0000002402027981 */ /* 0x000ea4000c1e1500 */
[----:B--2---:R-:W-:-:S05]  /*1470*/  HADD2.F32 R0, -RZ, R2.H0_H0 ;  /* 0x20000002ff007230 */ /* 0x004fca0000004100 */
[----:B------:R-:W-:-:S04]  /*1480*/  FMUL.FTZ R0, R0, 1 ;  /* 0x3f80000000007820 */ /* 0x000fc80000410000 */
[----:B------:R0:W1:Y:S01]  /*1490*/  F2F.F64.F32 R18, R0 ;  /* 0x0000000000127310 */ /* 0x0000620000201800 */
[----:B------:R-:W-:Y:S05]  /*14a0*/  BRA `(.L_x_5722) ;  /* 0x00000b2000007947 */ /* 0x000fea0003800000 */
.L_x_5727:
[----:B------:R0:W5:Y:S01]  /*14b0*/  LDG.E.64 R18, [R2.64] ;  /* 0x0000002402127981 */ /* 0x000162000c1e1b00 */
[----:B------:R-:W-:Y:S05]  /*14c0*/  BRA `(.L_x_5722) ;  /* 0x00000b0000007947 */ /* 0x000fea0003800000 */
.L_x_5717:
        /* <DEDUP_REMOVED lines=8> */
[----:B------:R-:W2:Y:S01]  /*1550*/  LDG.E.U8 R2, [R2.64] ;  /* 0x0000002402027981 */ /* 0x000ea2000c1e1100 */
[----:B------:R-:W-:Y:S01]  /*1560*/  IMAD.MOV.U32 R18, RZ, RZ, RZ ;  /* 0x000000ffff127224 */ /* 0x000fe200078e00ff */
[----:B--2---:R-:W-:-:S04]  /*1570*/  ISETP.NE.AND P0, PT, R2, RZ, PT ;  /* 0x000000ff0200720c */ /* 0x004fc80003f05270 */
[----:B------:R-:W-:Y:S01]  /*1580*/  FSEL R19, RZ, 1.875, !P0 ;  /* 0x3ff00000ff137808 */ /* 0x000fe20004000000 */
[----:B------:R-:W-:Y:S05]  /*1590*/  BRA `(.L_x_5722) ;  /* 0x00000a3000007947 */ /* 0x000fea0003800000 */
.L_x_5731:
[----:B------:R0:W5:Y:S01]  /*15a0*/  LDG.E.64 R18, [R2.64] ;  /* 0x0000002402127981 */ /* 0x000162000c1e1b00 */
[----:B------:R-:W-:Y:S05]  /*15b0*/  BRA `(.L_x_5722) ;  /* 0x00000a1000007947 */ /* 0x000fea0003800000 */
.L_x_5730:
        /* <DEDUP_REMOVED lines=24> */
[----:B------:R-:W-:-:S05]  /*1740*/  LOP3.LUT R5, R5, 0x80000000, R0, 0xf8, !PT ;  /* 0x8000000005057812 */ /* 0x000fca00078ef800 */
[----:B------:R-:W-:-:S04]  /*1750*/  FMUL.FTZ R5, R5, 1 ;  /* 0x3f80000005057820 */ /* 0x000fc80000410000 */
[----:B------:R0:W1:Y:S01]  /*1760*/  F2F.F64.F32 R18, R5 ;  /* 0x0000000500127310 */ /* 0x0000620000201800 */
[----:B------:R-:W-:Y:S05]  /*1770*/  BRA `(.L_x_5722) ;  /* 0x0000085000007947 */ /* 0x000fea0003800000 */
.L_x_5733:
        /* <DEDUP_REMOVED lines=11> */
[----:B------:R-:W-:-:S05]  /*1830*/  LOP3.LUT R4, R4, 0x80000000, R5, 0xf8, !PT ;  /* 0x8000000004047812 */ /* 0x000fca00078ef805 */
[----:B------:R-:W-:-:S04]  /*1840*/  FMUL.FTZ R4, R4, 1 ;  /* 0x3f80000004047820 */ /* 0x000fc80000410000 */
[----:B------:R0:W1:Y:S01]  /*1850*/  F2F.F64.F32 R18, R4 ;  /* 0x0000000400127310 */ /* 0x0000620000201800 */
[----:B------:R-:W-:Y:S05]  /*1860*/  BRA `(.L_x_5722) ;  /* 0x0000076000007947 */ /* 0x000fea0003800000 */
.L_x_5732:
[----:B------:R-:W2:Y:S02]  /*1870*/  LDG.E.U16 R0, [R2.64] ;  /* 0x0000002402007981 */ /* 0x000ea4000c1e1500 */
[----:B--2---:R-:W-:-:S05]  /*1880*/  PRMT R0, RZ, 0x5410, R0 ;  /* 0x00005410ff007816 */ /* 0x004fca0000000000 */
[----:B------:R-:W-:-:S04]  /*1890*/  FMUL.FTZ R0, R0, 1 ;  /* 0x3f80000000007820 */ /* 0x000fc80000410000 */
[----:B------:R0:W1:Y:S01]  /*18a0*/  F2F.F64.F32 R18, R0 ;  /* 0x0000000000127310 */ /* 0x0000620000201800 */
[----:B------:R-:W-:Y:S05]  /*18b0*/  BRA `(.L_x_5722) ;  /* 0x0000071000007947 */ /* 0x000fea0003800000 */
.L_x_5729:
        /* <DEDUP_REMOVED lines=9> */
[----:B--2---:R0:W1:Y:S01]  /*1950*/  I2F.F64.U16 R18, R2 ;  /* 0x0000000200127312 */ /* 0x0040620000101800 */
[----:B------:R-:W-:Y:S05]  /*1960*/  BRA `(.L_x_5722) ;  /* 0x0000066000007947 */ /* 0x000fea0003800000 */
.L_x_5736:
        /* <DEDUP_REMOVED lines=21> */
.L_x_5740:
[----:B------:R-:W-:Y:S05]  /*1ac0*/  BSYNC B1 ;  /* 0x0000000000017941 */ /* 0x000fea0003800000 */
.L_x_5739:
[----:B------:R-:W-:Y:S01]  /*1ad0*/  LEA R3, R0, 0x3b800000, 0x17 ;  /* 0x3b80000000037811 */ /* 0x000fe200078eb8ff */
[----:B------:R-:W-:-:S05]  /*1ae0*/  IMAD.SHL.U32 R0, R2, 0x100000, RZ ;  /* 0x0010000002007824 */ /* 0x000fca00078e00ff */
[----:B------:R-:W-:Y:S02]  /*1af0*/  LOP3.LUT R0, R3, R0, R4, 0xfe, !PT ;  /* 0x0000000003007212 */ /* 0x000fe400078efe04 */
.L_x_5738:
[----:B------:R-:W-:Y:S05]  /*1b00*/  BSYNC B0 ;  /* 0x0000000000007941 */ /* 0x000fea0003800000 */
.L_x_5737:
[----:B------:R-:W-:-:S04]  /*1b10*/  FMUL.FTZ R0, R0, 1 ;  /* 0x3f80000000007820 */ /* 0x000fc80000410000 */
[----:B------:R0:W1:Y:S01]  /*1b20*/  F2F.F64.F32 R18, R0 ;  /* 0x0000000000127310 */ /* 0x0000620000201800 */
[----:B------:R-:W-:Y:S05]  /*1b30*/  BRA `(.L_x_5722) ;  /* 0x0000049000007947 */ /* 0x000fea0003800000 */
.L_x_5735:
        /* <DEDUP_REMOVED lines=21> */
.L_x_5744:
[----:B------:R-:W-:Y:S05]  /*1c90*/  BSYNC B1 ;  /* 0x0000000000017941 */ /* 0x000fea0003800000 */
.L_x_5743:
[----:B------:R-:W-:Y:S01]  /*1ca0*/  LEA R3, R0, 0x37800000, 0x17 ;  /* 0x3780000000037811 */ /* 0x000fe200078eb8ff */
[----:B------:R-:W-:-:S05]  /*1cb0*/  IMAD.SHL.U32 R0, R2, 0x200000, RZ ;  /* 0x0020000002007824 */ /* 0x000fca00078e00ff */
[----:B------:R-:W-:Y:S02]  /*1cc0*/  LOP3.LUT R0, R3, R0, R4, 0xfe, !PT ;  /* 0x0000000003007212 */ /* 0x000fe400078efe04 */
.L_x_5742:
[----:B------:R-:W-:Y:S05]  /*1cd0*/  BSYNC B0 ;  /* 0x0000000000007941 */ /* 0x000fea0003800000 */
.L_x_5741:
[----:B------:R-:W-:-:S04]  /*1ce0*/  FMUL.FTZ R0, R0, 1 ;  /* 0x3f80000000007820 */ /* 0x000fc80000410000 */
[----:B------:R0:W1:Y:S01]  /*1cf0*/  F2F.F64.F32 R18, R0 ;  /* 0x0000000000127310 */ /* 0x0000620000201800 */
[----:B------:R-:W-:Y:S05]  /*1d00*/  BRA `(.L_x_5722) ;  /* 0x000002c000007947 */ /* 0x000fea0003800000 */
.L_x_5734:
        /* <DEDUP_REMOVED lines=14> */
.L_x_5748:
[----:B------:R-:W-:Y:S05]  /*1df0*/  BSYNC B0 ;  /* 0x0000000000007941 */ /* 0x000fea0003800000 */
.L_x_5747:
[----:B------:R-:W-:-:S04]  /*1e00*/  FMUL.FTZ R0, R0, 1 ;  /* 0x3f80000000007820 */ /* 0x000fc80000410000 */
[----:B------:R0:W1:Y:S01]  /*1e10*/  F2F.F64.F32 R18, R0 ;  /* 0x0000000000127310 */ /* 0x0000620000201800 */
[----:B------:R-:W-:Y:S05]  /*1e20*/  BRA `(.L_x_5722) ;  /* 0x000001a000007947 */ /* 0x000fea0003800000 */
.L_x_5721:
        /* <DEDUP_REMOVED lines=19> */
[----:B------:R-:W-:Y:S01]  /*1f60*/  CS2R R18, SRZ ;  /* 0x0000000000127805 */ /* 0x000fe2000001ff00 */
[----:B------:R-:W-:Y:S05]  /*1f70*/  BRA `(.L_x_5722) ;  /* 0x0000005000007947 */ /* 0x000fea0003800000 */
.L_x_5746:
[----:B------:R-:W2:Y:S02]  /*1f80*/  LDG.E.64 R18, [R2.64] ;  /* 0x0000002402127981 */ /* 0x000ea4000c1e1b00 */
[----:B--2---:R-:W0:Y:S01]  /*1f90*/  I2F.F64.U64 R18, R18 ;  /* 0x0000001200127312 */ /* 0x004e220000301800 */
[----:B------:R-:W-:Y:S05]  /*1fa0*/  BRA `(.L_x_5722) ;  /* 0x0000002000007947 */ /* 0x000fea0003800000 */
.L_x_5745:
[----:B------:R-:W2:Y:S02]  /*1fb0*/  LDG.E R2, [R2.64] ;  /* 0x0000002402027981 */ /* 0x000ea4000c1e1900 */
[----:B--2---:R0:W1:Y:S02]  /*1fc0*/  I2F.F64.U32 R18, R2 ;  /* 0x0000000200127312 */ /* 0x0040640000201800 */
.L_x_5722:
[----:B0-----:R-:W0:Y:S01]  /*1fd0*/  LDC.U8 R2, c[0x0][0x3e3] ;  /* 0x0000f8c0ff027b82 */ /* 0x001e220000000000 */
[----:B------:R-:W-:-:S05]  /*1fe0*/  IADD3 R4, P1, R24, c[0x0][0x3d8], RZ ;  /* 0x0000f60018047a10 */ /* 0x000fca0007f3e0ff */
        /* <DEDUP_REMOVED lines=13> */
[----:B--2---:R-:W0:Y:S01]  /*20c0*/  I2F.F64.S16 R2, R2 ;  /* 0x0000000200027312 */ /* 0x004e220000101c00 */
[----:B------:R-:W-:Y:S05]  /*20d0*/  BRA `(.L_x_5754) ;  /* 0x00000e1000007947 */ /* 0x000fea0003800000 */
.L_x_5752:
[----:B------:R-:W2:Y:S02]  /*20e0*/  LDG.E.U8 R2, [R4.64] ;  /* 0x0000002404027981 */ /* 0x000ea4000c1e1100 */
[----:B--2---:R-:W0:Y:S01]  /*20f0*/  I2F.F64.U16 R2, R2 ;  /* 0x0000000200027312 */ /* 0x004e220000101800 */
[----:B------:R-:W-:Y:S05]  /*2100*/  BRA `(.L_x_5754) ;  /* 0x00000de000007947 */ /* 0x000fea0003800000 */
.L_x_5751:
        /* <DEDUP_REMOVED lines=9> */
.L_x_5756:
[----:B------:R-:W2:Y:S02]  /*21a0*/  LDG.E R2, [R4.64] ;  /* 0x0000002404027981 */ /* 0x000ea4000c1e1900 */
[----:B--2---:R-:W0:Y:S01]  /*21b0*/  I2F.F64 R2, R2 ;  /* 0x0000000200027312 */ /* 0x004e220000201c00 */
[----:B------:R-:W-:Y:S05]  /*21c0*/  BRA `(.L_x_5754) ;  /* 0x00000d2000007947 */ /* 0x000fea0003800000 */
.L_x_5755:
[----:B------:R-:W2:Y:S02]  /*21d0*/  LDG.E.U16 R2, [R4.64] ;  /* 0x0000002404027981 */ /* 0x000ea4000c1e1500 */
[----:B--2---:R-:W0:Y:S01]  /*21e0*/  I2F.F64.S16 R2, R2 ;  /* 0x0000000200027312 */ /* 0x004e220000101c00 */
[----:B------:R-:W-:Y:S05]  /*21f0*/  BRA `(.L_x_5754) ;  /* 0x00000cf000007947 */ /* 0x000fea0003800000 */
.L_x_5750:
        /* <DEDUP_REMOVED lines=10> */
.L_x_5758:
[----:B------:R-:W2:Y:S02]  /*22a0*/  LDG.E.U16 R0, [R4.64] ;  /* 0x0000002404007981 */ /* 0x000ea4000c1e1500 */
[----:B--2---:R-:W-:-:S05]  /*22b0*/  HADD2.F32 R0, -RZ, R0.H0_H0 ;  /* 0x20000000ff007230 */ /* 0x004fca0000004100 */
[----:B------:R-:W-:-:S04]  /*22c0*/  FMUL.FTZ R0, R0, 1 ;  /* 0x3f80000000007820 */ /* 0x000fc80000410000 */
[----:B------:R0:W2:Y:S01]  /*22d0*/  F2F.F64.F32 R2, R0 ;  /* 0x0000000000027310 */ /* 0x0000a20000201800 */
[----:B------:R-:W-:Y:S05]  /*22e0*/  BRA `(.L_x_5754) ;  /* 0x00000c0000007947 */ /* 0x000fea0003800000 */
.L_x_5757:
        /* <DEDUP_REMOVED lines=10> */
.L_x_5760:
[----:B------:R-:W2:Y:S02]  /*2390*/  LDG.E.U16 R4, [R4.64] ;  /* 0x0000002404047981 */ /* 0x000ea4000c1e1500 */
[----:B--2---:R-:W-:-:S05]  /*23a0*/  HADD2.F32 R0, -RZ, R4.H0_H0 ;  /* 0x20000004ff007230 */ /* 0x004fca0000004100 */
[----:B------:R-:W-:-:S04]  /*23b0*/  FMUL.FTZ R0, R0, 1 ;  /* 0x3f80000000007820 */ /* 0x000fc80000410000 */
[----:B------:R0:W2:Y:S01]  /*23c0*/  F2F.F64.F32 R2, R0 ;  /* 0x0000000000027310 */ /* 0x0000a20000201800 */
[----:B------:R-:W-:Y:S05]  /*23d0*/  BRA `(.L_x_5754) ;  /* 0x00000b1000007947 */ /* 0x000fea0003800000 */
.L_x_5759:
[----:B------:R0:W5:Y:S01]  /*23e0*/  LDG.E R3, [R4.64+0x4] ;  /* 0x0000042404037981 */ /* 0x000162000c1e1900 */
[----:B------:R-:W-:Y:S05]  /*23f0*/  BRA `(.L_x_5754) ;  /* 0x00000af000007947 */ /* 0x000fea0003800000 */
.L_x_5749:
        /* <DEDUP_REMOVED lines=10> */
[----:B------:R-:W-:Y:S01]  /*24a0*/  FSEL R3, RZ, 1.875, !P0 ;  /* 0x3ff00000ff037808 */ /* 0x000fe20004000000 */
[----:B------:R-:W-:Y:S05]  /*24b0*/  BRA `(.L_x_5754) ;  /* 0x00000a3000007947 */ /* 0x000fea0003800000 */
.L_x_5763:
[----:B------:R0:W5:Y:S01]  /*24c0*/  LDG.E R3, [R4.64+0x4] ;  /* 0x0000042404037981 */ /* 0x000162000c1e1900 */
[----:B------:R-:W-:Y:S05]  /*24d0*/  BRA `(.L_x_5754) ;  /* 0x00000a1000007947 */ /* 0x000fea0003800000 */
.L_x_5762:
        /* <DEDUP_REMOVED lines=24> */
[----:B------:R-:W-:-:S05]  /*2660*/  LOP3.LUT R3, R3, 0x80000000, R0, 0xf8, !PT ;  /* 0x8000000003037812 */ /* 0x000fca00078ef800 */
[----:B------:R-:W-:-:S06]  /*2670*/  FMUL.FTZ R2, R3, 1 ;  /* 0x3f80000003027820 */ /* 0x000fcc0000410000 */
[----:B------:R-:W0:Y:S01]  /*2680*/  F2F.F64.F32 R2, R2 ;  /* 0x0000000200027310 */ /* 0x000e220000201800 */
[----:B------:R-:W-:Y:S05]  /*2690*/  BRA `(.L_x_5754) ;  /* 0x0000085000007947 */ /* 0x000fea0003800000 */
.L_x_5765:
        /* <DEDUP_REMOVED lines=11> */
[----:B------:R-:W-:-:S05]  /*2750*/  LOP3.LUT R2, R2, 0x80000000, R3, 0xf8, !PT ;  /* 0x8000000002027812 */ /* 0x000fca00078ef803 */
[----:B------:R-:W-:-:S06]  /*2760*/  FMUL.FTZ R2, R2, 1 ;  /* 0x3f80000002027820 */ /* 0x000fcc0000410000 */
[----:B------:R-:W0:Y:S01]  /*2770*/  F2F.F64.F32 R2, R2 ;  /* 0x0000000200027310 */ /* 0x000e220000201800 */
[----:B------:R-:W-:Y:S05]  /*2780*/  BRA `(.L_x_5754) ;  /* 0x0000076000007947 */ /* 0x000fea0003800000 */
.L_x_5764:
[----:B------:R-:W2:Y:S02]  /*2790*/  LDG.E.U16 R0, [R4.64] ;  /* 0x0000002404007981 */ /* 0x000ea4000c1e1500 */
[----:B--2---:R-:W-:-:S05]  /*27a0*/  PRMT R0, RZ, 0x5410, R0 ;  /* 0x00005410ff007816 */ /* 0x004fca0000000000 */
[----:B------:R-:W-:-:S04]  /*27b0*/  FMUL.FTZ R0, R0, 1 ;  /* 0x3f80000000007820 */ /* 0x000fc80000410000 */
[----:B------:R0:W2:Y:S01]  /*27c0*/  F2F.F64.F32 R2, R0 ;  /* 0x0000000000027310 */ /* 0x0000a20000201800 */
[----:B------:R-:W-:Y:S05]  /*27d0*/  BRA `(.L_x_5754) ;  /* 0x0000071000007947 */ /* 0x000fea0003800000 */
.L_x_5761:
        /* <DEDUP_REMOVED lines=9> */
[----:B--2---:R-:W0:Y:S01]  /*2870*/  I2F.F64.U16 R2, R2 ;  /* 0x0000000200027312 */ /* 0x004e220000101800 */
[----:B------:R-:W-:Y:S05]  /*2880*/  BRA `(.L_x_5754) ;  /* 0x0000066000007947 */ /* 0x000fea0003800000 */
.L_x_5768:
        /* <DEDUP_REMOVED lines=21> */
.L_x_5772:
[----:B------:R-:W-:Y:S05]  /*29e0*/  BSYNC B1 ;  /* 0x0000000000017941 */ /* 0x000fea0003800000 */
.L_x_5771:
[----:B------:R-:W-:Y:S01]  /*29f0*/  LEA R3, R0, 0x3b800000, 0x17 ;  /* 0x3b80000000037811 */ /* 0x000fe200078eb8ff */
[----:B------:R-:W-:-:S05]  /*2a00*/  IMAD.SHL.U32 R0, R2, 0x100000, RZ ;  /* 0x0010000002007824 */ /* 0x000fca00078e00ff */
[----:B------:R-:W-:Y:S02]  /*2a10*/  LOP3.LUT R0, R3, R0, R4, 0xfe, !PT ;  /* 0x0000000003007212 */ /* 0x000fe400078efe04 */
.L_x_5770:
[----:B------:R-:W-:Y:S05]  /*2a20*/  BSYNC B0 ;  /* 0x0000000000007941 */ /* 0x000fea0003800000 */
.L_x_5769:
[----:B------:R-:W-:-:S04]  /*2a30*/  FMUL.FTZ R0, R0, 1 ;  /* 0x3f80000000007820 */ /* 0x000fc80000410000 */
[----:B------:R0:W2:Y:S01]  /*2a40*/  F2F.F64.F32 R2, R0 ;  /* 0x0000000000027310 */ /* 0x0000a20000201800 */
[----:B------:R-:W-:Y:S05]  /*2a50*/  BRA `(.L_x_5754) ;  /* 0x0000049000007947 */ /* 0x000fea0003800000 */
.L_x_5767:
        /* <DEDUP_REMOVED lines=21> */
.L_x_5776:
[----:B------:R-:W-:Y:S05]  /*2bb0*/  BSYNC B1 ;  /* 0x0000000000017941 */ /* 0x000fea0003800000 */
.L_x_5775:
[----:B------:R-:W-:Y:S01]  /*2bc0*/  LEA R3, R0, 0x37800000, 0x17 ;  /* 0x3780000000037811 */ /* 0x000fe200078eb8ff */
[----:B------:R-:W-:-:S05]  /*2bd0*/  IMAD.SHL.U32 R0, R2, 0x200000, RZ ;  /* 0x0020000002007824 */ /* 0x000fca00078e00ff */
[----:B------:R-:W-:Y:S02]  /*2be0*/  LOP3.LUT R0, R3, R0, R4, 0xfe, !PT ;  /* 0x0000000003007212 */ /* 0x000fe400078efe04 */
.L_x_5774:
[----:B------:R-:W-:Y:S05]  /*2bf0*/  BSYNC B0 ;  /* 0x0000000000007941 */ /* 0x000fea0003800000 */
.L_x_5773:
[----:B------:R-:W-:-:S04]  /*2c00*/  FMUL.FTZ R0, R0, 1 ;  /* 0x3f80000000007820 */ /* 0x000fc80000410000 */
[----:B------:R0:W2:Y:S01]  /*2c10*/  F2F.F64.F32 R2, R0 ;  /* 0x0000000000027310 */ /* 0x0000a20000201800 */
[----:B------:R-:W-:Y:S05]  /*2c20*/  BRA `(.L_x_5754) ;  /* 0x000002c000007947 */ /* 0x000fea0003800000 */
.L_x_5766:
        /* <DEDUP_REMOVED lines=14> */
.L_x_5780:
[----:B------:R-:W-:Y:S05]  /*2d10*/  BSYNC B0 ;  /* 0x0000000000007941 */ /* 0x000fea0003800000 */
.L_x_5779:
[----:B------:R-:W-:-:S04]  /*2d20*/  FMUL.FTZ R0, R0, 1 ;  /* 0x3f80000000007820 */ /* 0x000fc80000410000 */
[----:B------:R0:W2:Y:S01]  /*2d30*/  F2F.F64.F32 R2, R0 ;  /* 0x0000000000027310 */ /* 0x0000a20000201800 */
[----:B------:R-:W-:Y:S05]  /*2d40*/  BRA `(.L_x_5754) ;  /* 0x000001a000007947 */ /* 0x000fea0003800000 */
.L_x_5753:
        /* <DEDUP_REMOVED lines=18> */
[----:B01---5:R-:W-:Y:S05]  /*2e70*/  CALL.ABS.NOINC R2 ;  /* 0x0000000002007343 */ /* 0x023fea0003c00000 */
[----:B------:R-:W-:Y:S01]  /*2e80*/  IMAD.MOV.U32 R3, RZ, RZ, RZ ;  /* 0x000000ffff037224 */ /* 0x000fe200078e00ff */
[----:B------:R-:W-:Y:S05]  /*2e90*/  BRA `(.L_x_5754) ;  /* 0x0000005000007947 */ /* 0x000fea0003800000 */
.L_x_5778:
[----:B------:R-:W2:Y:S02]  /*2ea0*/  LDG.E.64 R2, [R4.64] ;  /* 0x0000002404027981 */ /* 0x000ea4000c1e1b00 */
[----:B--2---:R-:W0:Y:S01]  /*2eb0*/  I2F.F64.U64 R2, R2 ;  /* 0x0000000200027312 */ /* 0x004e220000301800 */
[----:B------:R-:W-:Y:S05]  /*2ec0*/  BRA `(.L_x_5754) ;  /* 0x0000002000007947 */ /* 0x000fea0003800000 */
.L_x_5777:
[----:B------:R-:W2:Y:S02]  /*2ed0*/  LDG.E R2, [R4.64] ;  /* 0x0000002404027981 */ /* 0x000ea4000c1e1900 */
[----:B--2---:R-:W0:Y:S02]  /*2ee0*/  I2F.F64.U32 R2, R2 ;  /* 0x0000000200027312 */ /* 0x004e240000201800 */
.L_x_5754:
[----:B0-2---:R-:W0:Y:S01]  /*2ef0*/  LDC.U8 R2, c[0x0][0x3e1] ;  /* 0x0000f840ff027b82 */ /* 0x005e220000000000 */
[----:B-1---5:R-:W-:Y:S01]  /*2f00*/  LOP3.LUT R5, R19, 0x80000000, R3, 0xb8, !PT ;  /* 0x8000000013057812 */ /* 0x022fe200078eb803 */
[----:B------:R-:W-:Y:S01]  /*2f10*/  IMAD.MOV.U32 R4, RZ, RZ, R18 ;  /* 0x000000ffff047224 */ /* 0x000fe200078e0012 */
        /* <DEDUP_REMOVED lines=11> */
[----:B------:R-:W0:Y:S02]  /*2fd0*/  F2I.F64.TRUNC R5, R4 ;  /* 0x0000000400057311 */ /* 0x000e24000030d100 */
[----:B0-----:R0:W-:Y:S01]  /*2fe0*/  STG.E.U8 [R16.64], R5 ;  /* 0x0000000510007986 */ /* 0x0011e2000c101124 */
[----:B------:R-:W-:Y:S05]  /*2ff0*/  BRA `(.L_x_5786) ;  /* 0x00000f1000007947 */ /* 0x000fea0003800000 */
.L_x_5784:
[----:B------:R-:W0:Y:S02]  /*3000*/  F2I.S64.F64.TRUNC R4, R4 ;  /* 0x0000000400047311 */ /* 0x000e24000030d900 */
[----:B0-----:R-:W-:-:S05]  /*3010*/  IMAD.MOV.U32 R3, RZ, RZ, R4 ;  /* 0x000000ffff037224 */ /* 0x001fca00078e0004 */
[----:B------:R0:W-:Y:S01]  /*3020*/  STG.E.U8 [R16.64], R3 ;  /* 0x0000000310007986 */ /* 0x0001e2000c101124 */
[----:B------:R-:W-:Y:S05]  /*3030*/  BRA `(.L_x_5786) ;  /* 0x00000ed000007947 */ /* 0x000fea0003800000 */
.L_x_5783:
[----:B------:R-:W-:-:S13]  /*3040*/  ISETP.NE.AND P0, PT, R0, 0x2, PT ;  /* 0x000000020000780c */ /* 0x000fda0003f05270 */
[----:B------:R-:W-:Y:S05]  /*3050*/  @!P0 BRA `(.L_x_5787) ;  /* 0x000000a000008947 */ /* 0x000fea0003800000 */
[----:B------:R-:W-:-:S13]  /*3060*/  ISETP.NE.AND P0, PT, R0, 0x3, PT ;  /* 0x000000030000780c */ /* 0x000fda0003f05270 */
[----:B------:R-:W-:Y:S05]  /*3070*/  @!P0 BRA `(.L_x_5788) ;  /* 0x0000005000008947 */ /* 0x000fea0003800000 */
[----:B------:R-:W-:-:S13]  /*3080*/  ISETP.NE.AND P0, PT, R0, 0x4, PT ;  /* 0x000000040000780c */ /* 0x000fda0003f05270 */
[----:B------:R-:W-:Y:S05]  /*3090*/  @P0 BRA `(.L_x_5785) ;  /* 0x00000ce000000947 */ /* 0x000fea0003800000 */
[----:B------:R-:W0:Y:S02]  /*30a0*/  F2I.S64.F64.TRUNC R4, R4 ;  /* 0x0000000400047311 */ /* 0x000e24000030d900 */
[----:B0-----:R0:W-:Y:S01]  /*30b0*/  STG.E.64 [R16.64], R4 ;  /* 0x0000000410007986 */ /* 0x0011e2000c101b24 */
[----:B------:R-:W-:Y:S05]  /*30c0*/  BRA `(.L_x_5786) ;  /* 0x00000e4000007947 */ /* 0x000fea0003800000 */
.L_x_5788:
[----:B------:R-:W0:Y:S02]  /*30d0*/  F2I.F64.TRUNC R5, R4 ;  /* 0x0000000400057311 */ /* 0x000e24000030d100 */
[----:B0-----:R0:W-:Y:S01]  /*30e0*/  STG.E [R16.64], R5 ;  /* 0x0000000510007986 */ /* 0x0011e2000c101924 */
[----:B------:R-:W-:Y:S05]  /*30f0*/  BRA `(.L_x_5786) ;  /* 0x00000e1000007947 */ /* 0x000fea0003800000 */
.L_x_5787:
[----:B------:R-:W0:Y:S02]  /*3100*/  F2I.F64.TRUNC R5, R4 ;  /* 0x0000000400057311 */ /* 0x000e24000030d100 */
[----:B0-----:R0:W-:Y:S01]  /*3110*/  STG.E.U16 [R16.64], R5 ;  /* 0x0000000510007986 */ /* 0x0011e2000c101524 */
[----:B------:R-:W-:Y:S05]  /*3120*/  BRA `(.L_x_5786) ;  /* 0x00000de000007947 */ /* 0x000fea0003800000 */
.L_x_5782:
[----:B------:R-:W-:-:S13]  /*3130*/  ISETP.GT.AND P0, PT, R0, 0x6, PT ;  /* 0x000000060000780c */ /* 0x000fda0003f04270 */
[----:B------:R-:W-:Y:S05]  /*3140*/  @P0 BRA `(.L_x_5789) ;  /* 0x000000f000000947 */ /* 0x000fea0003800000 */
[----:B------:R-:W-:-:S13]  /*3150*/  ISETP.NE.AND P0, PT, R0, 0x5, PT ;  /* 0x000000050000780c */ /* 0x000fda0003f05270 */
[----:B------:R-:W-:Y:S05]  /*3160*/  @!P0 BRA `(.L_x_5790) ;  /* 0x0000007000008947 */ /* 0x000fea0003800000 */
[----:B------:R-:W-:-:S13]  /*3170*/  ISETP.NE.AND P0, PT, R0, 0x6, PT ;  /* 0x000000060000780c */ /* 0x000fda0003f05270 */
[----:B------:R-:W-:Y:S05]  /*3180*/  @P0 BRA `(.L_x_5785) ;  /* 0x00000bf000000947 */ /* 0x000fea0003800000 */
[----:B------:R-:W0:Y:S01]  /*3190*/  F2F.F32.F64 R3, R4 ;  /* 0x0000000400037310 */ /* 0x000e220000301000 */
[----:B------:R-:W0:-:S14]  /*31a0*/  DSETP.GEU.AND P0, PT, |R4|, c[0x2][0x0], PT ;  /* 0x008000000400762a */ /* 0x000e1c0003f0e200 */
[----:B0-----:R-:W-:-:S05]  /*31b0*/  @!P0 FMUL R3, R3, 1.175494350822287508e-38 ;  /* 0x0080000003038820 */ /* 0x001fca0000400000 */
[----:B------:R0:W-:Y:S01]  /*31c0*/  STG.E [R16.64], R3 ;  /* 0x0000000310007986 */ /* 0x0001e2000c101924 */
[----:B------:R-:W-:Y:S05]  /*31d0*/  BRA `(.L_x_5786) ;  /* 0x00000d3000007947 */ /* 0x000fea0003800000 */
.L_x_5790:
[----:B------:R-:W0:Y:S01]  /*31e0*/  F2F.F32.F64 R0, R4 ;  /* 0x0000000400007310 */ /* 0x000e220000301000 */
[----:B------:R-:W0:-:S14]  /*31f0*/  DSETP.GEU.AND P0, PT, |R4|, c[0x2][0x0], PT ;  /* 0x008000000400762a */ /* 0x000e1c0003f0e200 */
[----:B0-----:R-:W-:-:S05]  /*3200*/  @!P0 FMUL R0, R0, 1.175494350822287508e-38 ;  /* 0x0080000000008820 */ /* 0x001fca0000400000 */
[----:B------:R-:W-:-:S05]  /*3210*/  F2FP.PACK_AB R0, RZ, R0 ;  /* 0x00000000ff00723e */ /* 0x000fca00000000ff */
[----:B------:R0:W-:Y:S01]  /*3220*/  STG.E.U16 [R16.64], R0 ;  /* 0x0000000010007986 */ /* 0x0001e2000c101524 */
[----:B------:R-:W-:Y:S05]  /*3230*/  BRA `(.L_x_5786) ;  /* 0x00000cd000007947 */ /* 0x000fea0003800000 */
.L_x_5789:
[----:B------:R-:W-:-:S13]  /*3240*/  ISETP.NE.AND P0, PT, R0, 0x7, PT ;  /* 0x000000070000780c */ /* 0x000fda0003f05270 */
[----:B------:R-:W-:Y:S05]  /*3250*/  @!P0 BRA `(.L_x_5791) ;  /* 0x0000011000008947 */ /* 0x000fea0003800000 */
[----:B------:R-:W-:-:S13]  /*3260*/  ISETP.NE.AND P0, PT, R0, 0x8, PT ;  /* 0x000000080000780c */ /* 0x000fda0003f05270 */
[----:B------:R-:W-:Y:S05]  /*3270*/  @!P0 BRA `(.L_x_5792) ;  /* 0x0000008000008947 */ /* 0x000fea0003800000 */
[----:B------:R-:W-:-:S13]  /*3280*/  ISETP.NE.AND P0, PT, R0, 0x9, PT ;  /* 0x000000090000780c */ /* 0x000fda0003f05270 */
[----:B------:R-:W-:Y:S05]  /*3290*/  @P0 BRA `(.L_x_5785) ;  /* 0x00000ae000000947 */ /* 0x000fea0003800000 */
[----:B------:R-:W0:Y:S01]  /*32a0*/  F2F.F32.F64 R2, R4 ;  /* 0x0000000400027310 */ /* 0x000e220000301000 */
[----:B------:R-:W0:Y:S01]  /*32b0*/  DSETP.GEU.AND P0, PT, |R4|, c[0x2][0x0], PT ;  /* 0x008000000400762a */ /* 0x000e220003f0e200 */
[----:B------:R-:W-:-:S13]  /*32c0*/  IMAD.MOV.U32 R3, RZ, RZ, RZ ;  /* 0x000000ffff037224 */ /* 0x000fda00078e00ff */
[----:B0-----:R-:W-:-:S05]  /*32d0*/  @!P0 FMUL R2, R2, 1.175494350822287508e-38 ;  /* 0x0080000002028820 */ /* 0x001fca0000400000 */
[----:B------:R0:W-:Y:S01]  /*32e0*/  STG.E.64 [R16.64], R2 ;  /* 0x0000000210007986 */ /* 0x0001e2000c101b24 */
[----:B------:R-:W-:Y:S05]  /*32f0*/  BRA `(.L_x_5786) ;  /* 0x00000c1000007947 */ /* 0x000fea0003800000 */
.L_x_5792:
[----:B------:R-:W0:Y:S01]  /*3300*/  F2F.F32.F64 R0, R4 ;  /* 0x0000000400007310 */ /* 0x000e220000301000 */
[----:B------:R-:W0:-:S14]  /*3310*/  DSETP.GEU.AND P0, PT, |R4|, c[0x2][0x0], PT ;  /* 0x008000000400762a */ /* 0x000e1c0003f0e200 */
[----:B0-----:R-:W-:-:S05]  /*3320*/  @!P0 FMUL R0, R0, 1.175494350822287508e-38 ;  /* 0x0080000000008820 */ /* 0x001fca0000400000 */
[----:B------:R-:W-:-:S04]  /*3330*/  F2FP.PACK_AB R3, RZ, R0 ;  /* 0x00000000ff03723e */ /* 0x000fc800000000ff */
[----:B------:R-:W-:-:S05]  /*3340*/  PRMT R3, R3, 0x5410, RZ ;  /* 0x0000541003037816 */ /* 0x000fca00000000ff */
[----:B------:R0:W-:Y:S01]  /*3350*/  STG.E [R16.64], R3 ;  /* 0x0000000310007986 */ /* 0x0001e2000c101924 */
[----:B------:R-:W-:Y:S05]  /*3360*/  BRA `(.L_x_5786) ;  /* 0x00000ba000007947 */ /* 0x000fea0003800000 */
.L_x_5791:
[----:B------:R0:W-:Y:S01]  /*3370*/  STG.E.64 [R16.64], R4 ;  /* 0x0000000410007986 */ /* 0x0001e2000c101b24 */
[----:B------:R-:W-:Y:S05]  /*3380*/  BRA `(.L_x_5786) ;  /* 0x00000b8000007947 */ /* 0x000fea0003800000 */
.L_x_5781:
        /* <DEDUP_REMOVED lines=8> */
[----:B------:R-:W0:-:S06]  /*3410*/  DSETP.NEU.AND P0, PT, R4, RZ, PT ;  /* 0x000000ff0400722a */ /* 0x000e0c0003f0d000 */
[----:B0-----:R-:W-:-:S05]  /*3420*/  SEL R3, RZ, 0x1, !P0 ;  /* 0x00000001ff037807 */ /* 0x001fca0004000000 */
[----:B------:R0:W-:Y:S01]  /*3430*/  STG.E.U8 [R16.64], R3 ;  /* 0x0000000310007986 */ /* 0x0001e2000c101124 */
[----:B------:R-:W-:Y:S05]  /*3440*/  BRA `(.L_x_5786) ;  /* 0x00000ac000007947 */ /* 0x000fea0003800000 */
.L_x_5795:
[----:B------:R-:W-:-:S05]  /*3450*/  CS2R R6, SRZ ;  /* 0x0000000000067805 */ /* 0x000fca000001ff00 */
[----:B------:R0:W-:Y:S01]  /*3460*/  STG.E.128 [R16.64], R4 ;  /* 0x0000000410007986 */ /* 0x0001e2000c101d24 */
[----:B------:R-:W-:Y:S05]  /*3470*/  BRA `(.L_x_5786) ;  /* 0x00000a9000007947 */ /* 0x000fea0003800000 */
.L_x_5794:
        /* <DEDUP_REMOVED lines=8> */
[----:B------:R-:W-:-:S13]  /*3500*/  BSSY B0, `(.L_x_5798) ;  /* 0x000000f000007945 */ /* 0x000fda0003800000 */
[----:B0-----:R-:W-:-:S05]  /*3510*/  @!P0 FMUL R7, R7, 1.175494350822287508e-38 ;  /* 0x0080000007078820 */ /* 0x001fca0000400000 */
        /* <DEDUP_REMOVED lines=13> */
.L_x_5799:
[----:B------:R-:W-:Y:S05]  /*35f0*/  BSYNC B0 ;  /* 0x0000000000007941 */ /* 0x000fea0003800000 */
.L_x_5798:
[----:B------:R-:W-:-:S05]  /*3600*/  LOP3.LUT R3, R0, R3, RZ, 0xfc, !PT ;  /* 0x0000000300037212 */ /* 0x000fca00078efcff */
[----:B------:R0:W-:Y:S01]  /*3610*/  STG.E.U8 [R16.64], R3 ;  /* 0x0000000310007986 */ /* 0x0001e2000c101124 */
[----:B------:R-:W-:Y:S05]  /*3620*/  BRA `(.L_x_5786) ;  /* 0x000008e000007947 */ /* 0x000fea0003800000 */
.L_x_5797:
[----:B------:R-:W0:Y:S01]  /*3630*/  F2F.F32.F64 R3, R4 ;  /* 0x0000000400037310 */ /* 0x000e220000301000 */
[----:B------:R-:W0:Y:S01]  /*3640*/  DSETP.GEU.AND P0, PT, |R4|, c[0x2][0x0], PT ;  /* 0x008000000400762a */ /* 0x000e220003f0e200 */
[----:B------:R-:W-:-:S13]  /*3650*/  BSSY B0, `(.L_x_5800) ;  /* 0x0000010000007945 */ /* 0x000fda0003800000 */
[----:B0-----:R-:W-:-:S05]  /*3660*/  @!P0 FMUL R3, R3, 1.175494350822287508e-38 ;  /* 0x0080000003038820 */ /* 0x001fca0000400000 */
        /* <DEDUP_REMOVED lines=11> */
.L_x_5801:
[----:B------:R-:W-:Y:S01]  /*3720*/  IMAD.MOV.U32 R0, RZ, RZ, 0x7f ;  /* 0x0000007fff007424 */ /* 0x000fe200078e00ff */
[----:B------:R-:W-:-:S04]  /*3730*/  ISETP.GT.U32.AND P0, PT, R2, 0x7f800000, PT ;  /* 0x7f8000000200780c */ /* 0x000fc80003f04070 */
[----:B------:R-:W-:-:S04]  /*3740*/  SEL R0, R0, 0x7c, P0 ;  /* 0x0000007c00007807 */ /* 0x000fc80000000000 */
.L_x_5802:
[----:B------:R-:W-:Y:S05]  /*3750*/  BSYNC B0 ;  /* 0x0000000000007941 */ /* 0x000fea0003800000 */
.L_x_5800:
[----:B------:R-:W-:-:S04]  /*3760*/  LOP3.LUT R2, R3, 0x80000000, RZ, 0xc0, !PT ;  /* 0x8000000003027812 */ /* 0x000fc800078ec0ff */
[----:B------:R-:W-:-:S04]  /*3770*/  SHF.R.U32.HI R3, RZ, 0x18, R2 ;  /* 0x00000018ff037819 */ /* 0x000fc80000011602 */
[----:B------:R-:W-:-:S05]  /*3780*/  LOP3.LUT R3, R0, R3, RZ, 0xfc, !PT ;  /* 0x0000000300037212 */ /* 0x000fca00078efcff */
[----:B------:R0:W-:Y:S01]  /*3790*/  STG.E.U8 [R16.64], R3 ;  /* 0x0000000310007986 */ /* 0x0001e2000c101124 */
[----:B------:R-:W-:Y:S05]  /*37a0*/  BRA `(.L_x_5786) ;  /* 0x0000076000007947 */ /* 0x000fea0003800000 */
.L_x_5796:
[----:B------:R-:W0:Y:S01]  /*37b0*/  F2F.F32.F64 R0, R4 ;  /* 0x0000000400007310 */ /* 0x000e220000301000 */
[----:B------:R-:W0:-:S14]  /*37c0*/  DSETP.GEU.AND P0, PT, |R4|, c[0x2][0x0], PT ;  /* 0x008000000400762a */ /* 0x000e1c0003f0e200 */
[----:B0-----:R-:W-:-:S05]  /*37d0*/  @!P0 FMUL R0, R0, 1.175494350822287508e-38 ;  /* 0x0080000000008820 */ /* 0x001fca0000400000 */
[----:B------:R-:W-:-:S05]  /*37e0*/  F2FP.BF16.PACK_AB R0, RZ, R0 ;  /* 0x00000000ff00723e */ /* 0x000fca00000010ff */
[----:B------:R0:W-:Y:S01]  /*37f0*/  STG.E.U16 [R16.64], R0 ;  /* 0x0000000010007986 */ /* 0x0001e2000c101524 */
[----:B------:R-:W-:Y:S05]  /*3800*/  BRA `(.L_x_5786) ;  /* 0x0000070000007947 */ /* 0x000fea0003800000 */
.L_x_5793:
        /* <DEDUP_REMOVED lines=8> */
[----:B------:R-:W0:Y:S02]  /*3890*/  F2I.U32.F64.TRUNC R5, R4 ;  /* 0x0000000400057311 */ /* 0x000e24000030d000 */
[----:B0-----:R0:W-:Y:S01]  /*38a0*/  STG.E.U16 [R16.64], R5 ;  /* 0x0000000510007986 */ /* 0x0011e2000c101524 */
[----:B------:R-:W-:Y:S05]  /*38b0*/  BRA `(.L_x_5786) ;  /* 0x0000065000007947 */ /* 0x000fea0003800000 */
.L_x_5805:
[----:B------:R-:W0:Y:S01]  /*38c0*/  F2F.F32.F64 R3, R4 ;  /* 0x0000000400037310 */ /* 0x000e220000301000 */
[----:B------:R-:W0:Y:S01]  /*38d0*/  DSETP.GEU.AND P0, PT, |R4|, c[0x2][0x0], PT ;  /* 0x008000000400762a */ /* 0x000e220003f0e200 */
[----:B------:R-:W-:Y:S01]  /*38e0*/  BSSY B0, `(.L_x_5806) ;  /* 0x0000015000007945 */ /* 0x000fe20003800000 */
[----:B------:R-:W-:-:S12]  /*38f0*/  IMAD.MOV.U32 R8, RZ, RZ, 0x80 ;  /* 0x00000080ff087424 */ /* 0x000fd800078e00ff */
[----:B0-----:R-:W-:-:S05]  /*3900*/  @!P0 FMUL R3, R3, 1.175494350822287508e-38 ;  /* 0x0080000003038820 */ /* 0x001fca0000400000 */
        /* <DEDUP_REMOVED lines=14> */
.L_x_5808:
[----:B------:R-:W-:-:S04]  /*39f0*/  LOP3.LUT R2, R3, 0x80000000, RZ, 0xc0, !PT ;  /* 0x8000000003027812 */ /* 0x000fc800078ec0ff */
[----:B------:R-:W-:-:S04]  /*3a00*/  SHF.R.U32.HI R3, RZ, 0x18, R2 ;  /* 0x00000018ff037819 */ /* 0x000fc80000011602 */
[----:B------:R-:W-:-:S04]  /*3a10*/  LOP3.LUT R0, R0, R3, RZ, 0xfc, !PT ;  /* 0x0000000300007212 */ /* 0x000fc800078efcff */
[----:B------:R-:W-:Y:S02]  /*3a20*/  PRMT R8, R0, 0x7610, R8 ;  /* 0x0000761000087816 */ /* 0x000fe40000000008 */
.L_x_5807:
[----:B------:R-:W-:Y:S05]  /*3a30*/  BSYNC B0 ;  /* 0x0000000000007941 */ /* 0x000fea0003800000 */
.L_x_5806:
[----:B------:R0:W-:Y:S01]  /*3a40*/  STG.E.U8 [R16.64], R8 ;  /* 0x0000000810007986 */ /* 0x0001e2000c101124 */
[----:B------:R-:W-:Y:S05]  /*3a50*/  BRA `(.L_x_5786) ;  /* 0x000004b000007947 */ /* 0x000fea0003800000 */
.L_x_5804:
        /* <DEDUP_REMOVED lines=19> */
.L_x_5811:
[----:B------:R-:W-:-:S04]  /*3b90*/  LOP3.LUT R2, R3, 0x80000000, RZ, 0xc0, !PT ;  /* 0x8000000003027812 */ /* 0x000fc800078ec0ff */
[----:B------:R-:W-:-:S04]  /*3ba0*/  SHF.R.U32.HI R3, RZ, 0x18, R2 ;  /* 0x00000018ff037819 */ /* 0x000fc80000011602 */
[----:B------:R-:W-:-:S04]  /*3bb0*/  LOP3.LUT R0, R0, R3, RZ, 0xfc, !PT ;  /* 0x0000000300007212 */ /* 0x000fc800078efcff */
[----:B------:R-:W-:Y:S02]  /*3bc0*/  PRMT R8, R0, 0x7610, R8 ;  /* 0x0000761000087816 */ /* 0x000fe40000000008 */
.L_x_5810:
[----:B------:R-:W-:Y:S05]  /*3bd0*/  BSYNC B0 ;  /* 0x0000000000007941 */ /* 0x000fea0003800000 */
.L_x_5809:
[----:B------:R0:W-:Y:S01]  /*3be0*/  STG.E.U8 [R16.64], R8 ;  /* 0x0000000810007986 */ /* 0x0001e2000c101124 */
[----:B------:R-:W-:Y:S05]  /*3bf0*/  BRA `(.L_x_5786) ;  /* 0x0000031000007947 */ /* 0x000fea0003800000 */
.L_x_5803:
[----:B------:R-:W-:-:S13]  /*3c00*/  ISETP.NE.AND P0, PT, R0, 0x1c, PT ;  /* 0x0000001c0000780c */ /* 0x000fda0003f05270 */
[----:B------:R-:W-:Y:S05]  /*3c10*/  @!P0 BRA `(.L_x_5812) ;  /* 0x000002d000008947 */ /* 0x000fea0003800000 */
[----:B------:R-:W-:-:S13]  /*3c20*/  ISETP.NE.AND P0, PT, R0, 0x1d, PT ;  /* 0x0000001d0000780c */ /* 0x000fda0003f05270 */
[----:B------:R-:W-:Y:S05]  /*3c30*/  @!P0 BRA `(.L_x_5813) ;  /* 0x0000028000008947 */ /* 0x000fea0003800000 */
[----:B------:R-:W-:-:S13]  /*3c40*/  ISETP.NE.AND P0, PT, R0, 0x2c, PT ;  /* 0x0000002c0000780c */ /* 0x000fda0003f05270 */
[----:B------:R-:W-:Y:S05]  /*3c50*/  @P0 BRA `(.L_x_5785) ;  /* 0x0000012000000947 */ /* 0x000fea0003800000 */
[----:B------:R-:W0:Y:S01]  /*3c60*/  F2F.F32.F64 R6, R4 ;  /* 0x0000000400067310 */ /* 0x000e220000301000 */
[----:B------:R-:W0:-:S14]  /*3c70*/  DSETP.GEU.AND P0, PT, |R4|, c[0x2][0x0], PT ;  /* 0x008000000400762a */ /* 0x000e1c0003f0e200 */
[----:B0-----:R-:W-:Y:S01]  /*3c80*/  @!P0 FMUL R6, R6, 1.175494350822287508e-38 ;  /* 0x0080000006068820 */ /* 0x001fe20000400000 */
        /* <DEDUP_REMOVED lines=15> */
.L_x_5785:
        /* <DEDUP_REMOVED lines=20> */
.L_x_5813:
[----:B------:R-:W0:Y:S02]  /*3ec0*/  F2I.U64.F64.TRUNC R4, R4 ;  /* 0x0000000400047311 */ /* 0x000e24000030d800 */
[----:B0-----:R0:W-:Y:S01]  /*3ed0*/  STG.E.64 [R16.64], R4 ;  /* 0x0000000410007986 */ /* 0x0011e2000c101b24 */
[----:B------:R-:W-:Y:S05]  /*3ee0*/  BRA `(.L_x_5786) ;  /* 0x0000002000007947 */ /* 0x000fea0003800000 */
.L_x_5812:
[----:B------:R-:W0:Y:S02]  /*3ef0*/  F2I.U32.F64.TRUNC R5, R4 ;  /* 0x0000000400057311 */ /* 0x000e24000030d000 */
[----:B0-----:R0:W-:Y:S02]  /*3f00*/  STG.E [R16.64], R5 ;  /* 0x0000000510007986 */ /* 0x0011e4000c101924 */
.L_x_5786:
[----:B------:R-:W-:-:S05]  /*3f10*/  IMAD R22, R22, 0x200, R25 ;  /* 0x0000020016167824 */ /* 0x000fca00078e0219 */
[----:B------:R-:W-:Y:S02]  /*3f20*/  IADD3 R23, R22, 0x80, RZ ;  /* 0x0000008016177810 */ /* 0x000fe40007ffe0ff */
.L_x_5715:
[----:B------:R-:W-:Y:S05]  /*3f30*/  BSYNC B6 ;  /* 0x0000000000067941 */ /* 0x000fea0003800000 */
.L_x_5714:
        /* <DEDUP_REMOVED lines=258> */
.L_x_5816:
        /* <DEDUP_REMOVED lines=19> */
.L_x_5820:
[----:B------:R-:W2:Y:S02]  /*5090*/  LDG.E.U8 R2, [R2.64] ;  /* 0x0000002402027981 */ /* 0x000ea4000c1e1100 */
[----:B--2---:R0:W1:Y:S01]  /*50a0*/  I2F.F64.U16 R18, R2 ;  /* 0x0000000200127312 */ /* 0x0040620000101800 */
[----:B------:R-:W-:Y:S05]  /*50b0*/  BRA `(.L_x_5822) ;  /* 0x00000df000007947 */ /* 0x000fea0003800000 */
.L_x_5819:
        /* <DEDUP_REMOVED lines=9> */
.L_x_5824:
[----:B------:R-:W2:Y:S02]  /*5150*/  LDG.E R2, [R2.64] ;  /* 0x0000002402027981 */ /* 0x000ea4000c1e1900 */
[----:B--2---:R0:W1:Y:S01]  /*5160*/  I2F.F64 R18, R2 ;  /* 0x0000000200127312 */ /* 0x0040620000201c00 */
[----:B------:R-:W-:Y:S05]  /*5170*/  BRA `(.L_x_5822) ;  /* 0x00000d3000007947 */ /* 0x000fea0003800000 */
.L_x_5823:
[----:B------:R-:W2:Y:S02]  /*5180*/  LDG.E.U16 R2, [R2.64] ;  /* 0x0000002402027981 */ /* 0x000ea4000c1e1500 */
[----:B--2---:R0:W1:Y:S01]  /*5190*/  I2F.F64.S16 R18, R2 ;  /* 0x0000000200127312 */ /* 0x0040620000101c00 */
[----:B------:R-:W-:Y:S05]  /*51a0*/  BRA `(.L_x_5822) ;  /* 0x00000d0000007947 */ /* 0x000fea0003800000 */
.L_x_5818:
        /* <DEDUP_REMOVED lines=10> */
.L_x_5826:
[----:B------:R-:W2:Y:S02]  /*5250*/  LDG.E.U16 R0, [R2.64] ;  /* 0x0000002402007981 */ /* 0x000ea4000c1e1500 */
[----:B--2---:R-:W-:-:S05]  /*5260*/  HADD2.F32 R0, -RZ, R0.H0_H0 ;  /* 0x20000000ff007230 */ /* 0x004fca0000004100 */
[----:B------:R-:W-:-:S04]  /*5270*/  FMUL.FTZ R0, R0, 1 ;  /* 0x3f80000000007820 */ /* 0x000fc80000410000 */
[----:B------:R0:W1:Y:S01]  /*5280*/  F2F.F64.F32 R18, R0 ;  /* 0x0000000000127310 */ /* 0x0000620000201800 */
[----:B------:R-:W-:Y:S05]  /*5290*/  BRA `(.L_x_5822) ;  /* 0x00000c1000007947 */ /* 0x000fea0003800000 */
.L_x_5825:
        /* <DEDUP_REMOVED lines=10> */
.L_x_5828:
[----:B------:R-:W2:Y:S02]  /*5340*/  LDG.E.U16 R2, [R2.64] ;  /* 0x0000002402027981 */ /* 0x000ea4000c1e1500 */
[----:B--2---:R-:W-:-:S05]  /*5350*/  HADD2.F32 R0, -RZ, R2.H0_H0 ;  /* 0x20000002ff007230 */ /* 0x004fca0000004100 */
[----:B------:R-:W-:-:S04]  /*5360*/  FMUL.FTZ R0, R0, 1 ;  /* 0x3f80000000007820 */ /* 0x000fc80000410000 */
[----:B------:R0:W1:Y:S01]  /*5370*/  F2F.F64.F32 R18, R0 ;  /* 0x0000000000127310 */ /* 0x0000620000201800 */
[----:B------:R-:W-:Y:S05]  /*5380*/  BRA `(.L_x_5822) ;  /* 0x00000b2000007947 */ /* 0x000fea0003800000 */
.L_x_5827:
[----:B------:R0:W5:Y:S01]  /*5390*/  LDG.E.64 R18, [R2.64] ;  /* 0x0000002402127981 */ /* 0x000162000c1e1b00 */
[----:B------:R-:W-:Y:S05]  /*53a0*/  BRA `(.L_x_5822) ;  /* 0x00000b0000007947 */ /* 0x000fea0003800000 */
.L_x_5817:
        /* <DEDUP_REMOVED lines=13> */
.L_x_5831:
[----:B------:R0:W5:Y:S01]  /*5480*/  LDG.E.64 R18, [R2.64] ;  /* 0x0000002402127981 */ /* 0x000162000c1e1b00 */
[----:B------:R-:W-:Y:S05]  /*5490*/  BRA `(.L_x_5822) ;  /* 0x00000a1000007947 */ /* 0x000fea0003800000 */
.L_x_5830:
        /* <DEDUP_REMOVED lines=28> */
.L_x_5833:
        /* <DEDUP_REMOVED lines=15> */
.L_x_5832:
[----:B------:R-:W2:Y:S02]  /*5750*/  LDG.E.U16 R0, [R2.64] ;  /* 0x0000002402007981 */ /* 0x000ea4000c1e1500 */
[----:B--2---:R-:W-:-:S05]  /*5760*/  PRMT R0, RZ, 0x5410, R0 ;  /* 0x00005410ff007816 */ /* 0x004fca0000000000 */
[----:B------:R-:W-:-:S04]  /*5770*/  FMUL.FTZ R0, R0, 1 ;  /* 0x3f80000000007820 */ /* 0x000fc80000410000 */
[----:B------:R0:W1:Y:S01]  /*5780*/  F2F.F64.F32 R18, R0 ;  /* 0x0000000000127310 */ /* 0x0000620000201800 */
[----:B------:R-:W-:Y:S05]  /*5790*/  BRA `(.L_x_5822) ;  /* 0x0000071000007947 */ /* 0x000fea0003800000 */
.L_x_5829:
        /* <DEDUP_REMOVED lines=11> */
.L_x_5836:
        /* <DEDUP_REMOVED lines=21> */
.L_x_5840:
[----:B------:R-:W-:Y:S05]  /*59a0*/  BSYNC B1 ;  /* 0x0000000000017941 */ /* 0x000fea0003800000 */
.L_x_5839:
[----:B------:R-:W-:Y:S01]  /*59b0*/  LEA R3, R0, 0x3b800000, 0x17 ;  /* 0x3b80000000037811 */ /* 0x000fe200078eb8ff */
[----:B------:R-:W-:-:S05]  /*59c0*/  IMAD.SHL.U32 R0, R2, 0x100000, RZ ;  /* 0x0010000002007824 */ /* 0x000fca00078e00ff */
[----:B------:R-:W-:Y:S02]  /*59d0*/  LOP3.LUT R0, R3, R0, R4, 0xfe, !PT ;  /* 0x0000000003007212 */ /* 0x000fe400078efe04 */
.L_x_5838:
[----:B------:R-:W-:Y:S05]  /*59e0*/  BSYNC B0 ;  /* 0x0000000000007941 */ /* 0x000fea0003800000 */
.L_x_5837:
[----:B------:R-:W-:-:S04]  /*59f0*/  FMUL.FTZ R0, R0, 1 ;  /* 0x3f80000000007820 */ /* 0x000fc80000410000 */
[----:B------:R0:W1:Y:S01]  /*5a00*/  F2F.F64.F32 R18, R0 ;  /* 0x0000000000127310 */ /* 0x0000620000201800 */
[----:B------:R-:W-:Y:S05]  /*5a10*/  BRA `(.L_x_5822) ;  /* 0x0000049000007947 */ /* 0x000fea0003800000 */
.L_x_5835:
        /* <DEDUP_REMOVED lines=21> */
.L_x_5844:
[----:B------:R-:W-:Y:S05]  /*5b70*/  BSYNC B1 ;  /* 0x0000000000017941 */ /* 0x000fea0003800000 */
.L_x_5843:
[----:B------:R-:W-:Y:S01]  /*5b80*/  LEA R3, R0, 0x37800000, 0x17 ;  /* 0x3780000000037811 */ /* 0x000fe200078eb8ff */
[----:B------:R-:W-:-:S05]  /*5b90*/  IMAD.SHL.U32 R0, R2, 0x200000, RZ ;  /* 0x0020000002007824 */ /* 0x000fca00078e00ff */
[----:B------:R-:W-:Y:S02]  /*5ba0*/  LOP3.LUT R0, R3, R0, R4, 0xfe, !PT ;  /* 0x0000000003007212 */ /* 0x000fe400078efe04 */
.L_x_5842:
[----:B------:R-:W-:Y:S05]  /*5bb0*/  BSYNC B0 ;  /* 0x0000000000007941 */ /* 0x000fea0003800000 */
.L_x_5841:
[----:B------:R-:W-:-:S04]  /*5bc0*/  FMUL.FTZ R0, R0, 1 ;  /* 0x3f80000000007820 */ /* 0x000fc80000410000 */
[----:B------:R0:W1:Y:S01]  /*5bd0*/  F2F.F64.F32 R18, R0 ;  /* 0x0000000000127310 */ /* 0x0000620000201800 */
[----:B------:R-:W-:Y:S05]  /*5be0*/  BRA `(.L_x_5822) ;  /* 0x000002c000007947 */ /* 0x000fea0003800000 */
.L_x_5834:
        /* <DEDUP_REMOVED lines=14> */
.L_x_5848:
[----:B------:R-:W-:Y:S05]  /*5cd0*/  BSYNC B0 ;  /* 0x0000000000007941 */ /* 0x000fea0003800000 */
.L_x_5847:
[----:B------:R-:W-:-:S04]  /*5ce0*/  FMUL.FTZ R0, R0, 1 ;  /* 0x3f80000000007820 */ /* 0x000fc80000410000 */
[----:B------:R0:W1:Y:S01]  /*5cf0*/  F2F.F64.F32 R18, R0 ;  /* 0x0000000000127310 */ /* 0x0000620000201800 */
[----:B------:R-:W-:Y:S05]  /*5d00*/  BRA `(.L_x_5822) ;  /* 0x000001a000007947 */ /* 0x000fea0003800000 */
.L_x_5821:
        /* <DEDUP_REMOVED lines=21> */
.L_x_5846:
[----:B------:R-:W2:Y:S02]  /*5e60*/  LDG.E.64 R18, [R2.64] ;  /* 0x0000002402127981 */ /* 0x000ea4000c1e1b00 */
[----:B--2---:R-:W0:Y:S01]  /*5e70*/  I2F.F64.U64 R18, R18 ;  /* 0x0000001200127312 */ /* 0x004e220000301800 */
[----:B------:R-:W-:Y:S05]  /*5e80*/  BRA `(.L_x_5822) ;  /* 0x0000002000007947 */ /* 0x000fea0003800000 */
.L_x_5845:
[----:B------:R-:W2:Y:S02]  /*5e90*/  LDG.E R2, [R2.64] ;  /* 0x0000002402027981 */ /* 0x000ea4000c1e1900 */
[----:B--2---:R0:W1:Y:S02]  /*5ea0*/  I2F.F64.U32 R18, R2 ;  /* 0x0000000200127312 */ /* 0x0040640000201800 */
.L_x_5822:
        /* <DEDUP_REMOVED lines=17> */
.L_x_5852:
[----:B------:R-:W2:Y:S02]  /*5fc0*/  LDG.E.U8 R2, [R4.64] ;  /* 0x0000002404027981 */ /* 0x000ea4000c1e1100 */
[----:B--2---:R-:W0:Y:S01]  /*5fd0*/  I2F.F64.U16 R2, R2 ;  /* 0x0000000200027312 */ /* 0x004e220000101800 */
[----:B------:R-:W-:Y:S05]  /*5fe0*/  BRA `(.L_x_5854) ;  /* 0x00000de000007947 */ /* 0x000fea0003800000 */
.L_x_5851:
        /* <DEDUP_REMOVED lines=9> */
.L_x_5856:
[----:B------:R-:W2:Y:S02]  /*6080*/  LDG.E R2, [R4.64] ;  /* 0x0000002404027981 */ /* 0x000ea4000c1e1900 */
[----:B--2---:R-:W0:Y:S01]  /*6090*/  I2F.F64 R2, R2 ;  /* 0x0000000200027312 */ /* 0x004e220000201c00 */
[----:B------:R-:W-:Y:S05]  /*60a0*/  BRA `(.L_x_5854) ;  /* 0x00000d2000007947 */ /* 0x000fea0003800000 */
.L_x_5855:
[----:B------:R-:W2:Y:S02]  /*60b0*/  LDG.E.U16 R2, [R4.64] ;  /* 0x0000002404027981 */ /* 0x000ea4000c1e1500 */
[----:B--2---:R-:W0:Y:S01]  /*60c0*/  I2F.F64.S16 R2, R2 ;  /* 0x0000000200027312 */ /* 0x004e220000101c00 */
[----:B------:R-:W-:Y:S05]  /*60d0*/  BRA `(.L_x_5854) ;  /* 0x00000cf000007947 */ /* 0x000fea0003800000 */
.L_x_5850:
        /* <DEDUP_REMOVED lines=10> */
.L_x_5858:
[----:B------:R-:W2:Y:S02]  /*6180*/  LDG.E.U16 R0, [R4.64] ;  /* 0x0000002404007981 */ /* 0x000ea4000c1e1500 */
[----:B--2---:R-:W-:-:S05]  /*6190*/  HADD2.F32 R0, -RZ, R0.H0_H0 ;  /* 0x20000000ff007230 */ /* 0x004fca0000004100 */
[----:B------:R-:W-:-:S04]  /*61a0*/  FMUL.FTZ R0, R0, 1 ;  /* 0x3f80000000007820 */ /* 0x000fc80000410000 */
[----:B------:R0:W2:Y:S01]  /*61b0*/  F2F.F64.F32 R2, R0 ;  /* 0x0000000000027310 */ /* 0x0000a20000201800 */
[----:B------:R-:W-:Y:S05]  /*61c0*/  BRA `(.L_x_5854) ;  /* 0x00000c0000007947 */ /* 0x000fea0003800000 */
.L_x_5857:
        /* <DEDUP_REMOVED lines=10> */
.L_x_5860:
[----:B------:R-:W2:Y:S02]  /*6270*/  LDG.E.U16 R4, [R4.64] ;  /* 0x0000002404047981 */ /* 0x000ea4000c1e1500 */
[----:B--2---:R-:W-:-:S05]  /*6280*/  HADD2.F32 R0, -RZ, R4.H0_H0 ;  /* 0x20000004ff007230 */ /* 0x004fca0000004100 */
[----:B------:R-:W-:-:S04]  /*6290*/  FMUL.FTZ R0, R0, 1 ;  /* 0x3f80000000007820 */ /* 0x000fc80000410000 */
[----:B------:R0:W2:Y:S01]  /*62a0*/  F2F.F64.F32 R2, R0 ;  /* 0x0000000000027310 */ /* 0x0000a20000201800 */
[----:B------:R-:W-:Y:S05]  /*62b0*/  BRA `(.L_x_5854) ;  /* 0x00000b1000007947 */ /* 0x000fea0003800000 */
.L_x_5859:
[----:B------:R0:W5:Y:S01]  /*62c0*/  LDG.E R3, [R4.64+0x4] ;  /* 0x0000042404037981 */ /* 0x000162000c1e1900 */
[----:B------:R-:W-:Y:S05]  /*62d0*/  BRA `(.L_x_5854) ;  /* 0x00000af000007947 */ /* 0x000fea0003800000 */
.L_x_5849:
        /* <DEDUP_REMOVED lines=12> */
.L_x_5863:
[----:B------:R0:W5:Y:S01]  /*63a0*/  LDG.E R3, [R4.64+0x4] ;  /* 0x0000042404037981 */ /* 0x000162000c1e1900 */
[----:B------:R-:W-:Y:S05]  /*63b0*/  BRA `(.L_x_5854) ;  /* 0x00000a1000007947 */ /* 0x000fea0003800000 */
.L_x_5862:
        /* <DEDUP_REMOVED lines=28> */
.L_x_5865:
        /* <DEDUP_REMOVED lines=15> */
.L_x_5864:
[----:B------:R-:W2:Y:S02]  /*6670*/  LDG.E.U16 R0, [R4.64] ;  /* 0x0000002404007981 */ /* 0x000ea4000c1e1500 */
[----:B--2---:R-:W-:-:S05]  /*6680*/  PRMT R0, RZ, 0x5410, R0 ;  /* 0x00005410ff007816 */ /* 0x004fca0000000000 */
[----:B------:R-:W-:-:S04]  /*6690*/  FMUL.FTZ R0, R0, 1 ;  /* 0x3f80000000007820 */ /* 0x000fc80000410000 */
[----:B------:R0:W2:Y:S01]  /*66a0*/  F2F.F64.F32 R2, R0 ;  /* 0x0000000000027310 */ /* 0x0000a20000201800 */
[----:B------:R-:W-:Y:S05]  /*66b0*/  BRA `(.L_x_5854) ;  /* 0x0000071000007947 */ /* 0x000fea0003800000 */
.L_x_5861:
        /* <DEDUP_REMOVED lines=11> */
.L_x_5868:
        /* <DEDUP_REMOVED lines=21> */
.L_x_5872:
[----:B------:R-:W-:Y:S05]  /*68c0*/  BSYNC B1 ;  /* 0x0000000000017941 */ /* 0x000fea0003800000 */
.L_x_5871:
[----:B------:R-:W-:Y:S01]  /*68d0*/  LEA R3, R0, 0x3b800000, 0x17 ;  /* 0x3b80000000037811 */ /* 0x000fe200078eb8ff */
[----:B------:R-:W-:-:S05]  /*68e0*/  IMAD.SHL.U32 R0, R2, 0x100000, RZ ;  /* 0x0010000002007824 */ /* 0x000fca00078e00ff */
[----:B------:R-:W-:Y:S02]  /*68f0*/  LOP3.LUT R0, R3, R0, R4, 0xfe, !PT ;  /* 0x0000000003007212 */ /* 0x000fe400078efe04 */
.L_x_5870:
[----:B------:R-:W-:Y:S05]  /*6900*/  BSYNC B0 ;  /* 0x0000000000007941 */ /* 0x000fea0003800000 */
.L_x_5869:
[----:B------:R-:W-:-:S04]  /*6910*/  FMUL.FTZ R0, R0, 1 ;  /* 0x3f80000000007820 */ /* 0x000fc80000410000 */
[----:B------:R0:W2:Y:S01]  /*6920*/  F2F.F64.F32 R2, R0 ;  /* 0x0000000000027310 */ /* 0x0000a20000201800 */
[----:B------:R-:W-:Y:S05]  /*6930*/  BRA `(.L_x_5854) ;  /* 0x0000049000007947 */ /* 0x000fea0003800000 */
.L_x_5867:
        /* <DEDUP_REMOVED lines=21> */
.L_x_5876:
[----:B------:R-:W-:Y:S05]  /*6a90*/  BSYNC B1 ;  /* 0x0000000000017941 */ /* 0x000fea0003800000 */
.L_x_5875:
[----:B------:R-:W-:Y:S01]  /*6aa0*/  LEA R3, R0, 0x37800000, 0x17 ;  /* 0x3780000000037811 */ /* 0x000fe200078eb8ff */
[----:B------:R-:W-:-:S05]  /*6ab0*/  IMAD.SHL.U32 R0, R2, 0x200000, RZ ;  /* 0x0020000002007824 */ /* 0x000fca00078e00ff */
[----:B------:R-:W-:Y:S02]  /*6ac0*/  LOP3.LUT R0, R3, R0, R4, 0xfe, !PT ;  /* 0x0000000003007212 */ /* 0x000fe400078efe04 */
.L_x_5874:
[----:B------:R-:W-:Y:S05]  /*6ad0*/  BSYNC B0 ;  /* 0x0000000000007941 */ /* 0x000fea0003800000 */
.L_x_5873:
[----:B------:R-:W-:-:S04]  /*6ae0*/  FMUL.FTZ R0, R0, 1 ;  /* 0x3f80000000007820 */ /* 0x000fc80000410000 */
[----:B------:R0:W2:Y:S01]  /*6af0*/  F2F.F64.F32 R2, R0 ;  /* 0x0000000000027310 */ /* 0x0000a20000201800 */
[----:B------:R-:W-:Y:S05]  /*6b00*/  BRA `(.L_x_5854) ;  /* 0x000002c000007947 */ /* 0x000fea0003800000 */
.L_x_5866:
        /* <DEDUP_REMOVED lines=14> */
.L_x_5880:
[----:B------:R-:W-:Y:S05]  /*6bf0*/  BSYNC B0 ;  /* 0x0000000000007941 */ /* 0x000fea0003800000 */
.L_x_5879:
[----:B------:R-:W-:-:S04]  /*6c00*/  FMUL.FTZ R0, R0, 1 ;  /* 0x3f80000000007820 */ /* 0x000fc80000410000 */
[----:B------:R0:W2:Y:S01]  /*6c10*/  F2F.F64.F32 R2, R0 ;  /* 0x0000000000027310 */ /* 0x0000a20000201800 */
[----:B------:R-:W-:Y:S05]  /*6c20*/  BRA `(.L_x_5854) ;  /* 0x000001a000007947 */ /* 0x000fea0003800000 */
.L_x_5853:
        /* <DEDUP_REMOVED lines=21> */
.L_x_5878:
[----:B------:R-:W2:Y:S02]  /*6d80*/  LDG.E.64 R2, [R4.64] ;  /* 0x0000002404027981 */ /* 0x000ea4000c1e1b00 */
[----:B--2---:R-:W0:Y:S01]  /*6d90*/  I2F.F64.U64 R2, R2 ;  /* 0x0000000200027312 */ /* 0x004e220000301800 */
[----:B------:R-:W-:Y:S05]  /*6da0*/  BRA `(.L_x_5854) ;  /* 0x0000002000007947 */ /* 0x000fea0003800000 */
.L_x_5877:
[----:B------:R-:W2:Y:S02]  /*6db0*/  LDG.E R2, [R4.64] ;  /* 0x0000002404027981 */ /* 0x000ea4000c1e1900 */
[----:B--2---:R-:W0:Y:S02]  /*6dc0*/  I2F.F64.U32 R2, R2 ;  /* 0x0000000200027312 */ /* 0x004e240000201800 */
.L_x_5854:
        /* <DEDUP_REMOVED lines=17> */
.L_x_5884:
[----:B------:R-:W0:Y:S02]  /*6ee0*/  F2I.S64.F64.TRUNC R4, R4 ;  /* 0x0000000400047311 */ /* 0x000e24000030d900 */
[----:B0-----:R-:W-:-:S05]  /*6ef0*/  IMAD.MOV.U32 R3, RZ, RZ, R4 ;  /* 0x000000ffff037224 */ /* 0x001fca00078e0004 */
[----:B------:R0:W-:Y:S01]  /*6f00*/  STG.E.U8 [R16.64], R3 ;  /* 0x0000000310007986 */ /* 0x0001e2000c101124 */
[----:B------:R-:W-:Y:S05]  /*6f10*/  BRA `(.L_x_5886) ;  /* 0x00000ed000007947 */ /* 0x000fea0003800000 */
.L_x_5883:
        /* <DEDUP_REMOVED lines=9> */
.L_x_5888:
[----:B------:R-:W0:Y:S02]  /*6fb0*/  F2I.F64.TRUNC R5, R4 ;  /* 0x0000000400057311 */ /* 0x000e24000030d100 */
[----:B0-----:R0:W-:Y:S01]  /*6fc0*/  STG.E [R16.64], R5 ;  /* 0x0000000510007986 */ /* 0x0011e2000c101924 */
[----:B------:R-:W-:Y:S05]  /*6fd0*/  BRA `(.L_x_5886) ;  /* 0x00000e1000007947 */ /* 0x000fea0003800000 */
.L_x_5887:
[----:B------:R-:W0:Y:S02]  /*6fe0*/  F2I.F64.TRUNC R5, R4 ;  /* 0x0000000400057311 */ /* 0x000e24000030d100 */
[----:B0-----:R0:W-:Y:S01]  /*6ff0*/  STG.E.U16 [R16.64], R5 ;  /* 0x0000000510007986 */ /* 0x0011e2000c101524 */
[----:B------:R-:W-:Y:S05]  /*7000*/  BRA `(.L_x_5886) ;  /* 0x00000de000007947 */ /* 0x000fea0003800000 */
.L_x_5882:
        /* <DEDUP_REMOVED lines=11> */
.L_x_5890:
[----:B------:R-:W0:Y:S01]  /*70c0*/  F2F.F32.F64 R0, R4 ;  /* 0x0000000400007310 */ /* 0x000e220000301000 */
[----:B------:R-:W0:-:S14]  /*70d0*/  DSETP.GEU.AND P0, PT, |R4|, c[0x2][0x0], PT ;  /* 0x008000000400762a */ /* 0x000e1c0003f0e200 */
[----:B0-----:R-:W-:-:S05]  /*70e0*/  @!P0 FMUL R0, R0, 1.175494350822287508e-38 ;  /* 0x0080000000008820 */ /* 0x001fca0000400000 */
[----:B------:R-:W-:-:S05]  /*70f0*/  F2FP.PACK_AB R0, RZ, R0 ;  /* 0x00000000ff00723e */ /* 0x000fca00000000ff */
[----:B------:R0:W-:Y:S01]  /*7100*/  STG.E.U16 [R16.64], R0 ;  /* 0x0000000010007986 */ /* 0x0001e2000c101524 */
[----:B------:R-:W-:Y:S05]  /*7110*/  BRA `(.L_x_5886) ;  /* 0x00000cd000007947 */ /* 0x000fea0003800000 */
.L_x_5889:
        /* <DEDUP_REMOVED lines=12> */
.L_x_5892:
[----:B------:R-:W0:Y:S01]  /*71e0*/  F2F.F32.F64 R0, R4 ;  /* 0x0000000400007310 */ /* 0x000e220000301000 */
[----:B------:R-:W0:-:S14]  /*71f0*/  DSETP.GEU.AND P0, PT, |R4|, c[0x2][0x0], PT ;  /* 0x008000000400762a */ /* 0x000e1c0003f0e200 */
[----:B0-----:R-:W-:-:S05]  /*7200*/  @!P0 FMUL R0, R0, 1.175494350822287508e-38 ;  /* 0x0080000000008820 */ /* 0x001fca0000400000 */
[----:B------:R-:W-:-:S04]  /*7210*/  F2FP.PACK_AB R3, RZ, R0 ;  /* 0x00000000ff03723e */ /* 0x000fc800000000ff */
[----:B------:R-:W-:-:S05]  /*7220*/  PRMT R3, R3, 0x5410, RZ ;  /* 0x0000541003037816 */ /* 0x000fca00000000ff */
[----:B------:R0:W-:Y:S01]  /*7230*/  STG.E [R16.64], R3 ;  /* 0x0000000310007986 */ /* 0x0001e2000c101924 */
[----:B------:R-:W-:Y:S05]  /*7240*/  BRA `(.L_x_5886) ;  /* 0x00000ba000007947 */ /* 0x000fea0003800000 */
.L_x_5891:
[----:B------:R0:W-:Y:S01]  /*7250*/  STG.E.64 [R16.64], R4 ;  /* 0x0000000410007986 */ /* 0x0001e2000c101b24 */
[----:B------:R-:W-:Y:S05]  /*7260*/  BRA `(.L_x_5886) ;  /* 0x00000b8000007947 */ /* 0x000fea0003800000 */
.L_x_5881:
        /* <DEDUP_REMOVED lines=12> */
.L_x_5895:
[----:B------:R-:W-:-:S05]  /*7330*/  CS2R R6, SRZ ;  /* 0x0000000000067805 */ /* 0x000fca000001ff00 */
[----:B------:R0:W-:Y:S01]  /*7340*/  STG.E.128 [R16.64], R4 ;  /* 0x0000000410007986 */ /* 0x0001e2000c101d24 */
[----:B------:R-:W-:Y:S05]  /*7350*/  BRA `(.L_x_5886) ;  /* 0x00000a9000007947 */ /* 0x000fea0003800000 */
.L_x_5894:
        /* <DEDUP_REMOVED lines=23> */
.L_x_5899:
[----:B------:R-:W-:Y:S05]  /*74d0*/  BSYNC B0 ;  /* 0x0000000000007941 */ /* 0x000fea0003800000 */
.L_x_5898:
[----:B------:R-:W-:-:S05]  /*74e0*/  LOP3.LUT R3, R0, R3, RZ, 0xfc, !PT ;  /* 0x0000000300037212 */ /* 0x000fca00078efcff */
[----:B------:R0:W-:Y:S01]  /*74f0*/  STG.E.U8 [R16.64], R3 ;  /* 0x0000000310007986 */ /* 0x0001e2000c101124 */
[----:B------:R-:W-:Y:S05]  /*7500*/  BRA `(.L_x_5886) ;  /* 0x000008e000007947 */ /* 0x000fea0003800000 */
.L_x_5897:
        /* <DEDUP_REMOVED lines=15> */
.L_x_5901:
[----:B------:R-:W-:Y:S01]  /*7600*/  IMAD.MOV.U32 R0, RZ, RZ, 0x7f ;  /* 0x0000007fff007424 */ /* 0x000fe200078e00ff */
[----:B------:R-:W-:-:S04]  /*7610*/  ISETP.GT.U32.AND P0, PT, R2, 0x7f800000, PT ;  /* 0x7f8000000200780c */ /* 0x000fc80003f04070 */
[----:B------:R-:W-:-:S04]  /*7620*/  SEL R0, R0, 0x7c, P0 ;  /* 0x0000007c00007807 */ /* 0x000fc80000000000 */
.L_x_5902:
[----:B------:R-:W-:Y:S05]  /*7630*/  BSYNC B0 ;  /* 0x0000000000007941 */ /* 0x000fea0003800000 */
.L_x_5900:
[----:B------:R-:W-:-:S04]  /*7640*/  LOP3.LUT R2, R3, 0x80000000, RZ, 0xc0, !PT ;  /* 0x8000000003027812 */ /* 0x000fc800078ec0ff */
[----:B------:R-:W-:-:S04]  /*7650*/  SHF.R.U32.HI R3, RZ, 0x18, R2 ;  /* 0x00000018ff037819 */ /* 0x000fc80000011602 */
[----:B------:R-:W-:-:S05]  /*7660*/  LOP3.LUT R3, R0, R3, RZ, 0xfc, !PT ;  /* 0x0000000300037212 */ /* 0x000fca00078efcff */
[----:B------:R0:W-:Y:S01]  /*7670*/  STG.E.U8 [R16.64], R3 ;  /* 0x0000000310007986 */ /* 0x0001e2000c101124 */
[----:B------:R-:W-:Y:S05]  /*7680*/  BRA `(.L_x_5886) ;  /* 0x0000076000007947 */ /* 0x000fea0003800000 */
.L_x_5896:
[----:B------:R-:W0:Y:S01]  /*7690*/  F2F.F32.F64 R0, R4 ;  /* 0x0000000400007310 */ /* 0x000e220000301000 */
[----:B------:R-:W0:-:S14]  /*76a0*/  DSETP.GEU.AND P0, PT, |R4|, c[0x2][0x0], PT ;  /* 0x008000000400762a */ /* 0x000e1c0003f0e200 */
[----:B0-----:R-:W-:-:S05]  /*76b0*/  @!P0 FMUL R0, R0, 1.175494350822287508e-38 ;  /* 0x0080000000008820 */ /* 0x001fca0000400000 */
[----:B------:R-:W-:-:S05]  /*76c0*/  F2FP.BF16.PACK_AB R0, RZ, R0 ;  /* 0x00000000ff00723e */ /* 0x000fca00000010ff */
[----:B------:R0:W-:Y:S01]  /*76d0*/  STG.E.U16 [R16.64], R0 ;  /* 0x0000000010007986 */ /* 0x0001e2000c101524 */
[----:B------:R-:W-:Y:S05]  /*76e0*/  BRA `(.L_x_5886) ;  /* 0x0000070000007947 */ /* 0x000fea0003800000 */
.L_x_5893:
        /* <DEDUP_REMOVED lines=11> */
.L_x_5905:
        /* <DEDUP_REMOVED lines=19> */
.L_x_5908:
[----:B------:R-:W-:-:S04]  /*78d0*/  LOP3.LUT R2, R3, 0x80000000, RZ, 0xc0, !PT ;  /* 0x8000000003027812 */ /* 0x000fc800078ec0ff */
[----:B------:R-:W-:-:S04]  /*78e0*/  SHF.R.U32.HI R3, RZ, 0x18, R2 ;  /* 0x00000018ff037819 */ /* 0x000fc80000011602 */
[----:B------:R-:W-:-:S04]  /*78f0*/  LOP3.LUT R0, R0, R3, RZ, 0xfc, !PT ;  /* 0x0000000300007212 */ /* 0x000fc800078efcff */
[----:B------:R-:W-:Y:S02]  /*7900*/  PRMT R8, R0, 0x7610, R8 ;  /* 0x0000761000087816 */ /* 0x000fe40000000008 */
.L_x_5907:
[----:B------:R-:W-:Y:S05]  /*7910*/  BSYNC B0 ;  /* 0x0000000000007941 */ /* 0x000fea0003800000 */
.L_x_5906:
[----:B------:R0:W-:Y:S01]  /*7920*/  STG.E.U8 [R16.64], R8 ;  /* 0x0000000810007986 */ /* 0x0001e2000c101124 */
[----:B------:R-:W-:Y:S05]  /*7930*/  BRA `(.L_x_5886) ;  /* 0x000004b000007947 */ /* 0x000fea0003800000 */
.L_x_5904:
        /* <DEDUP_REMOVED lines=19> */
.L_x_5911:
[----:B------:R-:W-:-:S04]  /*7a70*/  LOP3.LUT R2, R3, 0x80000000, RZ, 0xc0, !PT ;  /* 0x8000000003027812 */ /* 0x000fc800078ec0ff */
[----:B------:R-:W-:-:S04]  /*7a80*/  SHF.R.U32.HI R3, RZ, 0x18, R2 ;  /* 0x00000018ff037819 */ /* 0x000fc80000011602 */
[----:B------:R-:W-:-:S04]  /*7a90*/  LOP3.LUT R0, R0, R3, RZ, 0xfc, !PT ;  /* 0x0000000300007212 */ /* 0x000fc800078efcff */
[----:B------:R-:W-:Y:S02]  /*7aa0*/  PRMT R8, R0, 0x7610, R8 ;  /* 0x0000761000087816 */ /* 0x000fe40000000008 */
.L_x_5910:
[----:B------:R-:W-:Y:S05]  /*7ab0*/  BSYNC B0 ;  /* 0x0000000000007941 */ /* 0x000fea0003800000 */
.L_x_5909:
[----:B------:R0:W-:Y:S01]  /*7ac0*/  STG.E.U8 [R16.64], R8 ;  /* 0x0000000810007986 */ /* 0x0001e2000c101124 */
[----:B------:R-:W-:Y:S05]  /*7ad0*/  BRA `(.L_x_5886) ;  /* 0x0000031000007947 */ /* 0x000fea0003800000 */
.L_x_5903:
        /* <DEDUP_REMOVED lines=24> */
.L_x_5885:
        /* <DEDUP_REMOVED lines=20> */
.L_x_5913:
[----:B------:R-:W0:Y:S02]  /*7da0*/  F2I.U64.F64.TRUNC R4, R4 ;  /* 0x0000000400047311 */ /* 0x000e24000030d800 */
[----:B0-----:R0:W-:Y:S01]  /*7db0*/  STG.E.64 [R16.64], R4 ;  /* 0x0000000410007986 */ /* 0x0011e2000c101b24 */
[----:B------:R-:W-:Y:S05]  /*7dc0*/  BRA `(.L_x_5886) ;  /* 0x0000002000007947 */ /* 0x000fea0003800000 */
.L_x_5912:
[----:B------:R-:W0:Y:S02]  /*7dd0*/  F2I.U32.F64.TRUNC R5, R4 ;  /* 0x0000000400057311 */ /* 0x000e24000030d000 */
[----:B0-----:R0:W-:Y:S02]  /*7de0*/  STG.E [R16.64], R5 ;  /* 0x0000000510007986 */ /* 0x0011e4000c101924 */
.L_x_5886:
        /* <DEDUP_REMOVED lines=258> */
.L_x_5914:
        /* <DEDUP_REMOVED lines=19> */
.L_x_5918:
[----:B------:R-:W2:Y:S02]  /*8f40*/  LDG.E.U8 R2, [R2.64] ;  /* 0x0000002402027981 */ /* 0x000ea4000c1e1100 */
[----:B--2---:R0:W1:Y:S01]  /*8f50*/  I2F.F64.U16 R18, R2 ;  /* 0x0000000200127312 */ /* 0x0040620000101800 */
[----:B------:R-:W-:Y:S05]  /*8f60*/  BRA `(.L_x_5920) ;  /* 0x00000df000007947 */ /* 0x000fea0003800000 */
.L_x_5917:
        /* <DEDUP_REMOVED lines=9> */
.L_x_5922:
[----:B------:R-:W2:Y:S02]  /*9000*/  LDG.E R2, [R2.64] ;  /* 0x0000002402027981 */ /* 0x000ea4000c1e1900 */
[----:B--2---:R0:W1:Y:S01]  /*9010*/  I2F.F64 R18, R2 ;  /* 0x0000000200127312 */ /* 0x0040620000201c00 */
[----:B------:R-:W-:Y:S05]  /*9020*/  BRA `(.L_x_5920) ;  /* 0x00000d3000007947 */ /* 0x000fea0003800000 */
.L_x_5921:
[----:B------:R-:W2:Y:S02]  /*9030*/  LDG.E.U16 R2, [R2.64] ;  /* 0x0000002402027981 */ /* 0x000ea4000c1e1500 */
[----:B--2---:R0:W1:Y:S01]  /*9040*/  I2F.F64.S16 R18, R2 ;  /* 0x0000000200127312 */ /* 0x0040620000101c00 */
[----:B------:R-:W-:Y:S05]  /*9050*/  BRA `(.L_x_5920) ;  /* 0x00000d0000007947 */ /* 0x000fea0003800000 */
.L_x_5916:
        /* <DEDUP_REMOVED lines=10> */
.L_x_5924:
[----:B------:R-:W2:Y:S02]  /*9100*/  LDG.E.U16 R0, [R2.64] ;  /* 0x0000002402007981 */ /* 0x000ea4000c1e1500 */
[----:B--2---:R-:W-:-:S05]  /*9110*/  HADD2.F32 R0, -RZ, R0.H0_H0 ;  /* 0x20000000ff007230 */ /* 0x004fca0000004100 */
[----:B------:R-:W-:-:S04]  /*9120*/  FMUL.FTZ R0, R0, 1 ;  /* 0x3f80000000007820 */ /* 0x000fc80000410000 */
[----:B------:R0:W1:Y:S01]  /*9130*/  F2F.F64.F32 R18, R0 ;  /* 0x0000000000127310 */ /* 0x0000620000201800 */
[----:B------:R-:W-:Y:S05]  /*9140*/  BRA `(.L_x_5920) ;  /* 0x00000c1000007947 */ /* 0x000fea0003800000 */
.L_x_5923:
        /* <DEDUP_REMOVED lines=10> */
.L_x_5926:
[----:B------:R-:W2:Y:S02]  /*91f0*/  LDG.E.U16 R2, [R2.64] ;  /* 0x0000002402027981 */ /* 0x000ea4000c1e1500 */
[----:B--2---:R-:W-:-:S05]  /*9200*/  HADD2.F32 R0, -RZ, R2.H0_H0 ;  /* 0x20000002ff007230 */ /* 0x004fca0000004100 */
[----:B------:R-:W-:-:S04]  /*9210*/  FMUL.FTZ R0, R0, 1 ;  /* 0x3f80000000007820 */ /* 0x000fc80000410000 */
[----:B------:R0:W1:Y:S01]  /*9220*/  F2F.F64.F32 R18, R0 ;  /* 0x0000000000127310 */ /* 0x0000620000201800 */
[----:B------:R-:W-:Y:S05]  /*9230*/  BRA `(.L_x_5920) ;  /* 0x00000b2000007947 */ /* 0x000fea0003800000 */
.L_x_5925:
[----:B------:R0:W5:Y:S01]  /*9240*/  LDG.E.64 R18, [R2.64] ;  /* 0x0000002402127981 */ /* 0x000162000c1e1b00 */
[----:B------:R-:W-:Y:S05]  /*9250*/  BRA `(.L_x_5920) ;  /* 0x00000b0000007947 */ /* 0x000fea0003800000 */
.L_x_5915:
        /* <DEDUP_REMOVED lines=13> */
.L_x_5929:
[----:B------:R0:W5:Y:S01]  /*9330*/  LDG.E.64 R18, [R2.64] ;  /* 0x0000002402127981 */ /* 0x000162000c1e1b00 */
[----:B------:R-:W-:Y:S05]  /*9340*/  BRA `(.L_x_5920) ;  /* 0x00000a1000007947 */ /* 0x000fea0003800000 */
.L_x_5928:
        /* <DEDUP_REMOVED lines=28> */
.L_x_5931:
        /* <DEDUP_REMOVED lines=15> */
.L_x_5930:
[----:B------:R-:W2:Y:S02]  /*9600*/  LDG.E.U16 R0, [R2.64] ;  /* 0x0000002402007981 */ /* 0x000ea4000c1e1500 */
[----:B--2---:R-:W-:-:S05]  /*9610*/  PRMT R0, RZ, 0x5410, R0 ;  /* 0x00005410ff007816 */ /* 0x004fca0000000000 */
[----:B------:R-:W-:-:S04]  /*9620*/  FMUL.FTZ R0, R0, 1 ;  /* 0x3f80000000007820 */ /* 0x000fc80000410000 */
[----:B------:R0:W1:Y:S01]  /*9630*/  F2F.F64.F32 R18, R0 ;  /* 0x0000000000127310 */ /* 0x0000620000201800 */
[----:B------:R-:W-:Y:S05]  /*9640*/  BRA `(.L_x_5920) ;  /* 0x0000071000007947 */ /* 0x000fea0003800000 */
.L_x_5927:
        /* <DEDUP_REMOVED lines=11> */
.L_x_5934:
        /* <DEDUP_REMOVED lines=21> */
.L_x_5938:
[----:B------:R-:W-:Y:S05]  /*9850*/  BSYNC B1 ;  /* 0x0000000000017941 */ /* 0x000fea0003800000 */
.L_x_5937:
[----:B------:R-:W-:Y:S01]  /*9860*/  LEA R3, R0, 0x3b800000, 0x17 ;  /* 0x3b80000000037811 */ /* 0x000fe200078eb8ff */
[----:B------:R-:W-:-:S05]  /*9870*/  IMAD.SHL.U32 R0, R2, 0x100000, RZ ;  /* 0x0010000002007824 */ /* 0x000fca00078e00ff */
[----:B------:R-:W-:Y:S02]  /*9880*/  LOP3.LUT R0, R3, R0, R4, 0xfe, !PT ;  /* 0x0000000003007212 */ /* 0x000fe400078efe04 */
.L_x_5936:
[----:B------:R-:W-:Y:S05]  /*9890*/  BSYNC B0 ;  /* 0x0000000000007941 */ /* 0x000fea0003800000 */
.L_x_5935:
[----:B------:R-:W-:-:S04]  /*98a0*/  FMUL.FTZ R0, R0, 1 ;  /* 0x3f80000000007820 */ /* 0x000fc80000410000 */
[----:B------:R0:W1:Y:S01]  /*98b0*/  F2F.F64.F32 R18, R0 ;  /* 0x0000000000127310 */ /* 0x0000620000201800 */
[----:B------:R-:W-:Y:S05]  /*98c0*/  BRA `(.L_x_5920) ;  /* 0x0000049000007947 */ /* 0x000fea0003800000 */
.L_x_5933:
        /* <DEDUP_REMOVED lines=21> */
.L_x_5942:
[----:B------:R-:W-:Y:S05]  /*9a20*/  BSYNC B1 ;  /* 0x0000000000017941 */ /* 0x000fea0003800000 */
.L_x_5941:
[----:B------:R-:W-:Y:S01]  /*9a30*/  LEA R3, R0, 0x37800000, 0x17 ;  /* 0x3780000000037811 */ /* 0x000fe200078eb8ff */
[----:B------:R-:W-:-:S05]  /*9a40*/  IMAD.SHL.U32 R0, R2, 0x200000, RZ ;  /* 0x0020000002007824 */ /* 0x000fca00078e00ff */
[----:B------:R-:W-:Y:S02]  /*9a50*/  LOP3.LUT R0, R3, R0, R4, 0xfe, !PT ;  /* 0x0000000003007212 */ /* 0x000fe400078efe04 */
.L_x_5940:
[----:B------:R-:W-:Y:S05]  /*9a60*/  BSYNC B0 ;  /* 0x0000000000007941 */ /* 0x000fea0003800000 */
.L_x_5939:
[----:B------:R-:W-:-:S04]  /*9a70*/  FMUL.FTZ R0, R0, 1 ;  /* 0x3f80000000007820 */ /* 0x000fc80000410000 */
[----:B------:R0:W1:Y:S01]  /*9a80*/  F2F.F64.F32 R18, R0 ;  /* 0x0000000000127310 */ /* 0x0000620000201800 */
[----:B------:R-:W-:Y:S05]  /*9a90*/  BRA `(.L_x_5920) ;  /* 0x000002c000007947 */ /* 0x000fea0003800000 */
.L_x_5932:
        /* <DEDUP_REMOVED lines=14> */
.L_x_5946:
[----:B------:R-:W-:Y:S05]  /*9b80*/  BSYNC B0 ;  /* 0x0000000000007941 */ /* 0x000fea0003800000 */
.L_x_5945:
[----:B------:R-:W-:-:S04]  /*9b90*/  FMUL.FTZ R0, R0, 1 ;  /* 0x3f80000000007820 */ /* 0x000fc80000410000 */
[----:B------:R0:W1:Y:S01]  /*9ba0*/  F2F.F64.F32 R18, R0 ;  /* 0x0000000000127310 */ /* 0x0000620000201800 */
[----:B------:R-:W-:Y:S05]  /*9bb0*/  BRA `(.L_x_5920) ;  /* 0x000001a000007947 */ /* 0x000fea0003800000 */
.L_x_5919:
        /* <DEDUP_REMOVED lines=21> */
.L_x_5944:
[----:B------:R-:W2:Y:S02]  /*9d10*/  LDG.E.64 R18, [R2.64] ;  /* 0x0000002402127981 */ /* 0x000ea4000c1e1b00 */
[----:B--2---:R-:W0:Y:S01]  /*9d20*/  I2F.F64.U64 R18, R18 ;  /* 0x0000001200127312 */ /* 0x004e220000301800 */
[----:B------:R-:W-:Y:S05]  /*9d30*/  BRA `(.L_x_5920) ;  /* 0x0000002000007947 */ /* 0x000fea0003800000 */
.L_x_5943:
[----:B------:R-:W2:Y:S02]  /*9d40*/  LDG.E R2, [R2.64] ;  /* 0x0000002402027981 */ /* 0x000ea4000c1e1900 */
[----:B--2---:R0:W1:Y:S02]  /*9d50*/  I2F.F64.U32 R18, R2 ;  /* 0x0000000200127312 */ /* 0x0040640000201800 */
.L_x_5920:
        /* <DEDUP_REMOVED lines=17> */
.L_x_5950:
[----:B------:R-:W2:Y:S02]  /*9e70*/  LDG.E.U8 R2, [R4.64] ;  /* 0x0000002404027981 */ /* 0x000ea4000c1e1100 */
[----:B--2---:R-:W0:Y:S01]  /*9e80*/  I2F.F64.U16 R2, R2 ;  /* 0x0000000200027312 */ /* 0x004e220000101800 */
[----:B------:R-:W-:Y:S05]  /*9e90*/  BRA `(.L_x_5952) ;  /* 0x00000de000007947 */ /* 0x000fea0003800000 */
.L_x_5949:
        /* <DEDUP_REMOVED lines=9> */
.L_x_5954:
[----:B------:R-:W2:Y:S02]  /*9f30*/  LDG.E R2, [R4.64] ;  /* 0x0000002404027981 */ /* 0x000ea4000c1e1900 */
[----:B--2---:R-:W0:Y:S01]  /*9f40*/  I2F.F64 R2, R2 ;  /* 0x0000000200027312 */ /* 0x004e220000201c00 */
[----:B------:R-:W-:Y:S05]  /*9f50*/  BRA `(.L_x_5952) ;  /* 0x00000d2000007947 */ /* 0x000fea0003800000 */
.L_x_5953:
[----:B------:R-:W2:Y:S02]  /*9f60*/  LDG.E.U16 R2, [R4.64] ;  /* 0x0000002404027981 */ /* 0x000ea4000c1e1500 */
[----:B--2---:R-:W0:Y:S01]  /*9f70*/  I2F.F64.S16 R2, R2 ;  /* 0x0000000200027312 */ /* 0x004e220000101c00 */
[----:B------:R-:W-:Y:S05]  /*9f80*/  BRA `(.L_x_5952) ;  /* 0x00000cf000007947 */ /* 0x000fea0003800000 */
.L_x_5948:
        /* <DEDUP_REMOVED lines=10> */
.L_x_5956:
[----:B------:R-:W2:Y:S02]  /*a030*/  LDG.E.U16 R0, [R4.64] ;  /* 0x0000002404007981 */ /* 0x000ea4000c1e1500 */
[----:B--2---:R-:W-:-:S05]  /*a040*/  HADD2.F32 R0, -RZ, R0.H0_H0 ;  /* 0x20000000ff007230 */ /* 0x004fca0000004100 */
[----:B------:R-:W-:-:S04]  /*a050*/  FMUL.FTZ R0, R0, 1 ;  /* 0x3f80000000007820 */ /* 0x000fc80000410000 */
[----:B------:R0:W2:Y:S01]  /*a060*/  F2F.F64.F32 R2, R0 ;  /* 0x0000000000027310 */ /* 0x0000a20000201800 */
[----:B------:R-:W-:Y:S05]  /*a070*/  BRA `(.L_x_5952) ;  /* 0x00000c0000007947 */ /* 0x000fea0003800000 */
.L_x_5955:
        /* <DEDUP_REMOVED lines=10> */
.L_x_5958:
[----:B------:R-:W2:Y:S02]  /*a120*/  LDG.E.U16 R4, [R4.64] ;  /* 0x0000002404047981 */ /* 0x000ea4000c1e1500 */
[----:B--2---:R-:W-:-:S05]  /*a130*/  HADD2.F32 R0, -RZ, R4.H0_H0 ;  /* 0x20000004ff007230 */ /* 0x004fca0000004100 */
[----:B------:R-:W-:-:S04]  /*a140*/  FMUL.FTZ R0, R0, 1 ;  /* 0x3f80000000007820 */ /* 0x000fc80000410000 */
[----:B------:R0:W2:Y:S01]  /*a150*/  F2F.F64.F32 R2, R0 ;  /* 0x0000000000027310 */ /* 0x0000a20000201800 */
[----:B------:R-:W-:Y:S05]  /*a160*/  BRA `(.L_x_5952) ;  /* 0x00000b1000007947 */ /* 0x000fea0003800000 */
.L_x_5957:
[----:B------:R0:W5:Y:S01]  /*a170*/  LDG.E R3, [R4.64+0x4] ;  /* 0x0000042404037981 */ /* 0x000162000c1e1900 */
[----:B------:R-:W-:Y:S05]  /*a180*/  BRA `(.L_x_5952) ;  /* 0x00000af000007947 */ /* 0x000fea0003800000 */
.L_x_5947:
        /* <DEDUP_REMOVED lines=12> */
.L_x_5961:
[----:B------:R0:W5:Y:S01]  /*a250*/  LDG.E R3, [R4.64+0x4] ;  /* 0x0000042404037981 */ /* 0x000162000c1e1900 */
[----:B------:R-:W-:Y:S05]  /*a260*/  BRA `(.L_x_5952) ;  /* 0x00000a1000007947 */ /* 0x000fea0003800000 */
.L_x_5960:
        /* <DEDUP_REMOVED lines=28> */
.L_x_5963:
        /* <DEDUP_REMOVED lines=15> */
.L_x_5962:
[----:B------:R-:W2:Y:S02]  /*a520*/  LDG.E.U16 R0, [R4.64] ;  /* 0x0000002404007981 */ /* 0x000ea4000c1e1500 */
[----:B--2---:R-:W-:-:S05]  /*a530*/  PRMT R0, RZ, 0x5410, R0 ;  /* 0x00005410ff007816 */ /* 0x004fca0000000000 */
[----:B------:R-:W-:-:S04]  /*a540*/  FMUL.FTZ R0, R0, 1 ;  /* 0x3f80000000007820 */ /* 0x000fc80000410000 */
[----:B------:R0:W2:Y:S01]  /*a550*/  F2F.F64.F32 R2, R0 ;  /* 0x0000000000027310 */ /* 0x0000a20000201800 */
[----:B------:R-:W-:Y:S05]  /*a560*/  BRA `(.L_x_5952) ;  /* 0x0000071000007947 */ /* 0x000fea0003800000 */
.L_x_5959:
        /* <DEDUP_REMOVED lines=11> */
.L_x_5966:
        /* <DEDUP_REMOVED lines=21> */
.L_x_5970:
[----:B------:R-:W-:Y:S05]  /*a770*/  BSYNC B1 ;  /* 0x0000000000017941 */ /* 0x000fea0003800000 */
.L_x_5969:
[----:B------:R-:W-:Y:S01]  /*a780*/  LEA R3, R0, 0x3b800000, 0x17 ;  /* 0x3b80000000037811 */ /* 0x000fe200078eb8ff */
[----:B------:R-:W-:-:S05]  /*a790*/  IMAD.SHL.U32 R0, R2, 0x100000, RZ ;  /* 0x0010000002007824 */ /* 0x000fca00078e00ff */
[----:B------:R-:W-:Y:S02]  /*a7a0*/  LOP3.LUT R0, R3, R0, R4, 0xfe, !PT ;  /* 0x0000000003007212 */ /* 0x000fe400078efe04 */
.L_x_5968:
[----:B------:R-:W-:Y:S05]  /*a7b0*/  BSYNC B0 ;  /* 0x0000000000007941 */ /* 0x000fea0003800000 */
.L_x_5967:
[----:B------:R-:W-:-:S04]  /*a7c0*/  FMUL.FTZ R0, R0, 1 ;  /* 0x3f80000000007820 */ /* 0x000fc80000410000 */
[----:B------:R0:W2:Y:S01]  /*a7d0*/  F2F.F64.F32 R2, R0 ;  /* 0x0000000000027310 */ /* 0x0000a20000201800 */
[----:B------:R-:W-:Y:S05]  /*a7e0*/  BRA `(.L_x_5952) ;  /* 0x0000049000007947 */ /* 0x000fea0003800000 */
.L_x_5965:
        /* <DEDUP_REMOVED lines=21> */
.L_x_5974:
[----:B------:R-:W-:Y:S05]  /*a940*/  BSYNC B1 ;  /* 0x0000000000017941 */ /* 0x000fea0003800000 */
.L_x_5973:
[----:B------:R-:W-:Y:S01]  /*a950*/  LEA R3, R0, 0x37800000, 0x17 ;  /* 0x3780000000037811 */ /* 0x000fe200078eb8ff */
[----:B------:R-:W-:-:S05]  /*a960*/  IMAD.SHL.U32 R0, R2, 0x200000, RZ ;  /* 0x0020000002007824 */ /* 0x000fca00078e00ff */
[----:B------:R-:W-:Y:S02]  /*a970*/  LOP3.LUT R0, R3, R0, R4, 0xfe, !PT ;  /* 0x0000000003007212 */ /* 0x000fe400078efe04 */
.L_x_5972:
[----:B------:R-:W-:Y:S05]  /*a980*/  BSYNC B0 ;  /* 0x0000000000007941 */ /* 0x000fea0003800000 */
.L_x_5971:
[----:B------:R-:W-:-:S04]  /*a990*/  FMUL.FTZ R0, R0, 1 ;  /* 0x3f80000000007820 */ /* 0x000fc80000410000 */
[----:B------:R0:W2:Y:S01]  /*a9a0*/  F2F.F64.F32 R2, R0 ;  /* 0x0000000000027310 */ /* 0x0000a20000201800 */
[----:B------:R-:W-:Y:S05]  /*a9b0*/  BRA `(.L_x_5952) ;  /* 0x000002c000007947 */ /* 0x000fea0003800000 */
.L_x_5964:
        /* <DEDUP_REMOVED lines=14> */
.L_x_5978:
[----:B------:R-:W-:Y:S05]  /*aaa0*/  BSYNC B0 ;  /* 0x0000000000007941 */ /* 0x000fea0003800000 */
.L_x_5977:
[----:B------:R-:W-:-:S04]  /*aab0*/  FMUL.FTZ R0, R0, 1 ;  /* 0x3f80000000007820 */ /* 0x000fc80000410000 */
[----:B------:R0:W2:Y:S01]  /*aac0*/  F2F.F64.F32 R2, R0 ;  /* 0x0000000000027310 */ /* 0x0000a20000201800 */
[----:B------:R-:W-:Y:S05]  /*aad0*/  BRA `(.L_x_5952) ;  /* 0x000001a000007947 */ /* 0x000fea0003800000 */
.L_x_5951:
        /* <DEDUP_REMOVED lines=21> */
.L_x_5976:
[----:B------:R-:W2:Y:S02]  /*ac30*/  LDG.E.64 R2, [R4.64] ;  /* 0x0000002404027981 */ /* 0x000ea4000c1e1b00 */
[----:B--2---:R-:W0:Y:S01]  /*ac40*/  I2F.F64.U64 R2, R2 ;  /* 0x0000000200027312 */ /* 0x004e220000301800 */
[----:B------:R-:W-:Y:S05]  /*ac50*/  BRA `(.L_x_5952) ;  /* 0x0000002000007947 */ /* 0x000fea0003800000 */
.L_x_5975:
[----:B------:R-:W2:Y:S02]  /*ac60*/  LDG.E R2, [R4.64] ;  /* 0x0000002404027981 */ /* 0x000ea4000c1e1900 */
[----:B--2---:R-:W0:Y:S02]  /*ac70*/  I2F.F64.U32 R2, R2 ;  /* 0x0000000200027312 */ /* 0x004e240000201800 */
.L_x_5952:
        /* <DEDUP_REMOVED lines=17> */
.L_x_5982:
[----:B------:R-:W0:Y:S02]  /*ad90*/  F2I.S64.F64.TRUNC R4, R4 ;  /* 0x0000000400047311 */ /* 0x000e24000030d900 */
[----:B0-----:R-:W-:-:S05]  /*ada0*/  IMAD.MOV.U32 R3, RZ, RZ, R4 ;  /* 0x000000ffff037224 */ /* 0x001fca00078e0004 */
[----:B------:R0:W-:Y:S01]  /*adb0*/  STG.E.U8 [R16.64], R3 ;  /* 0x0000000310007986 */ /* 0x0001e2000c101124 */
[----:B------:R-:W-:Y:S05]  /*adc0*/  BRA `(.L_x_5984) ;  /* 0x00000ed000007947 */ /* 0x000fea0003800000 */
.L_x_5981:
        /* <DEDUP_REMOVED lines=9> */
.L_x_5986:
[----:B------:R-:W0:Y:S02]  /*ae60*/  F2I.F64.TRUNC R5, R4 ;  /* 0x0000000400057311 */ /* 0x000e24000030d100 */
[----:B0-----:R0:W-:Y:S01]  /*ae70*/  STG.E [R16.64], R5 ;  /* 0x0000000510007986 */ /* 0x0011e2000c101924 */
[----:B------:R-:W-:Y:S05]  /*ae80*/  BRA `(.L_x_5984) ;  /* 0x00000e1000007947 */ /* 0x000fea0003800000 */
.L_x_5985:
[----:B------:R-:W0:Y:S02]  /*ae90*/  F2I.F64.TRUNC R5, R4 ;  /* 0x0000000400057311 */ /* 0x000e24000030d100 */
[----:B0-----:R0:W-:Y:S01]  /*aea0*/  STG.E.U16 [R16.64], R5 ;  /* 0x0000000510007986 */ /* 0x0011e2000c101524 */
[----:B------:R-:W-:Y:S05]  /*aeb0*/  BRA `(.L_x_5984) ;  /* 0x00000de000007947 */ /* 0x000fea0003800000 */
.L_x_5980:
        /* <DEDUP_REMOVED lines=11> */
.L_x_5988:
[----:B------:R-:W0:Y:S01]  /*af70*/  F2F.F32.F64 R0, R4 ;  /* 0x0000000400007310 */ /* 0x000e220000301000 */
[----:B------:R-:W0:-:S14]  /*af80*/  DSETP.GEU.AND P0, PT, |R4|, c[0x2][0x0], PT ;  /* 0x008000000400762a */ /* 0x000e1c0003f0e200 */
[----:B0-----:R-:W-:-:S05]  /*af90*/  @!P0 FMUL R0, R0, 1.175494350822287508e-38 ;  /* 0x0080000000008820 */ /* 0x001fca0000400000 */
[----:B------:R-:W-:-:S05]  /*afa0*/  F2FP.PACK_AB R0, RZ, R0 ;  /* 0x00000000ff00723e */ /* 0x000fca00000000ff */
[----:B------:R0:W-:Y:S01]  /*afb0*/  STG.E.U16 [R16.64], R0 ;  /* 0x0000000010007986 */ /* 0x0001e2000c101524 */
[----:B------:R-:W-:Y:S05]  /*afc0*/  BRA `(.L_x_5984) ;  /* 0x00000cd000007947 */ /* 0x000fea0003800000 */
.L_x_5987:
        /* <DEDUP_REMOVED lines=12> */
.L_x_5990:
[----:B------:R-:W0:Y:S01]  /*b090*/  F2F.F32.F64 R0, R4 ;  /* 0x0000000400007310 */ /* 0x000e220000301000 */
[----:B------:R-:W0:-:S14]  /*b0a0*/  DSETP.GEU.AND P0, PT, |R4|, c[0x2][0x0], PT ;  /* 0x008000000400762a */ /* 0x000e1c0003f0e200 */
[----:B0-----:R-:W-:-:S05]  /*b0b0*/  @!P0 FMUL R0, R0, 1.175494350822287508e-38 ;  /* 0x0080000000008820 */ /* 0x001fca0000400000 */
[----:B------:R-:W-:-:S04]  /*b0c0*/  F2FP.PACK_AB R3, RZ, R0 ;  /* 0x00000000ff03723e */ /* 0x000fc800000000ff */
[----:B------:R-:W-:-:S05]  /*b0d0*/  PRMT R3, R3, 0x5410, RZ ;  /* 0x0000541003037816 */ /* 0x000fca00000000ff */
[----:B------:R0:W-:Y:S01]  /*b0e0*/  STG.E [R16.64], R3 ;  /* 0x0000000310007986 */ /* 0x0001e2000c101924 */
[----:B------:R-:W-:Y:S05]  /*b0f0*/  BRA `(.L_x_5984) ;  /* 0x00000ba000007947 */ /* 0x000fea0003800000 */
.L_x_5989:
[----:B------:R0:W-:Y:S01]  /*b100*/  STG.E.64 [R16.64], R4 ;  /* 0x0000000410007986 */ /* 0x0001e2000c101b24 */
[----:B------:R-:W-:Y:S05]  /*b110*/  BRA `(.L_x_5984) ;  /* 0x00000b8000007947 */ /* 0x000fea0003800000 */
.L_x_5979:
        /* <DEDUP_REMOVED lines=12> */
.L_x_5993:
[----:B------:R-:W-:-:S05]  /*b1e0*/  CS2R R6, SRZ ;  /* 0x0000000000067805 */ /* 0x000fca000001ff00 */
[----:B------:R0:W-:Y:S01]  /*b1f0*/  STG.E.128 [R16.64], R4 ;  /* 0x0000000410007986 */ /* 0x0001e2000c101d24 */
[----:B------:R-:W-:Y:S05]  /*b200*/  BRA `(.L_x_5984) ;  /* 0x00000a9000007947 */ /* 0x000fea0003800000 */
.L_x_5992:
        /* <DEDUP_REMOVED lines=23> */
.L_x_5997:
[----:B------:R-:W-:Y:S05]  /*b380*/  BSYNC B0 ;  /* 0x0000000000007941 */ /* 0x000fea0003800000 */
.L_x_5996:
[----:B------:R-:W-:-:S05]  /*b390*/  LOP3.LUT R3, R0, R3, RZ, 0xfc, !PT ;  /* 0x0000000300037212 */ /* 0x000fca00078efcff */
[----:B------:R0:W-:Y:S01]  /*b3a0*/  STG.E.U8 [R16.64], R3 ;  /* 0x0000000310007986 */ /* 0x0001e2000c101124 */
[----:B------:R-:W-:Y:S05]  /*b3b0*/  BRA `(.L_x_5984) ;  /* 0x000008e000007947 */ /* 0x000fea0003800000 */
.L_x_5995:
        /* <DEDUP_REMOVED lines=15> */
.L_x_5999:
[----:B------:R-:W-:Y:S01]  /*b4b0*/  IMAD.MOV.U32 R0, RZ, RZ, 0x7f ;  /* 0x0000007fff007424 */ /* 0x000fe200078e00ff */
[----:B------:R-:W-:-:S04]  /*b4c0*/  ISETP.GT.U32.AND P0, PT, R2, 0x7f800000, PT ;  /* 0x7f8000000200780c */ /* 0x000fc80003f04070 */
[----:B------:R-:W-:-:S04]  /*b4d0*/  SEL R0, R0, 0x7c, P0 ;  /* 0x0000007c00007807 */ /* 0x000fc80000000000 */
.L_x_6000:
[----:B------:R-:W-:Y:S05]  /*b4e0*/  BSYNC B0 ;  /* 0x0000000000007941 */ /* 0x000fea0003800000 */
.L_x_5998:
[----:B------:R-:W-:-:S04]  /*b4f0*/  LOP3.LUT R2, R3, 0x80000000, RZ, 0xc0, !PT ;  /* 0x8000000003027812 */ /* 0x000fc800078ec0ff */
[----:B------:R-:W-:-:S04]  /*b500*/  SHF.R.U32.HI R3, RZ, 0x18, R2 ;  /* 0x00000018ff037819 */ /* 0x000fc80000011602 */
[----:B------:R-:W-:-:S05]  /*b510*/  LOP3.LUT R3, R0, R3, RZ, 0xfc, !PT ;  /* 0x0000000300037212 */ /* 0x000fca00078efcff */
[----:B------:R0:W-:Y:S01]  /*b520*/  STG.E.U8 [R16.64], R3 ;  /* 0x0000000310007986 */ /* 0x0001e2000c101124 */
[----:B------:R-:W-:Y:S05]  /*b530*/  BRA `(.L_x_5984) ;  /* 0x0000076000007947 */ /* 0x000fea0003800000 */
.L_x_5994:
[----:B------:R-:W0:Y:S01]  /*b540*/  F2F.F32.F64 R0, R4 ;  /* 0x0000000400007310 */ /* 0x000e220000301000 */
[----:B------:R-:W0:-:S14]  /*b550*/  DSETP.GEU.AND P0, PT, |R4|, c[0x2][0x0], PT ;  /* 0x008000000400762a */ /* 0x000e1c0003f0e200 */
[----:B0-----:R-:W-:-:S05]  /*b560*/  @!P0 FMUL R0, R0, 1.175494350822287508e-38 ;  /* 0x0080000000008820 */ /* 0x001fca0000400000 */
[----:B------:R-:W-:-:S05]  /*b570*/  F2FP.BF16.PACK_AB R0, RZ, R0 ;  /* 0x00000000ff00723e */ /* 0x000fca00000010ff */
[----:B------:R0:W-:Y:S01]  /*b580*/  STG.E.U16 [R16.64], R0 ;  /* 0x0000000010007986 */ /* 0x0001e2000c101524 */
[----:B------:R-:W-:Y:S05]  /*b590*/  BRA `(.L_x_5984) ;  /* 0x0000070000007947 */ /* 0x000fea0003800000 */
.L_x_5991:
        /* <DEDUP_REMOVED lines=11> */
.L_x_6003:
        /* <DEDUP_REMOVED lines=19> */
.L_x_6006:
[----:B------:R-:W-:-:S04]  /*b780*/  LOP3.LUT R2, R3, 0x80000000, RZ, 0xc0, !PT ;  /* 0x8000000003027812 */ /* 0x000fc800078ec0ff */
[----:B------:R-:W-:-:S04]  /*b790*/  SHF.R.U32.HI R3, RZ, 0x18, R2 ;  /* 0x00000018ff037819 */ /* 0x000fc80000011602 */
[----:B------:R-:W-:-:S04]  /*b7a0*/  LOP3.LUT R0, R0, R3, RZ, 0xfc, !PT ;  /* 0x0000000300007212 */ /* 0x000fc800078efcff */
[----:B------:R-:W-:Y:S02]  /*b7b0*/  PRMT R8, R0, 0x7610, R8 ;  /* 0x0000761000087816 */ /* 0x000fe40000000008 */
.L_x_6005:
[----:B------:R-:W-:Y:S05]  /*b7c0*/  BSYNC B0 ;  /* 0x0000000000007941 */ /* 0x000fea0003800000 */
.L_x_6004:
[----:B------:R0:W-:Y:S01]  /*b7d0*/  STG.E.U8 [R16.64], R8 ;  /* 0x0000000810007986 */ /* 0x0001e2000c101124 */
[----:B------:R-:W-:Y:S05]  /*b7e0*/  BRA `(.L_x_5984) ;  /* 0x000004b000007947 */ /* 0x000fea0003800000 */
.L_x_6002:
        /* <DEDUP_REMOVED lines=19> */
.L_x_6009:
[----:B------:R-:W-:-:S04]  /*b920*/  LOP3.LUT R2, R3, 0x80000000, RZ, 0xc0, !PT ;  /* 0x8000000003027812 */ /* 0x000fc800078ec0ff */
[----:B------:R-:W-:-:S04]  /*b930*/  SHF.R.U32.HI R3, RZ, 0x18, R2 ;  /* 0x00000018ff037819 */ /* 0x000fc80000011602 */
[----:B------:R-:W-:-:S04]  /*b940*/  LOP3.LUT R0, R0, R3, RZ, 0xfc, !PT ;  /* 0x0000000300007212 */ /* 0x000fc800078efcff */
[----:B------:R-:W-:Y:S02]  /*b950*/  PRMT R8, R0, 0x7610, R8 ;  /* 0x0000761000087816 */ /* 0x000fe40000000008 */
.L_x_6008:
[----:B------:R-:W-:Y:S05]  /*b960*/  BSYNC B0 ;  /* 0x0000000000007941 */ /* 0x000fea0003800000 */
.L_x_6007:
[----:B------:R0:W-:Y:S01]  /*b970*/  STG.E.U8 [R16.64], R8 ;  /* 0x0000000810007986 */ /* 0x0001e2000c101124 */
[----:B------:R-:W-:Y:S05]  /*b980*/  BRA `(.L_x_5984) ;  /* 0x0000031000007947 */ /* 0x000fea0003800000 */
.L_x_6001:
        /* <DEDUP_REMOVED lines=24> */
.L_x_5983:
        /* <DEDUP_REMOVED lines=20> */
.L_x_6011:
[----:B------:R-:W0:Y:S02]  /*bc50*/  F2I.U64.F64.TRUNC R4, R4 ;  /* 0x0000000400047311 */ /* 0x000e24000030d800 */
[----:B0-----:R0:W-:Y:S01]  /*bc60*/  STG.E.64 [R16.64], R4 ;  /* 0x0000000410007986 */ /* 0x0011e2000c101b24 */
[----:B------:R-:W-:Y:S05]  /*bc70*/  BRA `(.L_x_5984) ;  /* 0x0000002000007947 */ /* 0x000fea0003800000 */
.L_x_6010:
[----:B------:R-:W0:Y:S02]  /*bc80*/  F2I.U32.F64.TRUNC R5, R4 ;  /* 0x0000000400057311 */ /* 0x000e24000030d000 */
[----:B0-----:R0:W-:Y:S02]  /*bc90*/  STG.E [R16.64], R5 ;  /* 0x0000000510007986 */ /* 0x0011e4000c101924 */
.L_x_5984:
[----:B------:R-:W-:Y:S02]  /*bca0*/  IADD3 R23, R23, 0x80, RZ ;  /* 0x0000008017177810 */ /* 0x000fe40007ffe0ff */
.L_x_5815:
[----:B------:R-:W-:Y:S05]  /*bcb0*/  BSYNC B6 ;  /* 0x0000000000067941 */ /* 0x000fea0003800000 */
.L_x_5814:
        /* <DEDUP_REMOVED lines=257> */
.L_x_6012:
        /* <DEDUP_REMOVED lines=19> */
.L_x_6016:
[----:B------:R-:W2:Y:S02]  /*ce00*/  LDG.E.U8 R2, [R2.64] ;  /* 0x0000002402027981 */ /* 0x000ea4000c1e1100 */
[----:B--2---:R0:W1:Y:S01]  /*ce10*/  I2F.F64.U16 R18, R2 ;  /* 0x0000000200127312 */ /* 0x0040620000101800 */
[----:B------:R-:W-:Y:S05]  /*ce20*/  BRA `(.L_x_6018) ;  /* 0x00000df000007947 */ /* 0x000fea0003800000 */
.L_x_6015:
        /* <DEDUP_REMOVED lines=9> */
.L_x_6020:
[----:B------:R-:W2:Y:S02]  /*cec0*/  LDG.E R2, [R2.64] ;  /* 0x0000002402027981 */ /* 0x000ea4000c1e1900 */
[----:B--2---:R0:W1:Y:S01]  /*ced0*/  I2F.F64 R18, R2 ;  /* 0x0000000200127312 */ /* 0x0040620000201c00 */
[----:B------:R-:W-:Y:S05]  /*cee0*/  BRA `(.L_x_6018) ;  /* 0x00000d3000007947 */ /* 0x000fea0003800000 */
.L_x_6019:
[----:B------:R-:W2:Y:S02]  /*cef0*/  LDG.E.U16 R2, [R2.64] ;  /* 0x0000002402027981 */ /* 0x000ea4000c1e1500 */
[----:B--2---:R0:W1:Y:S01]  /*cf00*/  I2F.F64.S16 R18, R2 ;  /* 0x0000000200127312 */ /* 0x0040620000101c00 */
[----:B------:R-:W-:Y:S05]  /*cf10*/  BRA `(.L_x_6018) ;  /* 0x00000d0000007947 */ /* 0x000fea0003800000 */
.L_x_6014:
        /* <DEDUP_REMOVED lines=10> */
.L_x_6022:
[----:B------:R-:W2:Y:S02]  /*cfc0*/  LDG.E.U16 R0, [R2.64] ;  /* 0x0000002402007981 */ /* 0x000ea4000c1e1500 */
[----:B--2---:R-:W-:-:S05]  /*cfd0*/  HADD2.F32 R0, -RZ, R0.H0_H0 ;  /* 0x20000000ff007230 */ /* 0x004fca0000004100 */
[----:B------:R-:W-:-:S04]  /*cfe0*/  FMUL.FTZ R0, R0, 1 ;  /* 0x3f80000000007820 */ /* 0x000fc80000410000 */
[----:B------:R0:W1:Y:S01]  /*cff0*/  F2F.F64.F32 R18, R0 ;  /* 0x0000000000127310 */ /* 0x0000620000201800 */
[----:B------:R-:W-:Y:S05]  /*d000*/  BRA `(.L_x_6018) ;  /* 0x00000c1000007947 */ /* 0x000fea0003800000 */
.L_x_6021:
        /* <DEDUP_REMOVED lines=10> */
.L_x_6024:
[----:B------:R-:W2:Y:S02]  /*d0b0*/  LDG.E.U16 R2, [R2.64] ;  /* 0x0000002402027981 */ /* 0x000ea4000c1e1500 */
[----:B--2---:R-:W-:-:S05]  /*d0c0*/  HADD2.F32 R0, -RZ, R2.H0_H0 ;  /* 0x20000002ff007230 */ /* 0x004fca0000004100 */
[----:B------:R-:W-:-:S04]  /*d0d0*/  FMUL.FTZ R0, R0, 1 ;  /* 0x3f80000000007820 */ /* 0x000fc80000410000 */
[----:B------:R0:W1:Y:S01]  /*d0e0*/  F2F.F64.F32 R18, R0 ;  /* 0x0000000000127310 */ /* 0x0000620000201800 */
[----:B------:R-:W-:Y:S05]  /*d0f0*/  BRA `(.L_x_6018) ;  /* 0x00000b2000007947 */ /* 0x000fea0003800000 */
.L_x_6023:
[----:B------:R0:W5:Y:S01]  /*d100*/  LDG.E.64 R18, [R2.64] ;  /* 0x0000002402127981 */ /* 0x000162000c1e1b00 */
[----:B------:R-:W-:Y:S05]  /*d110*/  BRA `(.L_x_6018) ;  /* 0x00000b0000007947 */ /* 0x000fea0003800000 */
.L_x_6013:
        /* <DEDUP_REMOVED lines=13> */
.L_x_6027:
[----:B------:R0:W5:Y:S01]  /*d1f0*/  LDG.E.64 R18, [R2.64] ;  /* 0x0000002402127981 */ /* 0x000162000c1e1b00 */
[----:B------:R-:W-:Y:S05]  /*d200*/  BRA `(.L_x_6018) ;  /* 0x00000a1000007947 */ /* 0x000fea0003800000 */
.L_x_6026:
        /* <DEDUP_REMOVED lines=28> */
.L_x_6029:
        /* <DEDUP_REMOVED lines=15> */
.L_x_6028:
[----:B------:R-:W2:Y:S02]  /*d4c0*/  LDG.E.U16 R0, [R2.64] ;  /* 0x0000002402007981 */ /* 0x000ea4000c1e1500 */
[----:B--2---:R-:W-:-:S05]  /*d4d0*/  PRMT R0, RZ, 0x5410, R0 ;  /* 0x00005410ff007816 */ /* 0x004fca0000000000 */
[----:B------:R-:W-:-:S04]  /*d4e0*/  FMUL.FTZ R0, R0, 1 ;  /* 0x3f80000000007820 */ /* 0x000fc80000410000 */
[----:B------:R0:W1:Y:S01]  /*d4f0*/  F2F.F64.F32 R18, R0 ;  /* 0x0000000000127310 */ /* 0x0000620000201800 */
[----:B------:R-:W-:Y:S05]  /*d500*/  BRA `(.L_x_6018) ;  /* 0x0000071000007947 */ /* 0x000fea0003800000 */
.L_x_6025:
        /* <DEDUP_REMOVED lines=11> */
.L_x_6032:
        /* <DEDUP_REMOVED lines=21> */
.L_x_6036:
[----:B------:R-:W-:Y:S05]  /*d710*/  BSYNC B1 ;  /* 0x0000000000017941 */ /* 0x000fea0003800000 */
.L_x_6035:
[----:B------:R-:W-:Y:S01]  /*d720*/  LEA R3, R0, 0x3b800000, 0x17 ;  /* 0x3b80000000037811 */ /* 0x000fe200078eb8ff */
[----:B------:R-:W-:-:S05]  /*d730*/  IMAD.SHL.U32 R0, R2, 0x100000, RZ ;  /* 0x0010000002007824 */ /* 0x000fca00078e00ff */
[----:B------:R-:W-:Y:S02]  /*d740*/  LOP3.LUT R0, R3, R0, R4, 0xfe, !PT ;  /* 0x0000000003007212 */ /* 0x000fe400078efe04 */
.L_x_6034:
[----:B------:R-:W-:Y:S05]  /*d750*/  BSYNC B0 ;  /* 0x0000000000007941 */ /* 0x000fea0003800000 */
.L_x_6033:
[----:B------:R-:W-:-:S04]  /*d760*/  FMUL.FTZ R0, R0, 1 ;  /* 0x3f80000000007820 */ /* 0x000fc80000410000 */
[----:B------:R0:W1:Y:S01]  /*d770*/  F2F.F64.F32 R18, R0 ;  /* 0x0000000000127310 */ /* 0x0000620000201800 */
[----:B------:R-:W-:Y:S05]  /*d780*/  BRA `(.L_x_6018) ;  /* 0x0000049000007947 */ /* 0x000fea0003800000 */
.L_x_6031:
        /* <DEDUP_REMOVED lines=21> */
.L_x_6040:
[----:B------:R-:W-:Y:S05]  /*d8e0*/  BSYNC B1 ;  /* 0x0000000000017941 */ /* 0x000fea0003800000 */
.L_x_6039:
[----:B------:R-:W-:Y:S01]  /*d8f0*/  LEA R3, R0, 0x37800000, 0x17 ;  /* 0x3780000000037811 */ /* 0x000fe200078eb8ff */
[----:B------:R-:W-:-:S05]  /*d900*/  IMAD.SHL.U32 R0, R2, 0x200000, RZ ;  /* 0x0020000002007824 */ /* 0x000fca00078e00ff */
[----:B------:R-:W-:Y:S02]  /*d910*/  LOP3.LUT R0, R3, R0, R4, 0xfe, !PT ;  /* 0x0000000003007212 */ /* 0x000fe400078efe04 */
.L_x_6038:
[----:B------:R-:W-:Y:S05]  /*d920*/  BSYNC B0 ;  /* 0x0000000000007941 */ /* 0x000fea0003800000 */
.L_x_6037:
[----:B------:R-:W-:-:S04]  /*d930*/  FMUL.FTZ R0, R0, 1 ;  /* 0x3f80000000007820 */ /* 0x000fc80000410000 */
[----:B------:R0:W1:Y:S01]  /*d940*/  F2F.F64.F32 R18, R0 ;  /* 0x0000000000127310 */ /* 0x0000620000201800 */
[----:B------:R-:W-:Y:S05]  /*d950*/  BRA `(.L_x_6018) ;  /* 0x000002c000007947 */ /* 0x000fea0003800000 */
.L_x_6030:
        /* <DEDUP_REMOVED lines=14> */
.L_x_6044:
[----:B------:R-:W-:Y:S05]  /*da40*/  BSYNC B0 ;  /* 0x0000000000007941 */ /* 0x000fea0003800000 */
.L_x_6043:
[----:B------:R-:W-:-:S04]  /*da50*/  FMUL.FTZ R0, R0, 1 ;  /* 0x3f80000000007820 */ /* 0x000fc80000410000 */
[----:B------:R0:W1:Y:S01]  /*da60*/  F2F.F64.F32 R18, R0 ;  /* 0x0000000000127310 */ /* 0x0000620000201800 */
[----:B------:R-:W-:Y:S05]  /*da70*/  BRA `(.L_x_6018) ;  /* 0x000001a000007947 */ /* 0x000fea0003800000 */
.L_x_6017:
        /* <DEDUP_REMOVED lines=21> */
.L_x_6042:
[----:B------:R-:W2:Y:S02]  /*dbd0*/  LDG.E.64 R18, [R2.64] ;  /* 0x0000002402127981 */ /* 0x000ea4000c1e1b00 */
[----:B--2---:R-:W0:Y:S01]  /*dbe0*/  I2F.F64.U64 R18, R18 ;  /* 0x0000001200127312 */ /* 0x004e220000301800 */
[----:B------:R-:W-:Y:S05]  /*dbf0*/  BRA `(.L_x_6018) ;  /* 0x0000002000007947 */ /* 0x000fea0003800000 */
.L_x_6041:
[----:B------:R-:W2:Y:S02]  /*dc00*/  LDG.E R2, [R2.64] ;  /* 0x0000002402027981 */ /* 0x000ea4000c1e1900 */
[----:B--2---:R0:W1:Y:S02]  /*dc10*/  I2F.F64.U32 R18, R2 ;  /* 0x0000000200127312 */ /* 0x0040640000201800 */
.L_x_6018:
        /* <DEDUP_REMOVED lines=17> */
.L_x_6048:
[----:B------:R-:W2:Y:S02]  /*dd30*/  LDG.E.U8 R2, [R22.64] ;  /* 0x0000002416027981 */ /* 0x000ea4000c1e1100 */
[----:B--2---:R-:W0:Y:S01]  /*dd40*/  I2F.F64.U16 R2, R2 ;  /* 0x0000000200027312 */ /* 0x004e220000101800 */
[----:B------:R-:W-:Y:S05]  /*dd50*/  BRA `(.L_x_6050) ;  /* 0x00000de000007947 */ /* 0x000fea0003800000 */
.L_x_6047:
        /* <DEDUP_REMOVED lines=9> */
.L_x_6052:
[----:B------:R-:W2:Y:S02]  /*ddf0*/  LDG.E R2, [R22.64] ;  /* 0x0000002416027981 */ /* 0x000ea4000c1e1900 */
[----:B--2---:R-:W0:Y:S01]  /*de00*/  I2F.F64 R2, R2 ;  /* 0x0000000200027312 */ /* 0x004e220000201c00 */
[----:B------:R-:W-:Y:S05]  /*de10*/  BRA `(.L_x_6050) ;  /* 0x00000d2000007947 */ /* 0x000fea0003800000 */
.L_x_6051:
[----:B------:R-:W2:Y:S02]  /*de20*/  LDG.E.U16 R2, [R22.64] ;  /* 0x0000002416027981 */ /* 0x000ea4000c1e1500 */
[----:B--2---:R-:W0:Y:S01]  /*de30*/  I2F.F64.S16 R2, R2 ;  /* 0x0000000200027312 */ /* 0x004e220000101c00 */
[----:B------:R-:W-:Y:S05]  /*de40*/  BRA `(.L_x_6050) ;  /* 0x00000cf000007947 */ /* 0x000fea0003800000 */
.L_x_6046:
        /* <DEDUP_REMOVED lines=10> */
.L_x_6054:
[----:B------:R-:W2:Y:S02]  /*def0*/  LDG.E.U16 R0, [R22.64] ;  /* 0x0000002416007981 */ /* 0x000ea4000c1e1500 */
[----:B--2---:R-:W-:-:S05]  /*df00*/  HADD2.F32 R0, -RZ, R0.H0_H0 ;  /* 0x20000000ff007230 */ /* 0x004fca0000004100 */
[----:B------:R-:W-:-:S04]  /*df10*/  FMUL.FTZ R0, R0, 1 ;  /* 0x3f80000000007820 */ /* 0x000fc80000410000 */
[----:B------:R0:W2:Y:S01]  /*df20*/  F2F.F64.F32 R2, R0 ;  /* 0x0000000000027310 */ /* 0x0000a20000201800 */
[----:B------:R-:W-:Y:S05]  /*df30*/  BRA `(.L_x_6050) ;  /* 0x00000c0000007947 */ /* 0x000fea0003800000 */
.L_x_6053:
        /* <DEDUP_REMOVED lines=10> */
.L_x_6056:
[----:B------:R-:W2:Y:S02]  /*dfe0*/  LDG.E.U16 R22, [R22.64] ;  /* 0x0000002416167981 */ /* 0x000ea4000c1e1500 */
[----:B--2---:R-:W-:-:S05]  /*dff0*/  HADD2.F32 R0, -RZ, R22.H0_H0 ;  /* 0x20000016ff007230 */ /* 0x004fca0000004100 */
[----:B------:R-:W-:-:S04]  /*e000*/  FMUL.FTZ R0, R0, 1 ;  /* 0x3f80000000007820 */ /* 0x000fc80000410000 */
[----:B------:R0:W2:Y:S01]  /*e010*/  F2F.F64.F32 R2, R0 ;  /* 0x0000000000027310 */ /* 0x0000a20000201800 */
[----:B------:R-:W-:Y:S05]  /*e020*/  BRA `(.L_x_6050) ;  /* 0x00000b1000007947 */ /* 0x000fea0003800000 */
.L_x_6055:
[----:B------:R0:W5:Y:S01]  /*e030*/  LDG.E R3, [R22.64+0x4] ;  /* 0x0000042416037981 */ /* 0x000162000c1e1900 */
[----:B------:R-:W-:Y:S05]  /*e040*/  BRA `(.L_x_6050) ;  /* 0x00000af000007947 */ /* 0x000fea0003800000 */
.L_x_6045:
        /* <DEDUP_REMOVED lines=12> */
.L_x_6059:
[----:B------:R0:W5:Y:S01]  /*e110*/  LDG.E R3, [R22.64+0x4] ;  /* 0x0000042416037981 */ /* 0x000162000c1e1900 */
[----:B------:R-:W-:Y:S05]  /*e120*/  BRA `(.L_x_6050) ;  /* 0x00000a1000007947 */ /* 0x000fea0003800000 */
.L_x_6058:
        /* <DEDUP_REMOVED lines=28> */
.L_x_6061:
        /* <DEDUP_REMOVED lines=15> */
.L_x_6060:
[----:B------:R-:W2:Y:S02]  /*e3e0*/  LDG.E.U16 R0, [R22.64] ;  /* 0x0000002416007981 */ /* 0x000ea4000c1e1500 */
[----:B--2---:R-:W-:-:S05]  /*e3f0*/  PRMT R0, RZ, 0x5410, R0 ;  /* 0x00005410ff007816 */ /* 0x004fca0000000000 */
[----:B------:R-:W-:-:S04]  /*e400*/  FMUL.FTZ R0, R0, 1 ;  /* 0x3f80000000007820 */ /* 0x000fc80000410000 */
[----:B------:R0:W2:Y:S01]  /*e410*/  F2F.F64.F32 R2, R0 ;  /* 0x0000000000027310 */ /* 0x0000a20000201800 */
[----:B------:R-:W-:Y:S05]  /*e420*/  BRA `(.L_x_6050) ;  /* 0x0000071000007947 */ /* 0x000fea0003800000 */
.L_x_6057:
        /* <DEDUP_REMOVED lines=11> */
.L_x_6064:
        /* <DEDUP_REMOVED lines=21> */
.L_x_6068:
[----:B------:R-:W-:Y:S05]  /*e630*/  BSYNC B1 ;  /* 0x0000000000017941 */ /* 0x000fea0003800000 */
.L_x_6067:
[----:B------:R-:W-:Y:S01]  /*e640*/  LEA R3, R0, 0x3b800000, 0x17 ;  /* 0x3b80000000037811 */ /* 0x000fe200078eb8ff */
[----:B------:R-:W-:-:S05]  /*e650*/  IMAD.SHL.U32 R0, R2, 0x100000, RZ ;  /* 0x0010000002007824 */ /* 0x000fca00078e00ff */
[----:B------:R-:W-:Y:S02]  /*e660*/  LOP3.LUT R0, R3, R0, R4, 0xfe, !PT ;  /* 0x0000000003007212 */ /* 0x000fe400078efe04 */
.L_x_6066:
[----:B------:R-:W-:Y:S05]  /*e670*/  BSYNC B0 ;  /* 0x0000000000007941 */ /* 0x000fea0003800000 */
.L_x_6065:
[----:B------:R-:W-:-:S04]  /*e680*/  FMUL.FTZ R0, R0, 1 ;  /* 0x3f80000000007820 */ /* 0x000fc80000410000 */
[----:B------:R0:W2:Y:S01]  /*e690*/  F2F.F64.F32 R2, R0 ;  /* 0x0000000000027310 */ /* 0x0000a20000201800 */
[----:B------:R-:W-:Y:S05]  /*e6a0*/  BRA `(.L_x_6050) ;  /* 0x0000049000007947 */ /* 0x000fea0003800000 */
.L_x_6063:
        /* <DEDUP_REMOVED lines=21> */
.L_x_6072:
[----:B------:R-:W-:Y:S05]  /*e800*/  BSYNC B1 ;  /* 0x0000000000017941 */ /* 0x000fea0003800000 */
.L_x_6071:
[----:B------:R-:W-:Y:S01]  /*e810*/  LEA R3, R0, 0x37800000, 0x17 ;  /* 0x3780000000037811 */ /* 0x000fe200078eb8ff */
[----:B------:R-:W-:-:S05]  /*e820*/  IMAD.SHL.U32 R0, R2, 0x200000, RZ ;  /* 0x0020000002007824 */ /* 0x000fca00078e00ff */
[----:B------:R-:W-:Y:S02]  /*e830*/  LOP3.LUT R0, R3, R0, R4, 0xfe, !PT ;  /* 0x0000000003007212 */ /* 0x000fe400078efe04 */
.L_x_6070:
[----:B------:R-:W-:Y:S05]  /*e840*/  BSYNC B0 ;  /* 0x0000000000007941 */ /* 0x000fea0003800000 */
.L_x_6069:
[----:B------:R-:W-:-:S04]  /*e850*/  FMUL.FTZ R0, R0, 1 ;  /* 0x3f80000000007820 */ /* 0x000fc80000410000 */
[----:B------:R0:W2:Y:S01]  /*e860*/  F2F.F64.F32 R2, R0 ;  /* 0x0000000000027310 */ /* 0x0000a20000201800 */
[----:B------:R-:W-:Y:S05]  /*e870*/  BRA `(.L_x_6050) ;  /* 0x000002c000007947 */ /* 0x000fea0003800000 */
.L_x_6062:
        /* <DEDUP_REMOVED lines=14> */
.L_x_6076:
[----:B------:R-:W-:Y:S05]  /*e960*/  BSYNC B0 ;  /* 0x0000000000007941 */ /* 0x000fea0003800000 */
.L_x_6075:
[----:B------:R-:W-:-:S04]  /*e970*/  FMUL.FTZ R0, R0, 1 ;  /* 0x3f80000000007820 */ /* 0x000fc80000410000 */
[----:B------:R0:W2:Y:S01]  /*e980*/  F2F.F64.F32 R2, R0 ;  /* 0x0000000000027310 */ /* 0x0000a20000201800 */
[----:B------:R-:W-:Y:S05]  /*e990*/  BRA `(.L_x_6050) ;  /* 0x000001a000007947 */ /* 0x000fea0003800000 */
.L_x_6049:
        /* <DEDUP_REMOVED lines=21> */
.L_x_6074:
[----:B------:R-:W2:Y:S02]  /*eaf0*/  LDG.E.64 R2, [R22.64] ;  /* 0x0000002416027981 */ /* 0x000ea4000c1e1b00 */
[----:B--2---:R-:W0:Y:S01]  /*eb00*/  I2F.F64.U64 R2, R2 ;  /* 0x0000000200027312 */ /* 0x004e220000301800 */
[----:B------:R-:W-:Y:S05]  /*eb10*/  BRA `(.L_x_6050) ;  /* 0x0000002000007947 */ /* 0x000fea0003800000 */
.L_x_6073:
[----:B------:R-:W2:Y:S02]  /*eb20*/  LDG.E R2, [R22.64] ;  /* 0x0000002416027981 */ /* 0x000ea4000c1e1900 */
[----:B--2---:R-:W0:Y:S02]  /*eb30*/  I2F.F64.U32 R2, R2 ;  /* 0x0000000200027312 */ /* 0x004e240000201800 */
.L_x_6050:
        /* <DEDUP_REMOVED lines=15> */
[----:B0-----:R-:W-:Y:S01]  /*ec30*/  STG.E.U8 [R16.64], R5 ;  /* 0x0000000510007986 */ /* 0x001fe2000c101124 */
[----:B------:R-:W-:Y:S05]  /*ec40*/  EXIT ;  /* 0x000000000000794d */ /* 0x000fea0003800000 */
.L_x_6080:
[----:B------:R-:W0:Y:S02]  /*ec50*/  F2I.S64.F64.TRUNC R4, R4 ;  /* 0x0000000400047311 */ /* 0x000e24000030d900 */
[----:B0-----:R-:W-:-:S05]  /*ec60*/  IMAD.MOV.U32 R3, RZ, RZ, R4 ;  /* 0x000000ffff037224 */ /* 0x001fca00078e0004 */
[----:B------:R-:W-:Y:S01]  /*ec70*/  STG.E.U8 [R16.64], R3 ;  /* 0x0000000310007986 */ /* 0x000fe2000c101124 */
[----:B------:R-:W-:Y:S05]  /*ec80*/  EXIT ;  /* 0x000000000000794d */ /* 0x000fea0003800000 */
.L_x_6079:
[----:B------:R-:W-:-:S13]  /*ec90*/  ISETP.NE.AND P0, PT, R0, 0x2, PT ;  /* 0x000000020000780c */ /* 0x000fda0003f05270 */
[----:B------:R-:W-:Y:S05]  /*eca0*/  @!P0 BRA `(.L_x_6082) ;  /* 0x000000a000008947 */ /* 0x000fea0003800000 */
[----:B------:R-:W-:-:S13]  /*ecb0*/  ISETP.NE.AND P0, PT, R0, 0x3, PT ;  /* 0x000000030000780c */ /* 0x000fda0003f05270 */
[----:B------:R-:W-:Y:S05]  /*ecc0*/  @!P0 BRA `(.L_x_6083) ;  /* 0x0000005000008947 */ /* 0x000fea0003800000 */
[----:B------:R-:W-:-:S13]  /*ecd0*/  ISETP.NE.AND P0, PT, R0, 0x4, PT ;  /* 0x000000040000780c */ /* 0x000fda0003f05270 */
[----:B------:R-:W-:Y:S05]  /*ece0*/  @P0 BRA `(.L_x_6081) ;  /* 0x00000ce000000947 */ /* 0x000fea0003800000 */
[----:B------:R-:W0:Y:S02]  /*ecf0*/  F2I.S64.F64.TRUNC R4, R4 ;  /* 0x0000000400047311 */ /* 0x000e24000030d900 */
[----:B0-----:R-:W-:Y:S01]  /*ed00*/  STG.E.64 [R16.64], R4 ;  /* 0x0000000410007986 */ /* 0x001fe2000c101b24 */
[----:B------:R-:W-:Y:S05]  /*ed10*/  EXIT ;  /* 0x000000000000794d */ /* 0x000fea0003800000 */
.L_x_6083:
[----:B------:R-:W0:Y:S02]  /*ed20*/  F2I.F64.TRUNC R5, R4 ;  /* 0x0000000400057311 */ /* 0x000e24000030d100 */
[----:B0-----:R-:W-:Y:S01]  /*ed30*/  STG.E [R16.64], R5 ;  /* 0x0000000510007986 */ /* 0x001fe2000c101924 */
[----:B------:R-:W-:Y:S05]  /*ed40*/  EXIT ;  /* 0x000000000000794d */ /* 0x000fea0003800000 */
.L_x_6082:
[----:B------:R-:W0:Y:S02]  /*ed50*/  F2I.F64.TRUNC R5, R4 ;  /* 0x0000000400057311 */ /* 0x000e24000030d100 */
[----:B0-----:R-:W-:Y:S01]  /*ed60*/  STG.E.U16 [R16.64], R5 ;  /* 0x0000000510007986 */ /* 0x001fe2000c101524 */
[----:B------:R-:W-:Y:S05]  /*ed70*/  EXIT ;  /* 0x000000000000794d */ /* 0x000fea0003800000 */
.L_x_6078:
        /* <DEDUP_REMOVED lines=9> */
[----:B------:R-:W-:Y:S01]  /*ee10*/  STG.E [R16.64], R3 ;  /* 0x0000000310007986 */ /* 0x000fe2000c101924 */
[----:B------:R-:W-:Y:S05]  /*ee20*/  EXIT ;  /* 0x000000000000794d */ /* 0x000fea0003800000 */
.L_x_6085:
[----:B------:R-:W0:Y:S01]  /*ee30*/  F2F.F32.F64 R0, R4 ;  /* 0x0000000400007310 */ /* 0x000e220000301000 */
[----:B------:R-:W0:-:S14]  /*ee40*/  DSETP.GEU.AND P0, PT, |R4|, c[0x2][0x0], PT ;  /* 0x008000000400762a */ /* 0x000e1c0003f0e200 */
[----:B0-----:R-:W-:-:S05]  /*ee50*/  @!P0 FMUL R0, R0, 1.175494350822287508e-38 ;  /* 0x0080000000008820 */ /* 0x001fca0000400000 */
[----:B------:R-:W-:-:S05]  /*ee60*/  F2FP.PACK_AB R0, RZ, R0 ;  /* 0x00000000ff00723e */ /* 0x000fca00000000ff */
[----:B------:R-:W-:Y:S01]  /*ee70*/  STG.E.U16 [R16.64], R0 ;  /* 0x0000000010007986 */ /* 0x000fe2000c101524 */
[----:B------:R-:W-:Y:S05]  /*ee80*/  EXIT ;  /* 0x000000000000794d */ /* 0x000fea0003800000 */
.L_x_6084:
        /* <DEDUP_REMOVED lines=10> */
[----:B------:R-:W-:Y:S01]  /*ef30*/  STG.E.64 [R16.64], R2 ;  /* 0x0000000210007986 */ /* 0x000fe2000c101b24 */
[----:B------:R-:W-:Y:S05]  /*ef40*/  EXIT ;  /* 0x000000000000794d */ /* 0x000fea0003800000 */
.L_x_6087:
[----:B------:R-:W0:Y:S01]  /*ef50*/  F2F.F32.F64 R0, R4 ;  /* 0x0000000400007310 */ /* 0x000e220000301000 */
[----:B------:R-:W0:-:S14]  /*ef60*/  DSETP.GEU.AND P0, PT, |R4|, c[0x2][0x0], PT ;  /* 0x008000000400762a */ /* 0x000e1c0003f0e200 */
[----:B0-----:R-:W-:-:S05]  /*ef70*/  @!P0 FMUL R0, R0, 1.175494350822287508e-38 ;  /* 0x0080000000008820 */ /* 0x001fca0000400000 */
[----:B------:R-:W-:-:S04]  /*ef80*/  F2FP.PACK_AB R3, RZ, R0 ;  /* 0x00000000ff03723e */ /* 0x000fc800000000ff */
[----:B------:R-:W-:-:S05]  /*ef90*/  PRMT R3, R3, 0x5410, RZ ;  /* 0x0000541003037816 */ /* 0x000fca00000000ff */
[----:B------:R-:W-:Y:S01]  /*efa0*/  STG.E [R16.64], R3 ;  /* 0x0000000310007986 */ /* 0x000fe2000c101924 */
[----:B------:R-:W-:Y:S05]  /*efb0*/  EXIT ;  /* 0x000000000000794d */ /* 0x000fea0003800000 */
.L_x_6086:
[----:B------:R-:W-:Y:S01]  /*efc0*/  STG.E.64 [R16.64], R4 ;  /* 0x0000000410007986 */ /* 0x000fe2000c101b24 */
[----:B------:R-:W-:Y:S05]  /*efd0*/  EXIT ;  /* 0x000000000000794d */ /* 0x000fea0003800000 */
.L_x_6077:
        /* <DEDUP_REMOVED lines=10> */
[----:B------:R-:W-:Y:S01]  /*f080*/  STG.E.U8 [R16.64], R3 ;  /* 0x0000000310007986 */ /* 0x000fe2000c101124 */
[----:B------:R-:W-:Y:S05]  /*f090*/  EXIT ;  /* 0x000000000000794d */ /* 0x000fea0003800000 */
.L_x_6090:
[----:B------:R-:W-:-:S05]  /*f0a0*/  CS2R R6, SRZ ;  /* 0x0000000000067805 */ /* 0x000fca000001ff00 */
[----:B------:R-:W-:Y:S01]  /*f0b0*/  STG.E.128 [R16.64], R4 ;  /* 0x0000000410007986 */ /* 0x000fe2000c101d24 */
[----:B------:R-:W-:Y:S05]  /*f0c0*/  EXIT ;  /* 0x000000000000794d */ /* 0x000fea0003800000 */
.L_x_6089:
        /* <DEDUP_REMOVED lines=23> */
.L_x_6094:
[----:B------:R-:W-:Y:S05]  /*f240*/  BSYNC B0 ;  /* 0x0000000000007941 */ /* 0x000fea0003800000 */
.L_x_6093:
[----:B------:R-:W-:-:S05]  /*f250*/  LOP3.LUT R3, R0, R3, RZ, 0xfc, !PT ;  /* 0x0000000300037212 */ /* 0x000fca00078efcff */
[----:B------:R-:W-:Y:S01]  /*f260*/  STG.E.U8 [R16.64], R3 ;  /* 0x0000000310007986 */ /* 0x000fe2000c101124 */
[----:B------:R-:W-:Y:S05]  /*f270*/  EXIT ;  /* 0x000000000000794d */ /* 0x000fea0003800000 */
.L_x_6092:
        /* <DEDUP_REMOVED lines=15> */
.L_x_6096:
[----:B------:R-:W-:Y:S01]  /*f370*/  IMAD.MOV.U32 R0, RZ, RZ, 0x7f ;  /* 0x0000007fff007424 */ /* 0x000fe200078e00ff */
[----:B------:R-:W-:-:S04]  /*f380*/  ISETP.GT.U32.AND P0, PT, R2, 0x7f800000, PT ;  /* 0x7f8000000200780c */ /* 0x000fc80003f04070 */
[----:B------:R-:W-:-:S04]  /*f390*/  SEL R0, R0, 0x7c, P0 ;  /* 0x0000007c00007807 */ /* 0x000fc80000000000 */
.L_x_6097:
[----:B------:R-:W-:Y:S05]  /*f3a0*/  BSYNC B0 ;  /* 0x0000000000007941 */ /* 0x000fea0003800000 */
.L_x_6095:
[----:B------:R-:W-:-:S04]  /*f3b0*/  LOP3.LUT R2, R3, 0x80000000, RZ, 0xc0, !PT ;  /* 0x8000000003027812 */ /* 0x000fc800078ec0ff */
[----:B------:R-:W-:-:S04]  /*f3c0*/  SHF.R.U32.HI R3, RZ, 0x18, R2 ;  /* 0x00000018ff037819 */ /* 0x000fc80000011602 */
[----:B------:R-:W-:-:S05]  /*f3d0*/  LOP3.LUT R3, R0, R3, RZ, 0xfc, !PT ;  /* 0x0000000300037212 */ /* 0x000fca00078efcff */
[----:B------:R-:W-:Y:S01]  /*f3e0*/  STG.E.U8 [R16.64], R3 ;  /* 0x0000000310007986 */ /* 0x000fe2000c101124 */
[----:B------:R-:W-:Y:S05]  /*f3f0*/  EXIT ;  /* 0x000000000000794d */ /* 0x000fea0003800000 */
.L_x_6091:
[----:B------:R-:W0:Y:S01]  /*f400*/  F2F.F32.F64 R0, R4 ;  /* 0x0000000400007310 */ /* 0x000e220000301000 */
[----:B------:R-:W0:-:S14]  /*f410*/  DSETP.GEU.AND P0, PT, |R4|, c[0x2][0x0], PT ;  /* 0x008000000400762a */ /* 0x000e1c0003f0e200 */
[----:B0-----:R-:W-:-:S05]  /*f420*/  @!P0 FMUL R0, R0, 1.175494350822287508e-38 ;  /* 0x0080000000008820 */ /* 0x001fca0000400000 */
[----:B------:R-:W-:-:S05]  /*f430*/  F2FP.BF16.PACK_AB R0, RZ, R0 ;  /* 0x00000000ff00723e */ /* 0x000fca00000010ff */
[----:B------:R-:W-:Y:S01]  /*f440*/  STG.E.U16 [R16.64], R0 ;  /* 0x0000000010007986 */ /* 0x000fe2000c101524 */
[----:B------:R-:W-:Y:S05]  /*f450*/  EXIT ;  /* 0x000000000000794d */ /* 0x000fea0003800000 */
.L_x_6088:
        /* <DEDUP_REMOVED lines=9> */
[----:B0-----:R-:W-:Y:S01]  /*f4f0*/  STG.E.U16 [R16.64], R5 ;  /* 0x0000000510007986 */ /* 0x001fe2000c101524 */
[----:B------:R-:W-:Y:S05]  /*f500*/  EXIT ;  /* 0x000000000000794d */ /* 0x000fea0003800000 */
.L_x_6100:
        /* <DEDUP_REMOVED lines=19> */
.L_x_6103:
[----:B------:R-:W-:-:S04]  /*f640*/  LOP3.LUT R2, R3, 0x80000000, RZ, 0xc0, !PT ;  /* 0x8000000003027812 */ /* 0x000fc800078ec0ff */
[----:B------:R-:W-:-:S04]  /*f650*/  SHF.R.U32.HI R3, RZ, 0x18, R2 ;  /* 0x00000018ff037819 */ /* 0x000fc80000011602 */
[----:B------:R-:W-:-:S04]  /*f660*/  LOP3.LUT R0, R0, R3, RZ, 0xfc, !PT ;  /* 0x0000000300007212 */ /* 0x000fc800078efcff */
[----:B------:R-:W-:Y:S02]  /*f670*/  PRMT R8, R0, 0x7610, R8 ;  /* 0x0000761000087816 */ /* 0x000fe40000000008 */
.L_x_6102:
[----:B------:R-:W-:Y:S05]  /*f680*/  BSYNC B0 ;  /* 0x0000000000007941 */ /* 0x000fea0003800000 */
.L_x_6101:
[----:B------:R-:W-:Y:S01]  /*f690*/  STG.E.U8 [R16.64], R8 ;  /* 0x0000000810007986 */ /* 0x000fe2000c101124 */
[----:B------:R-:W-:Y:S05]  /*f6a0*/  EXIT ;  /* 0x000000000000794d */ /* 0x000fea0003800000 */
.L_x_6099:
        /* <DEDUP_REMOVED lines=19> */
.L_x_6106:
[----:B------:R-:W-:-:S04]  /*f7e0*/  LOP3.LUT R2, R3, 0x80000000, RZ, 0xc0, !PT ;  /* 0x8000000003027812 */ /* 0x000fc800078ec0ff */
[----:B------:R-:W-:-:S04]  /*f7f0*/  SHF.R.U32.HI R3, RZ, 0x18, R2 ;  /* 0x00000018ff037819 */ /* 0x000fc80000011602 */
[----:B------:R-:W-:-:S04]  /*f800*/  LOP3.LUT R0, R0, R3, RZ, 0xfc, !PT ;  /* 0x0000000300007212 */ /* 0x000fc800078efcff */
[----:B------:R-:W-:Y:S02]  /*f810*/  PRMT R8, R0, 0x7610, R8 ;  /* 0x0000761000087816 */ /* 0x000fe40000000008 */
.L_x_6105:
[----:B------:R-:W-:Y:S05]  /*f820*/  BSYNC B0 ;  /* 0x0000000000007941 */ /* 0x000fea0003800000 */
.L_x_6104:
[----:B------:R-:W-:Y:S01]  /*f830*/  STG.E.U8 [R16.64], R8 ;  /* 0x0000000810007986 */ /* 0x000fe2000c101124 */
[----:B------:R-:W-:Y:S05]  /*f840*/  EXIT ;  /* 0x000000000000794d */ /* 0x000fea0003800000 */
.L_x_6098:
        /* <DEDUP_REMOVED lines=24> */
.L_x_6081:
        /* <DEDUP_REMOVED lines=20> */
.L_x_6108:
[----:B------:R-:W0:Y:S02]  /*fb10*/  F2I.U64.F64.TRUNC R4, R4 ;  /* 0x0000000400047311 */ /* 0x000e24000030d800 */
[----:B0-----:R-:W-:Y:S01]  /*fb20*/  STG.E.64 [R16.64], R4 ;  /* 0x0000000410007986 */ /* 0x001fe2000c101b24 */
[----:B------:R-:W-:Y:S05]  /*fb30*/  EXIT ;  /* 0x000000000000794d */ /* 0x000fea0003800000 */
.L_x_6107:
[----:B------:R-:W0:Y:S02]  /*fb40*/  F2I.U32.F64.TRUNC R5, R4 ;  /* 0x0000000400057311 */ /* 0x000e24000030d000 */
[----:B0-----:R-:W-:Y:S01]  /*fb50*/  STG.E [R16.64], R5 ;  /* 0x0000000510007986 */ /* 0x001fe2000c101924 */
[----:B------:R-:W-:Y:S05]  /*fb60*/  EXIT ;  /* 0x000000000000794d */ /* 0x000fea0003800000 */
.L_x_6109:
        /* <DEDUP_REMOVED lines=9> */
.L_x_7728:


//--------------------- .text._ZN2at6native27unrolled_elementwise_kernelINS0_13BinaryFunctorIdddZZZNS0_20copysign_kernel_cudaERNS_18TensorIteratorBaseEENKUlvE_clEvENKUlvE_clEvEUlddE_EESt5arrayIPcLm3EELi4E23TrivialOffsetCalculatorILi2EjESC_ILi1EjENS0_6memory12LoadWithCastILi2EEENSF_13StoreWithCastILi1EEEEEviT_T0_T2_T3_T4_T5_ --------------------------
	.section	.text._ZN2at6native27unrolled_elementwise_kernelINS0_13BinaryFunctorIdddZZZNS0_20copysign_kernel_cudaERNS_18TensorIteratorBaseEENKUlvE_clEvENKUlvE_clEvEUlddE_EESt5arrayIPcLm3EELi4E23TrivialOffsetCalculatorILi2EjESC_ILi1EjENS0_6memory12LoadWithCastILi2EEENSF_13StoreWithCastILi1EEEEEviT_T0_T2_T3_T4_T5_,"ax",@progbits
	.sectioninfo	@"SHI_REGISTERS=40"
	.align	128
        .global         _ZN2at6native27unrolled_elementwise_kernelINS0_13BinaryFunctorIdddZZZNS0_20copysign_kernel_cudaERNS_18TensorIteratorBaseEENKUlvE_clEvENKUlvE_clEvEUlddE_EESt5arrayIPcLm3EELi4E23TrivialOffsetCalculatorILi2EjESC_ILi1EjENS0_6memory12LoadWithCastILi2EEENSF_13StoreWithCastILi1EEEEEviT_T0_T2_T3_T4_T5_
        .type           _ZN2at6native27unrolled_elementwise_kernelINS0_13BinaryFunctorIdddZZZNS0_20copysign_kernel_cudaERNS_18TensorIteratorBaseEENKUlvE_clEvENKUlvE_clEvEUlddE_EESt5arrayIPcLm3EELi4E23TrivialOffsetCalculatorILi2EjESC_ILi1EjENS0_6memory12LoadWithCastILi2EEENSF_13StoreWithCastILi1EEEEEviT_T0_T2_T3_T4_T5_,@function
        .size           _ZN2at6native27unrolled_elementwise_kernelINS0_13BinaryFunctorIdddZZZNS0_20copysign_kernel_cudaERNS_18TensorIteratorBaseEENKUlvE_clEvENKUlvE_clEvEUlddE_EESt5arrayIPcLm3EELi4E23TrivialOffsetCalculatorILi2EjESC_ILi1EjENS0_6memory12LoadWithCastILi2EEENSF_13StoreWithCastILi1EEEEEviT_T0_T2_T3_T4_T5_,(.L_x_7729 - _ZN2at6native27unrolled_elementwise_kernelINS0_13BinaryFunctorIdddZZZNS0_20copysign_kernel_cudaERNS_18TensorIteratorBaseEENKUlvE_clEvENKUlvE_clEvEUlddE_EESt5arrayIPcLm3EELi4E23TrivialOffsetCalculatorILi2EjESC_ILi1EjENS0_6memory12LoadWithCastILi2EEENSF_13StoreWithCastILi1EEEEEviT_T0_T2_T3_T4_T5_)
        .other          _ZN2at6native27unrolled_elementwise_kernelINS0_13BinaryFunctorIdddZZZNS0_20copysign_kernel_cudaERNS_18TensorIteratorBaseEENKUlvE_clEvENKUlvE_clEvEUlddE_EESt5arrayIPcLm3EELi4E23TrivialOffsetCalculatorILi2EjESC_ILi1EjENS0_6memory12LoadWithCastILi2EEENSF_13StoreWithCastILi1EEEEEviT_T0_T2_T3_T4_T5_,@"STO_CUDA_ENTRY STV_DEFAULT"
_ZN2at6native27unrolled_elementwise_kernelINS0_13BinaryFunctorIdddZZZNS0_20copysign_kernel_cudaERNS_18TensorIteratorBaseEENKUlvE_clEvENKUlvE_clEvEUlddE_EESt5arrayIPcLm3EELi4E23TrivialOffsetCalculatorILi2EjESC_ILi1EjENS0_6memory12LoadWithCastILi2EEENSF_13StoreWithCastILi1EEEEEviT_T0_T2_T3_T4_T5_:
.text._ZN2at6native27unrolled_elementwise_kernelINS0_13BinaryFunctorIdddZZZNS0_20copysign_kernel_cudaERNS_18TensorIteratorBaseEENKUlvE_clEvENKUlvE_clEvEUlddE_EESt5arrayIPcLm3EELi4E23TrivialOffsetCalculatorILi2EjESC_ILi1EjENS0_6memory12LoadWithCastILi2EEENSF_13StoreWithCastILi1EEEEEviT_T0_T2_T3_T4_T5_:
        /* <DEDUP_REMOVED lines=8> */
[----:B------:R-:W-:Y:S01]  /*0080*/  CS2R R28, SRZ ;  /* 0x00000000001c7805 */ /* 0x000fe2000001ff00 */
[----:B------:R-:W-:Y:S02]  /*0090*/  CS2R R26, SRZ ;  /* 0x00000000001a7805 */ /* 0x000fe4000001ff00 */
[----:B------:R-:W3:Y:S01]  /*00a0*/  LDC.U8 R19, c[0x0][0x185] ;  /* 0x00006140ff137b82 */ /* 0x000ee20000000000 */
        /* <DEDUP_REMOVED lines=21> */
.L_x_6115:
[----:B------:R-:W2:Y:S02]  /*0200*/  LDG.E.U8 R4, [R4.64] ;  /* 0x0000002404047981 */ /* 0x000ea4000c1e1100 */
[----:B--2---:R0:W1:Y:S01]  /*0210*/  I2F.F64.U16 R26, R4 ;  /* 0x00000004001a7312 */ /* 0x0040620000101800 */
[----:B------:R-:W-:Y:S05]  /*0220*/  BRA `(.L_x_6117) ;  /* 0x00000e0000007947 */ /* 0x000fea0003800000 */
.L_x_6114:
        /* <DEDUP_REMOVED lines=9> */
.L_x_6119:
[----:B------:R-:W2:Y:S02]  /*02c0*/  LDG.E R4, [R4.64] ;  /* 0x0000002404047981 */ /* 0x000ea4000c1e1900 */
[----:B--2---:R0:W1:Y:S01]  /*02d0*/  I2F.F64 R26, R4 ;  /* 0x00000004001a7312 */ /* 0x0040620000201c00 */
[----:B------:R-:W-:Y:S05]  /*02e0*/  BRA `(.L_x_6117) ;  /* 0x00000d4000007947 */ /* 0x000fea0003800000 */
.L_x_6118:
[----:B------:R-:W2:Y:S02]  /*02f0*/  LDG.E.U16 R4, [R4.64] ;  /* 0x0000002404047981 */ /* 0x000ea4000c1e1500 */
[----:B--2---:R0:W1:Y:S01]  /*0300*/  I2F.F64.S16 R26, R4 ;  /* 0x00000004001a7312 */ /* 0x0040620000101c00 */
[----:B------:R-:W-:Y:S05]  /*0310*/  BRA `(.L_x_6117) ;  /* 0x00000d1000007947 */ /* 0x000fea0003800000 */
.L_x_6113:
        /* <DEDUP_REMOVED lines=10> */
.L_x_6121:
[----:B------:R-:W2:Y:S02]  /*03c0*/  LDG.E.U16 R0, [R4.64] ;  /* 0x0000002404007981 */ /* 0x000ea4000c1e1500 */
[----:B--2---:R-:W-:-:S05]  /*03d0*/  HADD2.F32 R0, -RZ, R0.H0_H0 ;  /* 0x20000000ff007230 */ /* 0x004fca0000004100 */
[----:B------:R-:W-:-:S04]  /*03e0*/  FMUL.FTZ R0, R0, 1 ;  /* 0x3f80000000007820 */ /* 0x000fc80000410000 */
[----:B------:R0:W1:Y:S01]  /*03f0*/  F2F.F64.F32 R26, R0 ;  /* 0x00000000001a7310 */ /* 0x0000620000201800 */
[----:B------:R-:W-:Y:S05]  /*0400*/  BRA `(.L_x_6117) ;  /* 0x00000c2000007947 */ /* 0x000fea0003800000 */
.L_x_6120:
        /* <DEDUP_REMOVED lines=10> */
.L_x_6123:
[----:B------:R-:W2:Y:S02]  /*04b0*/  LDG.E.U16 R4, [R4.64] ;  /* 0x0000002404047981 */ /* 0x000ea4000c1e1500 */
[----:B--2---:R-:W-:-:S05]  /*04c0*/  HADD2.F32 R0, -RZ, R4.H0_H0 ;  /* 0x20000004ff007230 */ /* 0x004fca0000004100 */
[----:B------:R-:W-:-:S04]  /*04d0*/  FMUL.FTZ R0, R0, 1 ;  /* 0x3f80000000007820 */ /* 0x000fc80000410000 */
[----:B------:R0:W1:Y:S01]  /*04e0*/  F2F.F64.F32 R26, R0 ;  /* 0x00000000001a7310 */ /* 0x0000620000201800 */
[----:B------:R-:W-:Y:S05]  /*04f0*/  BRA `(.L_x_6117) ;  /* 0x00000b3000007947 */ /* 0x000fea0003800000 */
.L_x_6122:
[----:B------:R0:W5:Y:S01]  /*0500*/  LDG.E.64 R26, [R4.64] ;  /* 0x00000024041a7981 */ /* 0x000162000c1e1b00 */
[----:B------:R-:W-:Y:S05]  /*0510*/  BRA `(.L_x_6117) ;  /* 0x00000b1000007947 */ /* 0x000fea0003800000 */
.L_x_6112:
        /* <DEDUP_REMOVED lines=13> */
.L_x_6126:
[----:B------:R0:W5:Y:S01]  /*05f0*/  LDG.E.64 R26, [R4.64] ;  /* 0x00000024041a7981 */ /* 0x000162000c1e1b00 */
[----:B------:R-:W-:Y:S05]  /*0600*/  BRA `(.L_x_6117) ;  /* 0x00000a2000007947 */ /* 0x000fea0003800000 */
.L_x_6125:
        /* <DEDUP_REMOVED lines=28> */
.L_x_6128:
        /* <DEDUP_REMOVED lines=12> */
[----:B------:R-:W-:-:S05]  /*0890*/  LOP3.LUT R0, R3, 0x80000000, R0, 0xf8, !PT ;  /* 0x8000000003007812 */ /* 0x000fca00078ef800 */
[----:B------:R-:W-:-:S04]  /*08a0*/  FMUL.FTZ R0, R0, 1 ;  /* 0x3f80000000007820 */ /* 0x000fc80000410000 */
[----:B------:R0:W1:Y:S01]  /*08b0*/  F2F.F64.F32 R26, R0 ;  /* 0x00000000001a7310 */ /* 0x0000620000201800 */
[----:B------:R-:W-:Y:S05]  /*08c0*/  BRA `(.L_x_6117) ;  /* 0x0000076000007947 */ /* 0x000fea0003800000 */
.L_x_6127:
[----:B------:R-:W2:Y:S02]  /*08d0*/  LDG.E.U16 R0, [R4.64] ;  /* 0x0000002404007981 */ /* 0x000ea4000c1e1500 */
[----:B--2---:R-:W-:-:S05]  /*08e0*/  PRMT R0, RZ, 0x5410, R0 ;  /* 0x00005410ff007816 */ /* 0x004fca0000000000 */
[----:B------:R-:W-:-:S04]  /*08f0*/  FMUL.FTZ R0, R0, 1 ;  /* 0x3f80000000007820 */ /* 0x000fc80000410000 */
[----:B------:R0:W1:Y:S01]  /*0900*/  F2F.F64.F32 R26, R0 ;  /* 0x00000000001a7310 */ /* 0x0000620000201800 */
[----:B------:R-:W-:Y:S05]  /*0910*/  BRA `(.L_x_6117) ;  /* 0x0000071000007947 */ /* 0x000fea0003800000 */
.L_x_6124:
        /* <DEDUP_REMOVED lines=11> */
.L_x_6131:
        /* <DEDUP_REMOVED lines=21> */
.L_x_6135:
[----:B------:R-:W-:Y:S05]  /*0b20*/  BSYNC B1 ;  /* 0x0000000000017941 */ /* 0x000fea0003800000 */
.L_x_6134:
[----:B------:R-:W-:Y:S01]  /*0b30*/  LEA R5, R0, 0x3b800000, 0x17 ;  /* 0x3b80000000057811 */ /* 0x000fe200078eb8ff */
[----:B------:R-:W-:-:S05]  /*0b40*/  IMAD.SHL.U32 R0, R3, 0x100000, RZ ;  /* 0x0010000003007824 */ /* 0x000fca00078e00ff */
[----:B------:R-:W-:Y:S02]  /*0b50*/  LOP3.LUT R0, R5, R0, R6, 0xfe, !PT ;  /* 0x0000000005007212 */ /* 0x000fe400078efe06 */
.L_x_6133:
[----:B------:R-:W-:Y:S05]  /*0b60*/  BSYNC B0 ;  /* 0x0000000000007941 */ /* 0x000fea0003800000 */
.L_x_6132:
[----:B------:R-:W-:-:S04]  /*0b70*/  FMUL.FTZ R0, R0, 1 ;  /* 0x3f80000000007820 */ /* 0x000fc80000410000 */
[----:B------:R0:W1:Y:S01]  /*0b80*/  F2F.F64.F32 R26, R0 ;  /* 0x00000000001a7310 */ /* 0x0000620000201800 */
[----:B------:R-:W-:Y:S05]  /*0b90*/  BRA `(.L_x_6117) ;  /* 0x0000049000007947 */ /* 0x000fea0003800000 */
.L_x_6130:
        /* <DEDUP_REMOVED lines=21> */
.L_x_6139:
[----:B------:R-:W-:Y:S05]  /*0cf0*/  BSYNC B1 ;  /* 0x0000000000017941 */ /* 0x000fea0003800000 */
.L_x_6138:
[----:B------:R-:W-:Y:S01]  /*0d00*/  LEA R5, R0, 0x37800000, 0x17 ;  /* 0x3780000000057811 */ /* 0x000fe200078eb8ff */
[----:B------:R-:W-:-:S05]  /*0d10*/  IMAD.SHL.U32 R0, R3, 0x200000, RZ ;  /* 0x0020000003007824 */ /* 0x000fca00078e00ff */
[----:B------:R-:W-:Y:S02]  /*0d20*/  LOP3.LUT R0, R5, R0, R6, 0xfe, !PT ;  /* 0x0000000005007212 */ /* 0x000fe400078efe06 */
.L_x_6137:
[----:B------:R-:W-:Y:S05]  /*0d30*/  BSYNC B0 ;  /* 0x0000000000007941 */ /* 0x000fea0003800000 */
.L_x_6136:
[----:B------:R-:W-:-:S04]  /*0d40*/  FMUL.FTZ R0, R0, 1 ;  /* 0x3f80000000007820 */ /* 0x000fc80000410000 */
[----:B------:R0:W1:Y:S01]  /*0d50*/  F2F.F64.F32 R26, R0 ;  /* 0x00000000001a7310 */ /* 0x0000620000201800 */
[----:B------:R-:W-:Y:S05]  /*0d60*/  BRA `(.L_x_6117) ;  /* 0x000002c000007947 */ /* 0x000fea0003800000 */
.L_x_6129:
        /* <DEDUP_REMOVED lines=14> */
.L_x_6143:
[----:B------:R-:W-:Y:S05]  /*0e50*/  BSYNC B0 ;  /* 0x0000000000007941 */ /* 0x000fea0003800000 */
.L_x_6142:
[----:B------:R-:W-:-:S04]  /*0e60*/  FMUL.FTZ R0, R0, 1 ;  /* 0x3f80000000007820 */ /* 0x000fc80000410000 */
[----:B------:R0:W1:Y:S01]  /*0e70*/  F2F.F64.F32 R26, R0 ;  /* 0x00000000001a7310 */ /* 0x0000620000201800 */
[----:B------:R-:W-:Y:S05]  /*0e80*/  BRA `(.L_x_6117) ;  /* 0x000001a000007947 */ /* 0x000fea0003800000 */
.L_x_6116:
        /* <DEDUP_REMOVED lines=21> */
.L_x_6141:
[----:B------:R-:W2:Y:S02]  /*0fe0*/  LDG.E.64 R26, [R4.64] ;  /* 0x00000024041a7981 */ /* 0x000ea4000c1e1b00 */
[----:B--2---:R-:W0:Y:S01]  /*0ff0*/  I2F.F64.U64 R26, R26 ;  /* 0x0000001a001a7312 */ /* 0x004e220000301800 */
[----:B------:R-:W-:Y:S05]  /*1000*/  BRA `(.L_x_6117) ;  /* 0x0000002000007947 */ /* 0x000fea0003800000 */
.L_x_6140:
[----:B------:R-:W2:Y:S02]  /*1010*/  LDG.E R4, [R4.64] ;  /* 0x0000002404047981 */ /* 0x000ea4000c1e1900 */
[----:B--2---:R0:W1:Y:S02]  /*1020*/  I2F.F64.U32 R26, R4 ;  /* 0x00000004001a7312 */ /* 0x0040640000201800 */
.L_x_6117:
[----:B0-----:R-:W-:Y:S01]  /*1030*/  PRMT R0, R19, 0x9910, RZ ;  /* 0x0000991013007816 */ /* 0x001fe200000000ff */
[----:B------:R-:W-:-:S03]  /*1040*/  IMAD R4, R22, c[0x0][0x18c], RZ ;  /* 0x0000630016047a24 */ /* 0x000fc600078e02ff */
        /* <DEDUP_REMOVED lines=15> */
.L_x_6147:
[----:B------:R-:W2:Y:S02]  /*1140*/  LDG.E.U8 R36, [R4.64] ;  /* 0x0000002404247981 */ /* 0x000ea4000c1e1100 */
[----:B--2---:R-:W0:Y:S01]  /*1150*/  I2F.F64.U16 R36, R36 ;  /* 0x0000002400247312 */ /* 0x004e220000101800 */
[----:B------:R-:W-:Y:S05]  /*1160*/  BRA `(.L_x_6149) ;  /* 0x00000de000007947 */ /* 0x000fea0003800000 */
.L_x_6146:
[----:B------:R-:W-:-:S13]  /*1170*/  ISETP.NE.AND P0, PT, R0, 0x2, PT ;  /* 0x000000020000780c */ /* 0x000fda0003f05270 */
[----:B------:R-:W-:Y:S05]  /*1180*/  @!P0 BRA `(.L_x_6150) ;  /* 0x000000a000008947 */ /* 0x000fea0003800000 */
[----:B------:R-:W-:-:S13]  /*1190*/  ISETP.NE.AND P0, PT, R0, 0x3, PT ;  /* 0x000000030000780c */ /* 0x000fda0003f05270 */
[----:B------:R-:W-:Y:S05]  /*11a0*/  @!P0 BRA `(.L_x_6151) ;  /* 0x0000005000008947 */ /* 0x000fea0003800000 */
[----:B------:R-:W-:-:S13]  /*11b0*/  ISETP.NE.AND P0, PT, R0, 0x4, PT ;  /* 0x000000040000780c */ /* 0x000fda0003f05270 */
[----:B------:R-:W-:Y:S05]  /*11c0*/  @P0 BRA `(.L_x_6148) ;  /* 0x00000be000000947 */ /* 0x000fea0003800000 */
[----:B------:R-:W2:Y:S02]  /*11d0*/  LDG.E.64 R4, [R4.64] ;  /* 0x0000002404047981 */ /* 0x000ea4000c1e1b00 */
[----:B--2---:R0:W2:Y:S01]  /*11e0*/  I2F.F64.S64 R36, R4 ;  /* 0x0000000400247312 */ /* 0x0040a20000301c00 */
[----:B------:R-:W-:Y:S05]  /*11f0*/  BRA `(.L_x_6149) ;  /* 0x00000d5000007947 */ /* 0x000fea0003800000 */
.L_x_6151:
[----:B------:R-:W2:Y:S02]  /*1200*/  LDG.E R36, [R4.64] ;  /* 0x0000002404247981 */ /* 0x000ea4000c1e1900 */
[----:B--2---:R-:W0:Y:S01]  /*1210*/  I2F.F64 R36, R36 ;  /* 0x0000002400247312 */ /* 0x004e220000201c00 */
[----:B------:R-:W-:Y:S05]  /*1220*/  BRA `(.L_x_6149) ;  /* 0x00000d2000007947 */ /* 0x000fea0003800000 */
.L_x_6150:
[----:B------:R-:W2:Y:S02]  /*1230*/  LDG.E.U16 R36, [R4.64] ;  /* 0x0000002404247981 */ /* 0x000ea4000c1e1500 */
[----:B--2---:R-:W0:Y:S01]  /*1240*/  I2F.F64.S16 R36, R36 ;  /* 0x0000002400247312 */ /* 0x004e220000101c00 */
[----:B------:R-:W-:Y:S05]  /*1250*/  BRA `(.L_x_6149) ;  /* 0x00000cf000007947 */ /* 0x000fea0003800000 */
.L_x_6145:
        /* <DEDUP_REMOVED lines=10> */
.L_x_6153:
[----:B------:R-:W2:Y:S02]  /*1300*/  LDG.E.U16 R0, [R4.64] ;  /* 0x0000002404007981 */ /* 0x000ea4000c1e1500 */
[----:B--2---:R-:W-:-:S05]  /*1310*/  HADD2.F32 R0, -RZ, R0.H0_H0 ;  /* 0x20000000ff007230 */ /* 0x004fca0000004100 */
[----:B------:R-:W-:-:S04]  /*1320*/  FMUL.FTZ R0, R0, 1 ;  /* 0x3f80000000007820 */ /* 0x000fc80000410000 */
[----:B------:R0:W2:Y:S01]  /*1330*/  F2F.F64.F32 R36, R0 ;  /* 0x0000000000247310 */ /* 0x0000a20000201800 */
[----:B------:R-:W-:Y:S05]  /*1340*/  BRA `(.L_x_6149) ;  /* 0x00000c0000007947 */ /* 0x000fea0003800000 */
.L_x_6152:
        /* <DEDUP_REMOVED lines=10> */
.L_x_6155:
[----:B------:R-:W2:Y:S02]  /*13f0*/  LDG.E.U16 R4, [R4.64] ;  /* 0x0000002404047981 */ /* 0x000ea4000c1e1500 */
[----:B--2---:R-:W-:-:S05]  /*1400*/  HADD2.F32 R0, -RZ, R4.H0_H0 ;  /* 0x20000004ff007230 */ /* 0x004fca0000004100 */
[----:B------:R-:W-:-:S04]  /*1410*/  FMUL.FTZ R0, R0, 1 ;  /* 0x3f80000000007820 */ /* 0x000fc80000410000 */
[----:B------:R0:W2:Y:S01]  /*1420*/  F2F.F64.F32 R36, R0 ;  /* 0x0000000000247310 */ /* 0x0000a20000201800 */
[----:B------:R-:W-:Y:S05]  /*1430*/  BRA `(.L_x_6149) ;  /* 0x00000b1000007947 */ /* 0x000fea0003800000 */
.L_x_6154:
[----:B------:R0:W5:Y:S01]  /*1440*/  LDG.E R37, [R4.64+0x4] ;  /* 0x0000042404257981 */ /* 0x000162000c1e1900 */
[----:B------:R-:W-:Y:S05]  /*1450*/  BRA `(.L_x_6149) ;  /* 0x00000af000007947 */ /* 0x000fea0003800000 */
.L_x_6144:
        /* <DEDUP_REMOVED lines=12> */
.L_x_6158:
[----:B------:R0:W5:Y:S01]  /*1520*/  LDG.E R37, [R4.64+0x4] ;  /* 0x0000042404257981 */ /* 0x000162000c1e1900 */
[----:B------:R-:W-:Y:S05]  /*1530*/  BRA `(.L_x_6149) ;  /* 0x00000a1000007947 */ /* 0x000fea0003800000 */
.L_x_6157:
        /* <DEDUP_REMOVED lines=26> */
[----:B------:R0:W2:Y:S01]  /*16e0*/  F2F.F64.F32 R36, R7 ;  /* 0x0000000700247310 */ /* 0x0000a20000201800 */
[----:B------:R-:W-:Y:S05]  /*16f0*/  BRA `(.L_x_6149) ;  /* 0x0000085000007947 */ /* 0x000fea0003800000 */
.L_x_6160:
        /* <DEDUP_REMOVED lines=13> */
[----:B------:R0:W2:Y:S01]  /*17d0*/  F2F.F64.F32 R36, R0 ;  /* 0x0000000000247310 */ /* 0x0000a20000201800 */
[----:B------:R-:W-:Y:S05]  /*17e0*/  BRA `(.L_x_6149) ;  /* 0x0000076000007947 */ /* 0x000fea0003800000 */
.L_x_6159:
[----:B------:R-:W2:Y:S02]  /*17f0*/  LDG.E.U16 R0, [R4.64] ;  /* 0x0000002404007981 */ /* 0x000ea4000c1e1500 */
[----:B--2---:R-:W-:-:S05]  /*1800*/  PRMT R0, RZ, 0x5410, R0 ;  /* 0x00005410ff007816 */ /* 0x004fca0000000000 */
[----:B------:R-:W-:-:S04]  /*1810*/  FMUL.FTZ R0, R0, 1 ;  /* 0x3f80000000007820 */ /* 0x000fc80000410000 */
[----:B------:R0:W2:Y:S01]  /*1820*/  F2F.F64.F32 R36, R0 ;  /* 0x0000000000247310 */ /* 0x0000a20000201800 */
[----:B------:R-:W-:Y:S05]  /*1830*/  BRA `(.L_x_6149) ;  /* 0x0000071000007947 */ /* 0x000fea0003800000 */
.L_x_6156:
        /* <DEDUP_REMOVED lines=11> */
.L_x_6163:
        /* <DEDUP_REMOVED lines=21> */
.L_x_6167:
[----:B------:R-:W-:Y:S05]  /*1a40*/  BSYNC B1 ;  /* 0x0000000000017941 */ /* 0x000fea0003800000 */
.L_x_6166:
[----:B------:R-:W-:Y:S01]  /*1a50*/  LEA R5, R0, 0x3b800000, 0x17 ;  /* 0x3b80000000057811 */ /* 0x000fe200078eb8ff */
[----:B------:R-:W-:-:S05]  /*1a60*/  IMAD.SHL.U32 R0, R3, 0x100000, RZ ;  /* 0x0010000003007824 */ /* 0x000fca00078e00ff */
[----:B------:R-:W-:Y:S02]  /*1a70*/  LOP3.LUT R0, R5, R0, R6, 0xfe, !PT ;  /* 0x0000000005007212 */ /* 0x000fe400078efe06 */
.L_x_6165:
[----:B------:R-:W-:Y:S05]  /*1a80*/  BSYNC B0 ;  /* 0x0000000000007941 */ /* 0x000fea0003800000 */
.L_x_6164:
[----:B------:R-:W-:-:S04]  /*1a90*/  FMUL.FTZ R0, R0, 1 ;  /* 0x3f80000000007820 */ /* 0x000fc80000410000 */
[----:B------:R0:W2:Y:S01]  /*1aa0*/  F2F.F64.F32 R36, R0 ;  /* 0x0000000000247310 */ /* 0x0000a20000201800 */
[----:B------:R-:W-:Y:S05]  /*1ab0*/  BRA `(.L_x_6149) ;  /* 0x0000049000007947 */ /* 0x000fea0003800000 */
.L_x_6162:
        /* <DEDUP_REMOVED lines=21> */
.L_x_6171:
[----:B------:R-:W-:Y:S05]  /*1c10*/  BSYNC B1 ;  /* 0x0000000000017941 */ /* 0x000fea0003800000 */
.L_x_6170:
[----:B------:R-:W-:Y:S01]  /*1c20*/  LEA R5, R0, 0x37800000, 0x17 ;  /* 0x3780000000057811 */ /* 0x000fe200078eb8ff */
[----:B------:R-:W-:-:S05]  /*1c30*/  IMAD.SHL.U32 R0, R3, 0x200000, RZ ;  /* 0x0020000003007824 */ /* 0x000fca00078e00ff */
[----:B------:R-:W-:Y:S02]  /*1c40*/  LOP3.LUT R0, R5, R0, R6, 0xfe, !PT ;  /* 0x0000000005007212 */ /* 0x000fe400078efe06 */
.L_x_6169:
[----:B------:R-:W-:Y:S05]  /*1c50*/  BSYNC B0 ;  /* 0x0000000000007941 */ /* 0x000fea0003800000 */
.L_x_6168:
[----:B------:R-:W-:-:S04]  /*1c60*/  FMUL.FTZ R0, R0, 1 ;  /* 0x3f80000000007820 */ /* 0x000fc80000410000 */
[----:B------:R0:W2:Y:S01]  /*1c70*/  F2F.F64.F32 R36, R0 ;  /* 0x0000000000247310 */ /* 0x0000a20000201800 */
[----:B------:R-:W-:Y:S05]  /*1c80*/  BRA `(.L_x_6149) ;  /* 0x000002c000007947 */ /* 0x000fea0003800000 */
.L_x_6161:
        /* <DEDUP_REMOVED lines=14> */
.L_x_6175:
[----:B------:R-:W-:Y:S05]  /*1d70*/  BSYNC B0 ;  /* 0x0000000000007941 */ /* 0x000fea0003800000 */
.L_x_6174:
[----:B------:R-:W-:-:S04]  /*1d80*/  FMUL.FTZ R0, R0, 1 ;  /* 0x3f80000000007820 */ /* 0x000fc80000410000 */
[----:B------:R0:W2:Y:S01]  /*1d90*/  F2F.F64.F32 R36, R0 ;  /* 0x0000000000247310 */ /* 0x0000a20000201800 */
[----:B------:R-:W-:Y:S05]  /*1da0*/  BRA `(.L_x_6149) ;  /* 0x000001a000007947 */ /* 0x000fea0003800000 */
.L_x_6148:
        /* <DEDUP_REMOVED lines=21> */
.L_x_6173:
[----:B------:R-:W2:Y:S02]  /*1f00*/  LDG.E.64 R4, [R4.64] ;  /* 0x0000002404047981 */ /* 0x000ea4000c1e1b00 */
[----:B--2---:R0:W2:Y:S01]  /*1f10*/  I2F.F64.U64 R36, R4 ;  /* 0x0000000400247312 */ /* 0x0040a20000301800 */
[----:B------:R-:W-:Y:S05]  /*1f20*/  BRA `(.L_x_6149) ;  /* 0x0000002000007947 */ /* 0x000fea0003800000 */
.L_x_6172:
[----:B------:R-:W2:Y:S02]  /*1f30*/  LDG.E R36, [R4.64] ;  /* 0x0000002404247981 */ /* 0x000ea4000c1e1900 */
[----:B--2---:R-:W0:Y:S02]  /*1f40*/  I2F.F64.U32 R36, R36 ;  /* 0x0000002400247312 */ /* 0x004e240000201800 */
.L_x_6149:
[----:B------:R-:W3:Y:S02]  /*1f50*/  S2R R22, SR_TID.X ;  /* 0x0000000000167919 */ /* 0x000ee40000002100 */
[----:B---3--:R-:W-:Y:S02]  /*1f60*/  IADD3 R22, R22, 0x80, RZ ;  /* 0x0000008016167810 */ /* 0x008fe40007ffe0ff */
.L_x_6111:
[----:B-1-3--:R-:W-:Y:S05]  /*1f70*/  BSYNC B6 ;  /* 0x0000000000067941 */ /* 0x00afea0003800000 */
.L_x_6110:
[----:B------:R-:W-:Y:S01]  /*1f80*/  ISETP.GE.AND P0, PT, R22, R2, PT ;  /* 0x000000021600720c */ /* 0x000fe20003f06270 */
[----:B------:R-:W-:Y:S01]  /*1f90*/  BSSY B6, `(.L_x_6176) ;  /* 0x00001ea000067945 */ /* 0x000fe20003800000 */
[----:B------:R-:W-:-:S11]  /*1fa0*/  IMAD.MOV.U32 R35, RZ, RZ, RZ ;  /* 0x000000ffff237224 */ /* 0x000fd600078e00ff */
[----:B------:R-:W-:Y:S05]  /*1fb0*/  @P0 BRA `(.L_x_6177) ;  /* 0x00001e7000000947 */ /* 0x000fea0003800000 */
        /* <DEDUP_REMOVED lines=16> */
[----:B---3--:R0:W1:Y:S01]  /*20c0*/  I2F.F64.S16 R28, R4 ;  /* 0x00000004001c7312 */ /* 0x0080620000101c00 */
[----:B------:R-:W-:Y:S05]  /*20d0*/  BRA `(.L_x_6183) ;  /* 0x00000e2000007947 */ /* 0x000fea0003800000 */
.L_x_6181:
[----:B------:R-:W3:Y:S02]  /*20e0*/  LDG.E.U8 R4, [R4.64] ;  /* 0x0000002404047981 */ /* 0x000ee4000c1e1100 */
[----:B---3--:R0:W1:Y:S01]  /*20f0*/  I2F.F64.U16 R28, R4 ;  /* 0x00000004001c7312 */ /* 0x0080620000101800 */
[----:B------:R-:W-:Y:S05]  /*2100*/  BRA `(.L_x_6183) ;  /* 0x00000df000007947 */ /* 0x000fea0003800000 */
.L_x_6180:
[----:B------:R-:W-:-:S13]  /*2110*/  ISETP.NE.AND P0, PT, R0, 0x2, PT ;  /* 0x000000020000780c */ /* 0x000fda0003f05270 */
[----:B------:R-:W-:Y:S05]  /*2120*/  @!P0 BRA `(.L_x_6184) ;  /* 0x000000a000008947 */ /* 0x000fea0003800000 */
[----:B------:R-:W-:-:S13]  /*2130*/  ISETP.NE.AND P0, PT, R0, 0x3, PT ;  /* 0x000000030000780c */ /* 0x000fda0003f05270 */
[----:B------:R-:W-:Y:S05]  /*2140*/  @!P0 BRA `(.L_x_6185) ;  /* 0x0000005000008947 */ /* 0x000fea0003800000 */
[----:B------:R-:W-:-:S13]  /*2150*/  ISETP.NE.AND P0, PT, R0, 0x4, PT ;  /* 0x000000040000780c */ /* 0x000fda0003f05270 */
[----:B------:R-:W-:Y:S05]  /*2160*/  @P0 BRA `(.L_x_6182) ;  /* 0x00000bf000000947 */ /* 0x000fea0003800000 */
[----:B------:R-:W3:Y:S02]  /*2170*/  LDG.E.64 R28, [R4.64] ;  /* 0x00000024041c7981 */ /* 0x000ee4000c1e1b00 */
[----:B---3--:R-:W0:Y:S01]  /*2180*/  I2F.F64.S64 R28, R28 ;  /* 0x0000001c001c7312 */ /* 0x008e220000301c00 */
[----:B------:R-:W-:Y:S05]  /*2190*/  BRA `(.L_x_6183) ;  /* 0x00000d6000007947 */ /* 0x000fea0003800000 */
.L_x_6185:
[----:B------:R-:W3:Y:S02]  /*21a0*/  LDG.E R4, [R4.64] ;  /* 0x0000002404047981 */ /* 0x000ee4000c1e1900 */
[----:B---3--:R0:W1:Y:S01]  /*21b0*/  I2F.F64 R28, R4 ;  /* 0x00000004001c7312 */ /* 0x0080620000201c00 */
[----:B------:R-:W-:Y:S05]  /*21c0*/  BRA `(.L_x_6183) ;  /* 0x00000d3000007947 */ /* 0x000fea0003800000 */
.L_x_6184:
[----:B------:R-:W3:Y:S02]  /*21d0*/  LDG.E.U16 R4, [R4.64] ;  /* 0x0000002404047981 */ /* 0x000ee4000c1e1500 */
[----:B---3--:R0:W1:Y:S01]  /*21e0*/  I2F.F64.S16 R28, R4 ;  /* 0x00000004001c7312 */ /* 0x0080620000101c00 */
[----:B------:R-:W-:Y:S05]  /*21f0*/  BRA `(.L_x_6183) ;  /* 0x00000d0000007947 */ /* 0x000fea0003800000 */
.L_x_6179:
[----:B------:R-:W-:-:S13]  /*2200*/  ISETP.GT.AND P0, PT, R0, 0x6, PT ;  /* 0x000000060000780c */ /* 0x000fda0003f04270 */
[----:B------:R-:W-:Y:S05]  /*2210*/  @P0 BRA `(.L_x_6186) ;  /* 0x000000d000000947 */ /* 0x000fea0003800000 */
[----:B------:R-:W-:-:S13]  /*2220*/  ISETP.NE.AND P0, PT, R0, 0x5, PT ;  /* 0x000000050000780c */ /* 0x000fda0003f05270 */
[----:B------:R-:W-:Y:S05]  /*2230*/  @!P0 BRA `(.L_x_6187) ;  /* 0x0000006000008947 */ /* 0x000fea0003800000 */
[----:B------:R-:W-:-:S13]  /*2240*/  ISETP.NE.AND P0, PT, R0, 0x6, PT ;  /* 0x000000060000780c */ /* 0x000fda0003f05270 */
[----:B------:R-:W-:Y:S05]  /*2250*/  @P0 BRA `(.L_x_6182) ;  /* 0x00000b0000000947 */ /* 0x000fea0003800000 */
[----:B------:R-:W3:Y:S02]  /*2260*/  LDG.E R28, [R4.64] ;  /* 0x00000024041c7981 */ /* 0x000ee4000c1e1900 */
[----:B---3--:R-:W-:-:S06]  /*2270*/  FMUL.FTZ R28, R28, 1 ;  /* 0x3f8000001c1c7820 */ /* 0x008fcc0000410000 */
[----:B------:R-:W0:Y:S01]  /*2280*/  F2F.F64.F32 R28, R28 ;  /* 0x0000001c001c7310 */ /* 0x000e220000201800 */
[----:B------:R-:W-:Y:S05]  /*2290*/  BRA `(.L_x_6183) ;  /* 0x00000c6000007947 */ /* 0x000fea0003800000 */
.L_x_6187:
[----:B------:R-:W3:Y:S02]  /*22a0*/  LDG.E.U16 R0, [R4.64] ;  /* 0x0000002404007981 */ /* 0x000ee4000c1e1500 */
[----:B---3--:R-:W-:-:S05]  /*22b0*/  HADD2.F32 R0, -RZ, R0.H0_H0 ;  /* 0x20000000ff007230 */ /* 0x008fca0000004100 */
[----:B------:R-:W-:-:S04]  /*22c0*/  FMUL.FTZ R0, R0, 1 ;  /* 0x3f80000000007820 */ /* 0x000fc80000410000 */
[----:B------:R0:W1:Y:S01]  /*22d0*/  F2F.F64.F32 R28, R0 ;  /* 0x00000000001c7310 */ /* 0x0000620000201800 */
[----:B------:R-:W-:Y:S05]  /*22e0*/  BRA `(.L_x_6183) ;  /* 0x00000c1000007947 */ /* 0x000fea0003800000 */
.L_x_6186:
[----:B------:R-:W-:-:S13]  /*22f0*/  ISETP.NE.AND P0, PT, R0, 0x7, PT ;  /* 0x000000070000780c */ /* 0x000fda0003f05270 */
[----:B------:R-:W-:Y:S05]  /*2300*/  @!P0 BRA `(.L_x_6188) ;  /* 0x000000d000008947 */ /* 0x000fea0003800000 */
        /* <DEDUP_REMOVED lines=8> */
.L_x_6189:
[----:B------:R-:W3:Y:S02]  /*2390*/  LDG.E.U16 R4, [R4.64] ;  /* 0x0000002404047981 */ /* 0x000ee4000c1e1500 */
[----:B---3--:R-:W-:-:S05]  /*23a0*/  HADD2.F32 R0, -RZ, R4.H0_H0 ;  /* 0x20000004ff007230 */ /* 0x008fca0000004100 */
[----:B------:R-:W-:-:S04]  /*23b0*/  FMUL.FTZ R0, R0, 1 ;  /* 0x3f80000000007820 */ /* 0x000fc80000410000 */
[----:B------:R0:W1:Y:S01]  /*23c0*/  F2F.F64.F32 R28, R0 ;  /* 0x00000000001c7310 */ /* 0x0000620000201800 */
[----:B------:R-:W-:Y:S05]  /*23d0*/  BRA `(.L_x_6183) ;  /* 0x00000b2000007947 */ /* 0x000fea0003800000 */
.L_x_6188:
[----:B------:R0:W5:Y:S01]  /*23e0*/  LDG.E.64 R28, [R4.64] ;  /* 0x00000024041c7981 */ /* 0x000162000c1e1b00 */
[----:B------:R-:W-:Y:S05]  /*23f0*/  BRA `(.L_x_6183) ;  /* 0x00000b0000007947 */ /* 0x000fea0003800000 */
.L_x_6178:
        /* <DEDUP_REMOVED lines=8> */
[----:B------:R-:W3:Y:S01]  /*2480*/  LDG.E.U8 R4, [R4.64] ;  /* 0x0000002404047981 */ /* 0x000ee2000c1e1100 */
[----:B------:R-:W-:Y:S01]  /*2490*/  IMAD.MOV.U32 R28, RZ, RZ, RZ ;  /* 0x000000ffff1c7224 */ /* 0x000fe200078e00ff */
[----:B---3--:R-:W-:-:S04]  /*24a0*/  ISETP.NE.AND P0, PT, R4, RZ, PT ;  /* 0x000000ff0400720c */ /* 0x008fc80003f05270 */
[----:B------:R-:W-:Y:S01]  /*24b0*/  FSEL R29, RZ, 1.875, !P0 ;  /* 0x3ff00000ff1d7808 */ /* 0x000fe20004000000 */
[----:B------:R-:W-:Y:S05]  /*24c0*/  BRA `(.L_x_6183) ;  /* 0x00000a3000007947 */ /* 0x000fea0003800000 */
.L_x_6192:
[----:B------:R0:W5:Y:S01]  /*24d0*/  LDG.E.64 R28, [R4.64] ;  /* 0x00000024041c7981 */ /* 0x000162000c1e1b00 */
[----:B------:R-:W-:Y:S05]  /*24e0*/  BRA `(.L_x_6183) ;  /* 0x00000a1000007947 */ /* 0x000fea0003800000 */
.L_x_6191:
        /* <DEDUP_REMOVED lines=28> */
.L_x_6194:
        /* <DEDUP_REMOVED lines=15> */
.L_x_6193:
[----:B------:R-:W3:Y:S02]  /*27a0*/  LDG.E.U16 R0, [R4.64] ;  /* 0x0000002404007981 */ /* 0x000ee4000c1e1500 */
[----:B---3--:R-:W-:-:S05]  /*27b0*/  PRMT R0, RZ, 0x5410, R0 ;  /* 0x00005410ff007816 */ /* 0x008fca0000000000 */
[----:B------:R-:W-:-:S04]  /*27c0*/  FMUL.FTZ R0, R0, 1 ;  /* 0x3f80000000007820 */ /* 0x000fc80000410000 */
[----:B------:R0:W1:Y:S01]  /*27d0*/  F2F.F64.F32 R28, R0 ;  /* 0x00000000001c7310 */ /* 0x0000620000201800 */
[----:B------:R-:W-:Y:S05]  /*27e0*/  BRA `(.L_x_6183) ;  /* 0x0000071000007947 */ /* 0x000fea0003800000 */
.L_x_6190:
        /* <DEDUP_REMOVED lines=9> */
[----:B---3--:R0:W1:Y:S01]  /*2880*/  I2F.F64.U16 R28, R4 ;  /* 0x00000004001c7312 */ /* 0x0080620000101800 */
[----:B------:R-:W-:Y:S05]  /*2890*/  BRA `(.L_x_6183) ;  /* 0x0000066000007947 */ /* 0x000fea0003800000 */
.L_x_6197:
[----:B------:R-:W3:Y:S01]  /*28a0*/  LDG.E.U8 R3, [R4.64] ;  /* 0x0000002404037981 */ /* 0x000ee2000c1e1100 */
[----:B------:R-:W-:Y:S01]  /*28b0*/  BSSY B0, `(.L_x_6198) ;  /* 0x0000018000007945 */ /* 0x000fe20003800000 */
        /* <DEDUP_REMOVED lines=19> */
.L_x_6201:
[----:B------:R-:W-:Y:S05]  /*29f0*/  BSYNC B1 ;  /* 0x0000000000017941 */ /* 0x000fea0003800000 */
.L_x_6200:
[----:B------:R-:W-:Y:S01]  /*2a00*/  LEA R5, R0, 0x3b800000, 0x17 ;  /* 0x3b80000000057811 */ /* 0x000fe200078eb8ff */
[----:B------:R-:W-:-:S05]  /*2a10*/  IMAD.SHL.U32 R0, R3, 0x100000, RZ ;  /* 0x0010000003007824 */ /* 0x000fca00078e00ff */
[----:B------:R-:W-:Y:S02]  /*2a20*/  LOP3.LUT R0, R5, R0, R6, 0xfe, !PT ;  /* 0x0000000005007212 */ /* 0x000fe400078efe06 */
.L_x_6199:
[----:B------:R-:W-:Y:S05]  /*2a30*/  BSYNC B0 ;  /* 0x0000000000007941 */ /* 0x000fea0003800000 */
.L_x_6198:
[----:B------:R-:W-:-:S04]  /*2a40*/  FMUL.FTZ R0, R0, 1 ;  /* 0x3f80000000007820 */ /* 0x000fc80000410000 */
[----:B------:R0:W1:Y:S01]  /*2a50*/  F2F.F64.F32 R28, R0 ;  /* 0x00000000001c7310 */ /* 0x0000620000201800 */
[----:B------:R-:W-:Y:S05]  /*2a60*/  BRA `(.L_x_6183) ;  /* 0x0000049000007947 */ /* 0x000fea0003800000 */
.L_x_6196:
        /* <DEDUP_REMOVED lines=21> */
.L_x_6205:
[----:B------:R-:W-:Y:S05]  /*2bc0*/  BSYNC B1 ;  /* 0x0000000000017941 */ /* 0x000fea0003800000 */
.L_x_6204:
[----:B------:R-:W-:Y:S01]  /*2bd0*/  LEA R5, R0, 0x37800000, 0x17 ;  /* 0x3780000000057811 */ /* 0x000fe200078eb8ff */
[----:B------:R-:W-:-:S05]  /*2be0*/  IMAD.SHL.U32 R0, R3, 0x200000, RZ ;  /* 0x0020000003007824 */ /* 0x000fca00078e00ff */
[----:B------:R-:W-:Y:S02]  /*2bf0*/  LOP3.LUT R0, R5, R0, R6, 0xfe, !PT ;  /* 0x0000000005007212 */ /* 0x000fe400078efe06 */
.L_x_6203:
[----:B------:R-:W-:Y:S05]  /*2c00*/  BSYNC B0 ;  /* 0x0000000000007941 */ /* 0x000fea0003800000 */
.L_x_6202:
[----:B------:R-:W-:-:S04]  /*2c10*/  FMUL.FTZ R0, R0, 1 ;  /* 0x3f80000000007820 */ /* 0x000fc80000410000 */
[----:B------:R0:W1:Y:S01]  /*2c20*/  F2F.F64.F32 R28, R0 ;  /* 0x00000000001c7310 */ /* 0x0000620000201800 */
[----:B------:R-:W-:Y:S05]  /*2c30*/  BRA `(.L_x_6183) ;  /* 0x000002c000007947 */ /* 0x000fea0003800000 */
.L_x_6195:
[----:B------:R-:W-:-:S13]  /*2c40*/  ISETP.NE.AND P0, PT, R0, 0x1c, PT ;  /* 0x0000001c0000780c */ /* 0x000fda0003f05270 */
[----:B------:R-:W-:Y:S05]  /*2c50*/  @!P0 BRA `(.L_x_6206) ;  /* 0x0000028000008947 */ /* 0x000fea0003800000 */
[----:B------:R-:W-:-:S13]  /*2c60*/  ISETP.NE.AND P0, PT, R0, 0x1d, PT ;  /* 0x0000001d0000780c */ /* 0x000fda0003f05270 */
[----:B------:R-:W-:Y:S05]  /*2c70*/  @!P0 BRA `(.L_x_6207) ;  /* 0x0000023000008947 */ /* 0x000fea0003800000 */
[----:B------:R-:W-:-:S13]  /*2c80*/  ISETP.NE.AND P0, PT, R0, 0x2c, PT ;  /* 0x0000002c0000780c */ /* 0x000fda0003f05270 */
[----:B------:R-:W-:Y:S05]  /*2c90*/  @P0 BRA `(.L_x_6182) ;  /* 0x000000c000000947 */ /* 0x000fea0003800000 */
[----:B------:R-:W3:Y:S01]  /*2ca0*/  LDG.E.U8 R4, [R4.64] ;  /* 0x0000002404047981 */ /* 0x000ee2000c1e1100 */
[----:B------:R-:W-:Y:S01]  /*2cb0*/  BSSY B0, `(.L_x_6208) ;  /* 0x0000007000007945 */ /* 0x000fe20003800000 */
[----:B------:R-:W-:Y:S01]  /*2cc0*/  IMAD.MOV.U32 R0, RZ, RZ, 0x400000 ;  /* 0x00400000ff007424 */ /* 0x000fe200078e00ff */
[----:B---3--:R-:W-:-:S13]  /*2cd0*/  ISETP.NE.AND P0, PT, R4, RZ, PT ;  /* 0x000000ff0400720c */ /* 0x008fda0003f05270 */
[----:B------:R-:W-:Y:S05]  /*2ce0*/  @!P0 BRA `(.L_x_6209) ;  /* 0x0000003000008947 */ /* 0x000fea0003800000 */
[----:B------:R-:W-:-:S13]  /*2cf0*/  ISETP.NE.AND P0, PT, R4, 0xff, PT ;  /* 0x000000ff0400780c */ /* 0x000fda0003f05270 */
[----:B------:R-:W-:Y:S02]  /*2d00*/  @!P0 IMAD.MOV.U32 R0, RZ, RZ, 0x7f800001 ;  /* 0x7f800001ff008424 */ /* 0x000fe400078e00ff */
[----:B------:R-:W-:Y:S02]  /*2d10*/  @P0 IMAD.SHL.U32 R0, R4, 0x800000, RZ ;  /* 0x0080000004000824 */ /* 0x000fe400078e00ff */
.L_x_6209:
[----:B------:R-:W-:Y:S05]  /*2d20*/  BSYNC B0 ;  /* 0x0000000000007941 */ /* 0x000fea0003800000 */
.L_x_6208:
[----:B------:R-:W-:-:S04]  /*2d30*/  FMUL.FTZ R0, R0, 1 ;  /* 0x3f80000000007820 */ /* 0x000fc80000410000 */
[----:B------:R0:W1:Y:S01]  /*2d40*/  F2F.F64.F32 R28, R0 ;  /* 0x00000000001c7310 */ /* 0x0000620000201800 */
[----:B------:R-:W-:Y:S05]  /*2d50*/  BRA `(.L_x_6183) ;  /* 0x000001a000007947 */ /* 0x000fea0003800000 */
.L_x_6182:
        /* <DEDUP_REMOVED lines=18> */
[----:B0-2--5:R-:W-:Y:S05]  /*2e80*/  CALL.ABS.NOINC R14 ;  /* 0x000000000e007343 */ /* 0x025fea0003c00000 */
[----:B------:R-:W-:Y:S01]  /*2e90*/  CS2R R28, SRZ ;  /* 0x00000000001c7805 */ /* 0x000fe2000001ff00 */
[----:B------:R-:W-:Y:S05]  /*2ea0*/  BRA `(.L_x_6183) ;  /* 0x0000005000007947 */ /* 0x000fea0003800000 */
.L_x_6207:
[----:B------:R-:W3:Y:S02]  /*2eb0*/  LDG.E.64 R28, [R4.64] ;  /* 0x00000024041c7981 */ /* 0x000ee4000c1e1b00 */
[----:B---3--:R-:W0:Y:S01]  /*2ec0*/  I2F.F64.U64 R28, R28 ;  /* 0x0000001c001c7312 */ /* 0x008e220000301800 */
[----:B------:R-:W-:Y:S05]  /*2ed0*/  BRA `(.L_x_6183) ;  /* 0x0000002000007947 */ /* 0x000fea0003800000 */
.L_x_6206:
[----:B------:R-:W3:Y:S02]  /*2ee0*/  LDG.E R4, [R4.64] ;  /* 0x0000002404047981 */ /* 0x000ee4000c1e1900 */
[----:B---3--:R0:W1:Y:S02]  /*2ef0*/  I2F.F64.U32 R28, R4 ;  /* 0x00000004001c7312 */ /* 0x0080640000201800 */
.L_x_6183:
        /* <DEDUP_REMOVED lines=15> */
[----:B---3--:R-:W0:Y:S01]  /*2ff0*/  I2F.F64.S16 R34, R34 ;  /* 0x0000002200227312 */ /* 0x008e220000101c00 */
[----:B------:R-:W-:Y:S05]  /*3000*/  BRA `(.L_x_6215) ;  /* 0x00000e1000007947 */ /* 0x000fea0003800000 */
.L_x_6213:
[----:B------:R-:W3:Y:S02]  /*3010*/  LDG.E.U8 R34, [R4.64] ;  /* 0x0000002404227981 */ /* 0x000ee4000c1e1100 */
[----:B---3--:R-:W0:Y:S01]  /*3020*/  I2F.F64.U16 R34, R34 ;  /* 0x0000002200227312 */ /* 0x008e220000101800 */
[----:B------:R-:W-:Y:S05]  /*3030*/  BRA `(.L_x_6215) ;  /* 0x00000de000007947 */ /* 0x000fea0003800000 */
.L_x_6212:
[----:B------:R-:W-:-:S13]  /*3040*/  ISETP.NE.AND P0, PT, R0, 0x2, PT ;  /* 0x000000020000780c */ /* 0x000fda0003f05270 */
[----:B------:R-:W-:Y:S05]  /*3050*/  @!P0 BRA `(.L_x_6216) ;  /* 0x000000a000008947 */ /* 0x000fea0003800000 */
[----:B------:R-:W-:-:S13]  /*3060*/  ISETP.NE.AND P0, PT, R0, 0x3, PT ;  /* 0x000000030000780c */ /* 0x000fda0003f05270 */
[----:B------:R-:W-:Y:S05]  /*3070*/  @!P0 BRA `(.L_x_6217) ;  /* 0x0000005000008947 */ /* 0x000fea0003800000 */
[----:B------:R-:W-:-:S13]  /*3080*/  ISETP.NE.AND P0, PT, R0, 0x4, PT ;  /* 0x000000040000780c */ /* 0x000fda0003f05270 */
[----:B------:R-:W-:Y:S05]  /*3090*/  @P0 BRA `(.L_x_6214) ;  /* 0x00000be000000947 */ /* 0x000fea0003800000 */
[----:B------:R-:W3:Y:S02]  /*30a0*/  LDG.E.64 R4, [R4.64] ;  /* 0x0000002404047981 */ /* 0x000ee4000c1e1b00 */
[----:B---3--:R0:W3:Y:S01]  /*30b0*/  I2F.F64.S64 R34, R4 ;  /* 0x0000000400227312 */ /* 0x0080e20000301c00 */
[----:B------:R-:W-:Y:S05]  /*30c0*/  BRA `(.L_x_6215) ;  /* 0x00000d5000007947 */ /* 0x000fea0003800000 */
.L_x_6217:
[----:B------:R-:W3:Y:S02]  /*30d0*/  LDG.E R34, [R4.64] ;  /* 0x0000002404227981 */ /* 0x000ee4000c1e1900 */
[----:B---3--:R-:W0:Y:S01]  /*30e0*/  I2F.F64 R34, R34 ;  /* 0x0000002200227312 */ /* 0x008e220000201c00 */
[----:B------:R-:W-:Y:S05]  /*30f0*/  BRA `(.L_x_6215) ;  /* 0x00000d2000007947 */ /* 0x000fea0003800000 */
.L_x_6216:
[----:B------:R-:W3:Y:S02]  /*3100*/  LDG.E.U16 R34, [R4.64] ;  /* 0x0000002404227981 */ /* 0x000ee4000c1e1500 */
[----:B---3--:R-:W0:Y:S01]  /*3110*/  I2F.F64.S16 R34, R34 ;  /* 0x0000002200227312 */ /* 0x008e220000101c00 */
[----:B------:R-:W-:Y:S05]  /*3120*/  BRA `(.L_x_6215) ;  /* 0x00000cf000007947 */ /* 0x000fea0003800000 */
.L_x_6211:
        /* <DEDUP_REMOVED lines=10> */
.L_x_6219:
[----:B------:R-:W3:Y:S02]  /*31d0*/  LDG.E.U16 R0, [R4.64] ;  /* 0x0000002404007981 */ /* 0x000ee4000c1e1500 */
[----:B---3--:R-:W-:-:S05]  /*31e0*/  HADD2.F32 R0, -RZ, R0.H0_H0 ;  /* 0x20000000ff007230 */ /* 0x008fca0000004100 */
[----:B------:R-:W-:-:S04]  /*31f0*/  FMUL.FTZ R0, R0, 1 ;  /* 0x3f80000000007820 */ /* 0x000fc80000410000 */
[----:B------:R0:W3:Y:S01]  /*3200*/  F2F.F64.F32 R34, R0 ;  /* 0x0000000000227310 */ /* 0x0000e20000201800 */
[----:B------:R-:W-:Y:S05]  /*3210*/  BRA `(.L_x_6215) ;  /* 0x00000c0000007947 */ /* 0x000fea0003800000 */
.L_x_6218:
        /* <DEDUP_REMOVED lines=10> */
.L_x_6221:
[----:B------:R-:W3:Y:S02]  /*32c0*/  LDG.E.U16 R4, [R4.64] ;  /* 0x0000002404047981 */ /* 0x000ee4000c1e1500 */
[----:B---3--:R-:W-:-:S05]  /*32d0*/  HADD2.F32 R0, -RZ, R4.H0_H0 ;  /* 0x20000004ff007230 */ /* 0x008fca0000004100 */
[----:B------:R-:W-:-:S04]  /*32e0*/  FMUL.FTZ R0, R0, 1 ;  /* 0x3f80000000007820 */ /* 0x000fc80000410000 */
[----:B------:R0:W3:Y:S01]  /*32f0*/  F2F.F64.F32 R34, R0 ;  /* 0x0000000000227310 */ /* 0x0000e20000201800 */
[----:B------:R-:W-:Y:S05]  /*3300*/  BRA `(.L_x_6215) ;  /* 0x00000b1000007947 */ /* 0x000fea0003800000 */
.L_x_6220:
[----:B------:R0:W5:Y:S01]  /*3310*/  LDG.E R35, [R4.64+0x4] ;  /* 0x0000042404237981 */ /* 0x000162000c1e1900 */
[----:B------:R-:W-:Y:S05]  /*3320*/  BRA `(.L_x_6215) ;  /* 0x00000af000007947 */ /* 0x000fea0003800000 */
.L_x_6210:
        /* <DEDUP_REMOVED lines=10> */
[----:B------:R-:W-:Y:S01]  /*33d0*/  FSEL R35, RZ, 1.875, !P0 ;  /* 0x3ff00000ff237808 */ /* 0x000fe20004000000 */
[----:B------:R-:W-:Y:S05]  /*33e0*/  BRA `(.L_x_6215) ;  /* 0x00000a3000007947 */ /* 0x000fea0003800000 */
.L_x_6224:
[----:B------:R0:W5:Y:S01]  /*33f0*/  LDG.E R35, [R4.64+0x4] ;  /* 0x0000042404237981 */ /* 0x000162000c1e1900 */
[----:B------:R-:W-:Y:S05]  /*3400*/  BRA `(.L_x_6215) ;  /* 0x00000a1000007947 */ /* 0x000fea0003800000 */
.L_x_6223:
        /* <DEDUP_REMOVED lines=26> */
[----:B------:R0:W3:Y:S01]  /*35b0*/  F2F.F64.F32 R34, R7 ;  /* 0x0000000700227310 */ /* 0x0000e20000201800 */
[----:B------:R-:W-:Y:S05]  /*35c0*/  BRA `(.L_x_6215) ;  /* 0x0000085000007947 */ /* 0x000fea0003800000 */
.L_x_6226:
        /* <DEDUP_REMOVED lines=13> */
[----:B------:R0:W3:Y:S01]  /*36a0*/  F2F.F64.F32 R34, R0 ;  /* 0x0000000000227310 */ /* 0x0000e20000201800 */
[----:B------:R-:W-:Y:S05]  /*36b0*/  BRA `(.L_x_6215) ;  /* 0x0000076000007947 */ /* 0x000fea0003800000 */
.L_x_6225:
[----:B------:R-:W3:Y:S02]  /*36c0*/  LDG.E.U16 R0, [R4.64] ;  /* 0x0000002404007981 */ /* 0x000ee4000c1e1500 */
[----:B---3--:R-:W-:-:S05]  /*36d0*/  PRMT R0, RZ, 0x5410, R0 ;  /* 0x00005410ff007816 */ /* 0x008fca0000000000 */
[----:B------:R-:W-:-:S04]  /*36e0*/  FMUL.FTZ R0, R0, 1 ;  /* 0x3f80000000007820 */ /* 0x000fc80000410000 */
[----:B------:R0:W3:Y:S01]  /*36f0*/  F2F.F64.F32 R34, R0 ;  /* 0x0000000000227310 */ /* 0x0000e20000201800 */
[----:B------:R-:W-:Y:S05]  /*3700*/  BRA `(.L_x_6215) ;  /* 0x0000071000007947 */ /* 0x000fea0003800000 */
.L_x_6222:
        /* <DEDUP_REMOVED lines=9> */
[----:B---3--:R-:W0:Y:S01]  /*37a0*/  I2F.F64.U16 R34, R34 ;  /* 0x0000002200227312 */ /* 0x008e220000101800 */
[----:B------:R-:W-:Y:S05]  /*37b0*/  BRA `(.L_x_6215) ;  /* 0x0000066000007947 */ /* 0x000fea0003800000 */
.L_x_6229:
        /* <DEDUP_REMOVED lines=21> */
.L_x_6233:
[----:B------:R-:W-:Y:S05]  /*3910*/  BSYNC B1 ;  /* 0x0000000000017941 */ /* 0x000fea0003800000 */
.L_x_6232:
[----:B------:R-:W-:Y:S01]  /*3920*/  LEA R5, R0, 0x3b800000, 0x17 ;  /* 0x3b80000000057811 */ /* 0x000fe200078eb8ff */
[----:B------:R-:W-:-:S05]  /*3930*/  IMAD.SHL.U32 R0, R3, 0x100000, RZ ;  /* 0x0010000003007824 */ /* 0x000fca00078e00ff */
[----:B------:R-:W-:Y:S02]  /*3940*/  LOP3.LUT R0, R5, R0, R6, 0xfe, !PT ;  /* 0x0000000005007212 */ /* 0x000fe400078efe06 */
.L_x_6231:
[----:B------:R-:W-:Y:S05]  /*3950*/  BSYNC B0 ;  /* 0x0000000000007941 */ /* 0x000fea0003800000 */
.L_x_6230:
[----:B------:R-:W-:-:S04]  /*3960*/  FMUL.FTZ R0, R0, 1 ;  /* 0x3f80000000007820 */ /* 0x000fc80000410000 */
[----:B------:R0:W3:Y:S01]  /*3970*/  F2F.F64.F32 R34, R0 ;  /* 0x0000000000227310 */ /* 0x0000e20000201800 */
[----:B------:R-:W-:Y:S05]  /*3980*/  BRA `(.L_x_6215) ;  /* 0x0000049000007947 */ /* 0x000fea0003800000 */
.L_x_6228:
        /* <DEDUP_REMOVED lines=21> */
.L_x_6237:
[----:B------:R-:W-:Y:S05]  /*3ae0*/  BSYNC B1 ;  /* 0x0000000000017941 */ /* 0x000fea0003800000 */
.L_x_6236:
[----:B------:R-:W-:Y:S01]  /*3af0*/  LEA R5, R0, 0x37800000, 0x17 ;  /* 0x3780000000057811 */ /* 0x000fe200078eb8ff */
[----:B------:R-:W-:-:S05]  /*3b00*/  IMAD.SHL.U32 R0, R3, 0x200000, RZ ;  /* 0x0020000003007824 */ /* 0x000fca00078e00ff */
[----:B------:R-:W-:Y:S02]  /*3b10*/  LOP3.LUT R0, R5, R0, R6, 0xfe, !PT ;  /* 0x0000000005007212 */ /* 0x000fe400078efe06 */
.L_x_6235:
[----:B------:R-:W-:Y:S05]  /*3b20*/  BSYNC B0 ;  /* 0x0000000000007941 */ /* 0x000fea0003800000 */
.L_x_6234:
[----:B------:R-:W-:-:S04]  /*3b30*/  FMUL.FTZ R0, R0, 1 ;  /* 0x3f80000000007820 */ /* 0x000fc80000410000 */
[----:B------:R0:W3:Y:S01]  /*3b40*/  F2F.F64.F32 R34, R0 ;  /* 0x0000000000227310 */ /* 0x0000e20000201800 */
[----:B------:R-:W-:Y:S05]  /*3b50*/  BRA `(.L_x_6215) ;  /* 0x000002c000007947 */ /* 0x000fea0003800000 */
.L_x_6227:
        /* <DEDUP_REMOVED lines=14> */
.L_x_6241:
[----:B------:R-:W-:Y:S05]  /*3c40*/  BSYNC B0 ;  /* 0x0000000000007941 */ /* 0x000fea0003800000 */
.L_x_6240:
[----:B------:R-:W-:-:S04]  /*3c50*/  FMUL.FTZ R0, R0, 1 ;  /* 0x3f80000000007820 */ /* 0x000fc80000410000 */
[----:B------:R0:W3:Y:S01]  /*3c60*/  F2F.F64.F32 R34, R0 ;  /* 0x0000000000227310 */ /* 0x0000e20000201800 */
[----:B------:R-:W-:Y:S05]  /*3c70*/  BRA `(.L_x_6215) ;  /* 0x000001a000007947 */ /* 0x000fea0003800000 */
.L_x_6214:
        /* <DEDUP_REMOVED lines=18> */
[----:B012--5:R-:W-:Y:S05]  /*3da0*/  CALL.ABS.NOINC R14 ;  /* 0x000000000e007343 */ /* 0x027fea0003c00000 */
[----:B------:R-:W-:Y:S01]  /*3db0*/  IMAD.MOV.U32 R35, RZ, RZ, RZ ;  /* 0x000000ffff237224 */ /* 0x000fe200078e00ff */
[----:B------:R-:W-:Y:S05]  /*3dc0*/  BRA `(.L_x_6215) ;  /* 0x0000005000007947 */ /* 0x000fea0003800000 */
.L_x_6239:
[----:B------:R-:W3:Y:S02]  /*3dd0*/  LDG.E.64 R4, [R4.64] ;  /* 0x0000002404047981 */ /* 0x000ee4000c1e1b00 */
[----:B---3--:R0:W3:Y:S01]  /*3de0*/  I2F.F64.U64 R34, R4 ;  /* 0x0000000400227312 */ /* 0x0080e20000301800 */
[----:B------:R-:W-:Y:S05]  /*3df0*/  BRA `(.L_x_6215) ;  /* 0x0000002000007947 */ /* 0x000fea0003800000 */
.L_x_6238:
[----:B------:R-:W3:Y:S02]  /*3e00*/  LDG.E R34, [R4.64] ;  /* 0x0000002404227981 */ /* 0x000ee4000c1e1900 */
[----:B---3--:R-:W0:Y:S02]  /*3e10*/  I2F.F64.U32 R34, R34 ;  /* 0x0000002200227312 */ /* 0x008e240000201800 */
.L_x_6215:
[----:B------:R-:W-:-:S03]  /*3e20*/  IADD3 R22, R22, 0x80, RZ ;  /* 0x0000008016167810 */ /* 0x000fc60007ffe0ff */
.L_x_6177:
[----:B------:R-:W-:Y:S05]  /*3e30*/  BSYNC B6 ;  /* 0x0000000000067941 */ /* 0x000fea0003800000 */
.L_x_6176:
[----:B------:R-:W-:Y:S01]  /*3e40*/  ISETP.GE.AND P0, PT, R22, R2, PT ;  /* 0x000000021600720c */ /* 0x000fe20003f06270 */
[----:B------:R-:W-:Y:S01]  /*3e50*/  BSSY B6, `(.L_x_6242) ;  /* 0x00001ec000067945 */ /* 0x000fe20003800000 */
[----:B------:R-:W-:Y:S01]  /*3e60*/  IMAD.MOV.U32 R33, RZ, RZ, RZ ;  /* 0x000000ffff217224 */ /* 0x000fe200078e00ff */
[----:B------:R-:W-:Y:S01]  /*3e70*/  CS2R R24, SRZ ;  /* 0x0000000000187805 */ /* 0x000fe2000001ff00 */
[----:B------:R-:W-:-:S09]  /*3e80*/  IMAD.MOV.U32 R31, RZ, RZ, RZ ;  /* 0x000000ffff1f7224 */ /* 0x000fd200078e00ff */
        /* <DEDUP_REMOVED lines=17> */
[----:B----4-:R0:W4:Y:S01]  /*3fa0*/  I2F.F64.S16 R24, R4 ;  /* 0x0000000400187312 */ /* 0x0101220000101c00 */
[----:B------:R-:W-:Y:S05]  /*3fb0*/  BRA `(.L_x_6249) ;  /* 0x00000e2000007947 */ /* 0x000fea0003800000 */
.L_x_6247:
[----:B------:R-:W4:Y:S02]  /*3fc0*/  LDG.E.U8 R4, [R4.64] ;  /* 0x0000002404047981 */ /* 0x000f24000c1e1100 */
[----:B----4-:R0:W4:Y:S01]  /*3fd0*/  I2F.F64.U16 R24, R4 ;  /* 0x0000000400187312 */ /* 0x0101220000101800 */
[----:B------:R-:W-:Y:S05]  /*3fe0*/  BRA `(.L_x_6249) ;  /* 0x00000df000007947 */ /* 0x000fea0003800000 */
.L_x_6246:
[----:B------:R-:W-:-:S13]  /*3ff0*/  ISETP.NE.AND P0, PT, R0, 0x2, PT ;  /* 0x000000020000780c */ /* 0x000fda0003f05270 */
[----:B------:R-:W-:Y:S05]  /*4000*/  @!P0 BRA `(.L_x_6250) ;  /* 0x000000a000008947 */ /* 0x000fea0003800000 */
[----:B------:R-:W-:-:S13]  /*4010*/  ISETP.NE.AND P0, PT, R0, 0x3, PT ;  /* 0x000000030000780c */ /* 0x000fda0003f05270 */
[----:B------:R-:W-:Y:S05]  /*4020*/  @!P0 BRA `(.L_x_6251) ;  /* 0x0000005000008947 */ /* 0x000fea0003800000 */
[----:B------:R-:W-:-:S13]  /*4030*/  ISETP.NE.AND P0, PT, R0, 0x4, PT ;  /* 0x000000040000780c */ /* 0x000fda0003f05270 */
[----:B------:R-:W-:Y:S05]  /*4040*/  @P0 BRA `(.L_x_6248) ;  /* 0x00000bf000000947 */ /* 0x000fea0003800000 */
[----:B------:R-:W4:Y:S02]  /*4050*/  LDG.E.64 R24, [R4.64] ;  /* 0x0000002404187981 */ /* 0x000f24000c1e1b00 */
[----:B----4-:R-:W0:Y:S01]  /*4060*/  I2F.F64.S64 R24, R24 ;  /* 0x0000001800187312 */ /* 0x010e220000301c00 */
[----:B------:R-:W-:Y:S05]  /*4070*/  BRA `(.L_x_6249) ;  /* 0x00000d6000007947 */ /* 0x000fea0003800000 */
.L_x_6251:
[----:B------:R-:W4:Y:S02]  /*4080*/  LDG.E R4, [R4.64] ;  /* 0x0000002404047981 */ /* 0x000f24000c1e1900 */
[----:B----4-:R0:W4:Y:S01]  /*4090*/  I2F.F64 R24, R4 ;  /* 0x0000000400187312 */ /* 0x0101220000201c00 */
[----:B------:R-:W-:Y:S05]  /*40a0*/  BRA `(.L_x_6249) ;  /* 0x00000d3000007947 */ /* 0x000fea0003800000 */
.L_x_6250:
[----:B------:R-:W4:Y:S02]  /*40b0*/  LDG.E.U16 R4, [R4.64] ;  /* 0x0000002404047981 */ /* 0x000f24000c1e1500 */
[----:B----4-:R0:W4:Y:S01]  /*40c0*/  I2F.F64.S16 R24, R4 ;  /* 0x0000000400187312 */ /* 0x0101220000101c00 */
[----:B------:R-:W-:Y:S05]  /*40d0*/  BRA `(.L_x_6249) ;  /* 0x00000d0000007947 */ /* 0x000fea0003800000 */
.L_x_6245:
[----:B------:R-:W-:-:S13]  /*40e0*/  ISETP.GT.AND P0, PT, R0, 0x6, PT ;  /* 0x000000060000780c */ /* 0x000fda0003f04270 */
[----:B------:R-:W-:Y:S05]  /*40f0*/  @P0 BRA `(.L_x_6252) ;  /* 0x000000d000000947 */ /* 0x000fea0003800000 */
[----:B------:R-:W-:-:S13]  /*4100*/  ISETP.NE.AND P0, PT, R0, 0x5, PT ;  /* 0x000000050000780c */ /* 0x000fda0003f05270 */
[----:B------:R-:W-:Y:S05]  /*4110*/  @!P0 BRA `(.L_x_6253) ;  /* 0x0000006000008947 */ /* 0x000fea0003800000 */
[----:B------:R-:W-:-:S13]  /*4120*/  ISETP.NE.AND P0, PT, R0, 0x6, PT ;  /* 0x000000060000780c */ /* 0x000fda0003f05270 */
[----:B------:R-:W-:Y:S05]  /*4130*/  @P0 BRA `(.L_x_6248) ;  /* 0x00000b0000000947 */ /* 0x000fea0003800000 */
[----:B------:R-:W4:Y:S02]  /*4140*/  LDG.E R24, [R4.64] ;  /* 0x0000002404187981 */ /* 0x000f24000c1e1900 */
[----:B----4-:R-:W-:-:S06]  /*4150*/  FMUL.FTZ R24, R24, 1 ;  /* 0x3f80000018187820 */ /* 0x010fcc0000410000 */
[----:B------:R-:W0:Y:S01]  /*4160*/  F2F.F64.F32 R24, R24 ;  /* 0x0000001800187310 */ /* 0x000e220000201800 */
[----:B------:R-:W-:Y:S05]  /*4170*/  BRA `(.L_x_6249) ;  /* 0x00000c6000007947 */ /* 0x000fea0003800000 */
.L_x_6253:
[----:B------:R-:W4:Y:S02]  /*4180*/  LDG.E.U16 R0, [R4.64] ;  /* 0x0000002404007981 */ /* 0x000f24000c1e1500 */
[----:B----4-:R-:W-:-:S05]  /*4190*/  HADD2.F32 R0, -RZ, R0.H0_H0 ;  /* 0x20000000ff007230 */ /* 0x010fca0000004100 */
[----:B------:R-:W-:-:S04]  /*41a0*/  FMUL.FTZ R0, R0, 1 ;  /* 0x3f80000000007820 */ /* 0x000fc80000410000 */
[----:B------:R0:W4:Y:S01]  /*41b0*/  F2F.F64.F32 R24, R0 ;  /* 0x0000000000187310 */ /* 0x0001220000201800 */
[----:B------:R-:W-:Y:S05]  /*41c0*/  BRA `(.L_x_6249) ;  /* 0x00000c1000007947 */ /* 0x000fea0003800000 */
.L_x_6252:
[----:B------:R-:W-:-:S13]  /*41d0*/  ISETP.NE.AND P0, PT, R0, 0x7, PT ;  /* 0x000000070000780c */ /* 0x000fda0003f05270 */
[----:B------:R-:W-:Y:S05]  /*41e0*/  @!P0 BRA `(.L_x_6254) ;  /* 0x000000d000008947 */ /* 0x000fea0003800000 */
        /* <DEDUP_REMOVED lines=8> */
.L_x_6255:
[----:B------:R-:W4:Y:S02]  /*4270*/  LDG.E.U16 R4, [R4.64] ;  /* 0x0000002404047981 */ /* 0x000f24000c1e1500 */
[----:B----4-:R-:W-:-:S05]  /*4280*/  HADD2.F32 R0, -RZ, R4.H0_H0 ;  /* 0x20000004ff007230 */ /* 0x010fca0000004100 */
[----:B------:R-:W-:-:S04]  /*4290*/  FMUL.FTZ R0, R0, 1 ;  /* 0x3f80000000007820 */ /* 0x000fc80000410000 */
[----:B------:R0:W4:Y:S01]  /*42a0*/  F2F.F64.F32 R24, R0 ;  /* 0x0000000000187310 */ /* 0x0001220000201800 */
[----:B------:R-:W-:Y:S05]  /*42b0*/  BRA `(.L_x_6249) ;  /* 0x00000b2000007947 */ /* 0x000fea0003800000 */
.L_x_6254:
[----:B------:R0:W5:Y:S01]  /*42c0*/  LDG.E.64 R24, [R4.64] ;  /* 0x0000002404187981 */ /* 0x000162000c1e1b00 */
[----:B------:R-:W-:Y:S05]  /*42d0*/  BRA `(.L_x_6249) ;  /* 0x00000b0000007947 */ /* 0x000fea0003800000 */
.L_x_6244:
        /* <DEDUP_REMOVED lines=8> */
[----:B------:R-:W4:Y:S01]  /*4360*/  LDG.E.U8 R4, [R4.64] ;  /* 0x0000002404047981 */ /* 0x000f22000c1e1100 */
[----:B------:R-:W-:Y:S01]  /*4370*/  IMAD.MOV.U32 R24, RZ, RZ, RZ ;  /* 0x000000ffff187224 */ /* 0x000fe200078e00ff */
[----:B----4-:R-:W-:-:S04]  /*4380*/  ISETP.NE.AND P0, PT, R4, RZ, PT ;  /* 0x000000ff0400720c */ /* 0x010fc80003f05270 */
[----:B------:R-:W-:Y:S01]  /*4390*/  FSEL R25, RZ, 1.875, !P0 ;  /* 0x3ff00000ff197808 */ /* 0x000fe20004000000 */
[----:B------:R-:W-:Y:S05]  /*43a0*/  BRA `(.L_x_6249) ;  /* 0x00000a3000007947 */ /* 0x000fea0003800000 */
.L_x_6258:
[----:B------:R0:W5:Y:S01]  /*43b0*/  LDG.E.64 R24, [R4.64] ;  /* 0x0000002404187981 */ /* 0x000162000c1e1b00 */
[----:B------:R-:W-:Y:S05]  /*43c0*/  BRA `(.L_x_6249) ;  /* 0x00000a1000007947 */ /* 0x000fea0003800000 */
.L_x_6257:
        /* <DEDUP_REMOVED lines=26> */
[----:B------:R0:W4:Y:S01]  /*4570*/  F2F.F64.F32 R24, R7 ;  /* 0x0000000700187310 */ /* 0x0001220000201800 */
[----:B------:R-:W-:Y:S05]  /*4580*/  BRA `(.L_x_6249) ;  /* 0x0000085000007947 */ /* 0x000fea0003800000 */
.L_x_6260:
        /* <DEDUP_REMOVED lines=13> */
[----:B------:R0:W4:Y:S01]  /*4660*/  F2F.F64.F32 R24, R0 ;  /* 0x0000000000187310 */ /* 0x0001220000201800 */
[----:B------:R-:W-:Y:S05]  /*4670*/  BRA `(.L_x_6249) ;  /* 0x0000076000007947 */ /* 0x000fea0003800000 */
.L_x_6259:
[----:B------:R-:W4:Y:S02]  /*4680*/  LDG.E.U16 R0, [R4.64] ;  /* 0x0000002404007981 */ /* 0x000f24000c1e1500 */
[----:B----4-:R-:W-:-:S05]  /*4690*/  PRMT R0, RZ, 0x5410, R0 ;  /* 0x00005410ff007816 */ /* 0x010fca0000000000 */
[----:B------:R-:W-:-:S04]  /*46a0*/  FMUL.FTZ R0, R0, 1 ;  /* 0x3f80000000007820 */ /* 0x000fc80000410000 */
[----:B------:R0:W4:Y:S01]  /*46b0*/  F2F.F64.F32 R24, R0 ;  /* 0x0000000000187310 */ /* 0x0001220000201800 */
[----:B------:R-:W-:Y:S05]  /*46c0*/  BRA `(.L_x_6249) ;  /* 0x0000071000007947 */ /* 0x000fea0003800000 */
.L_x_6256:
        /* <DEDUP_REMOVED lines=9> */
[----:B----4-:R0:W4:Y:S01]  /*4760*/  I2F.F64.U16 R24, R4 ;  /* 0x0000000400187312 */ /* 0x0101220000101800 */
[----:B------:R-:W-:Y:S05]  /*4770*/  BRA `(.L_x_6249) ;  /* 0x0000066000007947 */ /* 0x000fea0003800000 */
.L_x_6263:
[----:B------:R-:W4:Y:S01]  /*4780*/  LDG.E.U8 R3, [R4.64] ;  /* 0x0000002404037981 */ /* 0x000f22000c1e1100 */
[----:B------:R-:W-:Y:S01]  /*4790*/  BSSY B0, `(.L_x_6264) ;  /* 0x0000018000007945 */ /* 0x000fe20003800000 */
        /* <DEDUP_REMOVED lines=19> */
.L_x_6267:
[----:B------:R-:W-:Y:S05]  /*48d0*/  BSYNC B1 ;  /* 0x0000000000017941 */ /* 0x000fea0003800000 */
.L_x_6266:
[----:B------:R-:W-:Y:S01]  /*48e0*/  LEA R5, R0, 0x3b800000, 0x17 ;  /* 0x3b80000000057811 */ /* 0x000fe200078eb8ff */
[----:B------:R-:W-:-:S05]  /*48f0*/  IMAD.SHL.U32 R0, R3, 0x100000, RZ ;  /* 0x0010000003007824 */ /* 0x000fca00078e00ff */
[----:B------:R-:W-:Y:S02]  /*4900*/  LOP3.LUT R0, R5, R0, R6, 0xfe, !PT ;  /* 0x0000000005007212 */ /* 0x000fe400078efe06 */
.L_x_6265:
[----:B------:R-:W-:Y:S05]  /*4910*/  BSYNC B0 ;  /* 0x0000000000007941 */ /* 0x000fea0003800000 */
.L_x_6264:
[----:B------:R-:W-:-:S04]  /*4920*/  FMUL.FTZ R0, R0, 1 ;  /* 0x3f80000000007820 */ /* 0x000fc80000410000 */
[----:B------:R0:W4:Y:S01]  /*4930*/  F2F.F64.F32 R24, R0 ;  /* 0x0000000000187310 */ /* 0x0001220000201800 */
[----:B------:R-:W-:Y:S05]  /*4940*/  BRA `(.L_x_6249) ;  /* 0x0000049000007947 */ /* 0x000fea0003800000 */
.L_x_6262:
        /* <DEDUP_REMOVED lines=21> */
.L_x_6271:
[----:B------:R-:W-:Y:S05]  /*4aa0*/  BSYNC B1 ;  /* 0x0000000000017941 */ /* 0x000fea0003800000 */
.L_x_6270:
[----:B------:R-:W-:Y:S01]  /*4ab0*/  LEA R5, R0, 0x37800000, 0x17 ;  /* 0x3780000000057811 */ /* 0x000fe200078eb8ff */
[----:B------:R-:W-:-:S05]  /*4ac0*/  IMAD.SHL.U32 R0, R3, 0x200000, RZ ;  /* 0x0020000003007824 */ /* 0x000fca00078e00ff */
[----:B------:R-:W-:Y:S02]  /*4ad0*/  LOP3.LUT R0, R5, R0, R6, 0xfe, !PT ;  /* 0x0000000005007212 */ /* 0x000fe400078efe06 */
.L_x_6269:
[----:B------:R-:W-:Y:S05]  /*4ae0*/  BSYNC B0 ;  /* 0x0000000000007941 */ /* 0x000fea0003800000 */
.L_x_6268:
[----:B------:R-:W-:-:S04]  /*4af0*/  FMUL.FTZ R0, R0, 1 ;  /* 0x3f80000000007820 */ /* 0x000fc80000410000 */
[----:B------:R0:W4:Y:S01]  /*4b00*/  F2F.F64.F32 R24, R0 ;  /* 0x0000000000187310 */ /* 0x0001220000201800 */
[----:B------:R-:W-:Y:S05]  /*4b10*/  BRA `(.L_x_6249) ;  /* 0x000002c000007947 */ /* 0x000fea0003800000 */
.L_x_6261:
[----:B------:R-:W-:-:S13]  /*4b20*/  ISETP.NE.AND P0, PT, R0, 0x1c, PT ;  /* 0x0000001c0000780c */ /* 0x000fda0003f05270 */
[----:B------:R-:W-:Y:S05]  /*4b30*/  @!P0 BRA `(.L_x_6272) ;  /* 0x0000028000008947 */ /* 0x000fea0003800000 */
[----:B------:R-:W-:-:S13]  /*4b40*/  ISETP.NE.AND P0, PT, R0, 0x1d, PT ;  /* 0x0000001d0000780c */ /* 0x000fda0003f05270 */
[----:B------:R-:W-:Y:S05]  /*4b50*/  @!P0 BRA `(.L_x_6273) ;  /* 0x0000023000008947 */ /* 0x000fea0003800000 */
[----:B------:R-:W-:-:S13]  /*4b60*/  ISETP.NE.AND P0, PT, R0, 0x2c, PT ;  /* 0x0000002c0000780c */ /* 0x000fda0003f05270 */
[----:B------:R-:W-:Y:S05]  /*4b70*/  @P0 BRA `(.L_x_6248) ;  /* 0x000000c000000947 */ /* 0x000fea0003800000 */
[----:B------:R-:W4:Y:S01]  /*4b80*/  LDG.E.U8 R4, [R4.64] ;  /* 0x0000002404047981 */ /* 0x000f22000c1e1100 */
[----:B------:R-:W-:Y:S01]  /*4b90*/  BSSY B0, `(.L_x_6274) ;  /* 0x0000007000007945 */ /* 0x000fe20003800000 */
[----:B------:R-:W-:Y:S01]  /*4ba0*/  IMAD.MOV.U32 R0, RZ, RZ, 0x400000 ;  /* 0x00400000ff007424 */ /* 0x000fe200078e00ff */
[----:B----4-:R-:W-:-:S13]  /*4bb0*/  ISETP.NE.AND P0, PT, R4, RZ, PT ;  /* 0x000000ff0400720c */ /* 0x010fda0003f05270 */
[----:B------:R-:W-:Y:S05]  /*4bc0*/  @!P0 BRA `(.L_x_6275) ;  /* 0x0000003000008947 */ /* 0x000fea0003800000 */
[----:B------:R-:W-:-:S13]  /*4bd0*/  ISETP.NE.AND P0, PT, R4, 0xff, PT ;  /* 0x000000ff0400780c */ /* 0x000fda0003f05270 */
[----:B------:R-:W-:Y:S02]  /*4be0*/  @!P0 IMAD.MOV.U32 R0, RZ, RZ, 0x7f800001 ;  /* 0x7f800001ff008424 */ /* 0x000fe400078e00ff */
[----:B------:R-:W-:Y:S02]  /*4bf0*/  @P0 IMAD.SHL.U32 R0, R4, 0x800000, RZ ;  /* 0x0080000004000824 */ /* 0x000fe400078e00ff */
.L_x_6275:
[----:B------:R-:W-:Y:S05]  /*4c00*/  BSYNC B0 ;  /* 0x0000000000007941 */ /* 0x000fea0003800000 */
.L_x_6274:
[----:B------:R-:W-:-:S04]  /*4c10*/  FMUL.FTZ R0, R0, 1 ;  /* 0x3f80000000007820 */ /* 0x000fc80000410000 */
[----:B------:R0:W4:Y:S01]  /*4c20*/  F2F.F64.F32 R24, R0 ;  /* 0x0000000000187310 */ /* 0x0001220000201800 */
[----:B------:R-:W-:Y:S05]  /*4c30*/  BRA `(.L_x_6249) ;  /* 0x000001a000007947 */ /* 0x000fea0003800000 */
.L_x_6248:
        /* <DEDUP_REMOVED lines=18> */
[----:B0123-5:R-:W-:Y:S05]  /*4d60*/  CALL.ABS.NOINC R14 ;  /* 0x000000000e007343 */ /* 0x02ffea0003c00000 */
[----:B------:R-:W-:Y:S01]  /*4d70*/  CS2R R24, SRZ ;  /* 0x0000000000187805 */ /* 0x000fe2000001ff00 */
[----:B------:R-:W-:Y:S05]  /*4d80*/  BRA `(.L_x_6249) ;  /* 0x0000005000007947 */ /* 0x000fea0003800000 */
.L_x_6273:
[----:B------:R-:W4:Y:S02]  /*4d90*/  LDG.E.64 R24, [R4.64] ;  /* 0x0000002404187981 */ /* 0x000f24000c1e1b00 */
[----:B----4-:R-:W0:Y:S01]  /*4da0*/  I2F.F64.U64 R24, R24 ;  /* 0x0000001800187312 */ /* 0x010e220000301800 */
[----:B------:R-:W-:Y:S05]  /*4db0*/  BRA `(.L_x_6249) ;  /* 0x0000002000007947 */ /* 0x000fea0003800000 */
.L_x_6272:
[----:B------:R-:W4:Y:S02]  /*4dc0*/  LDG.E R4, [R4.64] ;  /* 0x0000002404047981 */ /* 0x000f24000c1e1900 */
[----:B----4-:R0:W4:Y:S02]  /*4dd0*/  I2F.F64.U32 R24, R4 ;  /* 0x0000000400187312 */ /* 0x0101240000201800 */
.L_x_6249:
        /* <DEDUP_REMOVED lines=15> */
[----:B----4-:R-:W0:Y:S01]  /*4ed0*/  I2F.F64.S16 R30, R30 ;  /* 0x0000001e001e7312 */ /* 0x010e220000101c00 */
[----:B------:R-:W-:Y:S05]  /*4ee0*/  BRA `(.L_x_6281) ;  /* 0x00000e1000007947 */ /* 0x000fea0003800000 */
.L_x_6279:
[----:B----4-:R-:W4:Y:S02]  /*4ef0*/  LDG.E.U8 R30, [R4.64] ;  /* 0x00000024041e7981 */ /* 0x010f24000c1e1100 */
[----:B----4-:R-:W0:Y:S01]  /*4f00*/  I2F.F64.U16 R30, R30 ;  /* 0x0000001e001e7312 */ /* 0x010e220000101800 */
[----:B------:R-:W-:Y:S05]  /*4f10*/  BRA `(.L_x_6281) ;  /* 0x00000de000007947 */ /* 0x000fea0003800000 */
.L_x_6278:
[----:B------:R-:W-:-:S13]  /*4f20*/  ISETP.NE.AND P0, PT, R0, 0x2, PT ;  /* 0x000000020000780c */ /* 0x000fda0003f05270 */
[----:B------:R-:W-:Y:S05]  /*4f30*/  @!P0 BRA `(.L_x_6282) ;  /* 0x000000a000008947 */ /* 0x000fea0003800000 */
[----:B------:R-:W-:-:S13]  /*4f40*/  ISETP.NE.AND P0, PT, R0, 0x3, PT ;  /* 0x000000030000780c */ /* 0x000fda0003f05270 */
[----:B------:R-:W-:Y:S05]  /*4f50*/  @!P0 BRA `(.L_x_6283) ;  /* 0x0000005000008947 */ /* 0x000fea0003800000 */
[----:B------:R-:W-:-:S13]  /*4f60*/  ISETP.NE.AND P0, PT, R0, 0x4, PT ;  /* 0x000000040000780c */ /* 0x000fda0003f05270 */
[----:B------:R-:W-:Y:S05]  /*4f70*/  @P0 BRA `(.L_x_6280) ;  /* 0x00000be000000947 */ /* 0x000fea0003800000 */
[----:B----4-:R-:W4:Y:S02]  /*4f80*/  LDG.E.64 R4, [R4.64] ;  /* 0x0000002404047981 */ /* 0x010f24000c1e1b00 */
[----:B----4-:R0:W4:Y:S01]  /*4f90*/  I2F.F64.S64 R30, R4 ;  /* 0x00000004001e7312 */ /* 0x0101220000301c00 */
[----:B------:R-:W-:Y:S05]  /*4fa0*/  BRA `(.L_x_6281) ;  /* 0x00000d5000007947 */ /* 0x000fea0003800000 */
.L_x_6283:
[----:B----4-:R-:W4:Y:S02]  /*4fb0*/  LDG.E R30, [R4.64] ;  /* 0x00000024041e7981 */ /* 0x010f24000c1e1900 */
[----:B----4-:R-:W0:Y:S01]  /*4fc0*/  I2F.F64 R30, R30 ;  /* 0x0000001e001e7312 */ /* 0x010e220000201c00 */
[----:B------:R-:W-:Y:S05]  /*4fd0*/  BRA `(.L_x_6281) ;  /* 0x00000d2000007947 */ /* 0x000fea0003800000 */
.L_x_6282:
[----:B----4-:R-:W4:Y:S02]  /*4fe0*/  LDG.E.U16 R30, [R4.64] ;  /* 0x00000024041e7981 */ /* 0x010f24000c1e1500 */
[----:B----4-:R-:W0:Y:S01]  /*4ff0*/  I2F.F64.S16 R30, R30 ;  /* 0x0000001e001e7312 */ /* 0x010e220000101c00 */
[----:B------:R-:W-:Y:S05]  /*5000*/  BRA `(.L_x_6281) ;  /* 0x00000cf000007947 */ /* 0x000fea0003800000 */
.L_x_6277:
[----:B------:R-:W-:-:S13]  /*5010*/  ISETP.GT.AND P0, PT, R0, 0x6, PT ;  /* 0x000000060000780c */ /* 0x000fda0003f04270 */
[----:B------:R-:W-:Y:S05]  /*5020*/  @P0 BRA `(.L_x_6284) ;  /* 0x000000d000000947 */ /* 0x000fea0003800000 */
[----:B------:R-:W-:-:S13]  /*5030*/  ISETP.NE.AND P0, PT, R0, 0x5, PT ;  /* 0x000000050000780c */ /* 0x000fda0003f05270 */
[----:B------:R-:W-:Y:S05]  /*5040*/  @!P0 BRA `(.L_x_6285) ;  /* 0x0000006000008947 */ /* 0x000fea0003800000 */
[----:B------:R-:W-:-:S13]  /*5050*/  ISETP.NE.AND P0, PT, R0, 0x6, PT ;  /* 0x000000060000780c */ /* 0x000fda0003f05270 */
[----:B------:R-:W-:Y:S05]  /*5060*/  @P0 BRA `(.L_x_6280) ;  /* 0x00000af000000947 */ /* 0x000fea0003800000 */
[----:B----4-:R-:W4:Y:S02]  /*5070*/  LDG.E R30, [R4.64] ;  /* 0x00000024041e7981 */ /* 0x010f24000c1e1900 */
[----:B----4-:R-:W-:-:S06]  /*5080*/  FMUL.FTZ R30, R30, 1 ;  /* 0x3f8000001e1e7820 */ /* 0x010fcc0000410000 */
[----:B------:R-:W0:Y:S01]  /*5090*/  F2F.F64.F32 R30, R30 ;  /* 0x0000001e001e7310 */ /* 0x000e220000201800 */
[----:B------:R-:W-:Y:S05]  /*50a0*/  BRA `(.L_x_6281) ;  /* 0x00000c5000007947 */ /* 0x000fea0003800000 */
.L_x_6285:
[----:B----4-:R-:W4:Y:S02]  /*50b0*/  LDG.E.U16 R0, [R4.64] ;  /* 0x0000002404007981 */ /* 0x010f24000c1e1500 */
[----:B----4-:R-:W-:-:S05]  /*50c0*/  HADD2.F32 R0, -RZ, R0.H0_H0 ;  /* 0x20000000ff007230 */ /* 0x010fca0000004100 */
[----:B------:R-:W-:-:S04]  /*50d0*/  FMUL.FTZ R0, R0, 1 ;  /* 0x3f80000000007820 */ /* 0x000fc80000410000 */
[----:B------:R0:W4:Y:S01]  /*50e0*/  F2F.F64.F32 R30, R0 ;  /* 0x00000000001e7310 */ /* 0x0001220000201800 */
[----:B------:R-:W-:Y:S05]  /*50f0*/  BRA `(.L_x_6281) ;  /* 0x00000c0000007947 */ /* 0x000fea0003800000 */
.L_x_6284:
[----:B------:R-:W-:-:S13]  /*5100*/  ISETP.NE.AND P0, PT, R0, 0x7, PT ;  /* 0x000000070000780c */ /* 0x000fda0003f05270 */
[----:B------:R-:W-:Y:S05]  /*5110*/  @!P0 BRA `(.L_x_6286) ;  /* 0x000000d000008947 */ /* 0x000fea0003800000 */
        /* <DEDUP_REMOVED lines=8> */
.L_x_6287:
[----:B----4-:R-:W4:Y:S02]  /*51a0*/  LDG.E.U16 R4, [R4.64] ;  /* 0x0000002404047981 */ /* 0x010f24000c1e1500 */
[----:B----4-:R-:W-:-:S05]  /*51b0*/  HADD2.F32 R0, -RZ, R4.H0_H0 ;  /* 0x20000004ff007230 */ /* 0x010fca0000004100 */
[----:B------:R-:W-:-:S04]  /*51c0*/  FMUL.FTZ R0, R0, 1 ;  /* 0x3f80000000007820 */ /* 0x000fc80000410000 */
[----:B------:R0:W4:Y:S01]  /*51d0*/  F2F.F64.F32 R30, R0 ;  /* 0x00000000001e7310 */ /* 0x0001220000201800 */
[----:B------:R-:W-:Y:S05]  /*51e0*/  BRA `(.L_x_6281) ;  /* 0x00000b1000007947 */ /* 0x000fea0003800000 */
.L_x_6286:
[----:B------:R0:W5:Y:S01]  /*51f0*/  LDG.E R31, [R4.64+0x4] ;  /* 0x00000424041f7981 */ /* 0x000162000c1e1900 */
[----:B------:R-:W-:Y:S05]  /*5200*/  BRA `(.L_x_6281) ;  /* 0x00000af000007947 */ /* 0x000fea0003800000 */
.L_x_6276:
        /* <DEDUP_REMOVED lines=10> */
[----:B------:R-:W-:Y:S01]  /*52b0*/  FSEL R31, RZ, 1.875, !P0 ;  /* 0x3ff00000ff1f7808 */ /* 0x000fe20004000000 */
[----:B------:R-:W-:Y:S05]  /*52c0*/  BRA `(.L_x_6281) ;  /* 0x00000a3000007947 */ /* 0x000fea0003800000 */
.L_x_6290:
[----:B------:R0:W5:Y:S01]  /*52d0*/  LDG.E R31, [R4.64+0x4] ;  /* 0x00000424041f7981 */ /* 0x000162000c1e1900 */
[----:B------:R-:W-:Y:S05]  /*52e0*/  BRA `(.L_x_6281) ;  /* 0x00000a1000007947 */ /* 0x000fea0003800000 */
.L_x_6289:
        /* <DEDUP_REMOVED lines=28> */
.L_x_6292:
        /* <DEDUP_REMOVED lines=15> */
.L_x_6291:
[----:B----4-:R-:W4:Y:S02]  /*55a0*/  LDG.E.U16 R0, [R4.64] ;  /* 0x0000002404007981 */ /* 0x010f24000c1e1500 */
[----:B----4-:R-:W-:-:S05]  /*55b0*/  PRMT R0, RZ, 0x5410, R0 ;  /* 0x00005410ff007816 */ /* 0x010fca0000000000 */
[----:B------:R-:W-:-:S04]  /*55c0*/  FMUL.FTZ R0, R0, 1 ;  /* 0x3f80000000007820 */ /* 0x000fc80000410000 */
[----:B------:R0:W4:Y:S01]  /*55d0*/  F2F.F64.F32 R30, R0 ;  /* 0x00000000001e7310 */ /* 0x0001220000201800 */
[----:B------:R-:W-:Y:S05]  /*55e0*/  BRA `(.L_x_6281) ;  /* 0x0000071000007947 */ /* 0x000fea0003800000 */
.L_x_6288:
        /* <DEDUP_REMOVED lines=9> */
[----:B----4-:R-:W0:Y:S01]  /*5680*/  I2F.F64.U16 R30, R30 ;  /* 0x0000001e001e7312 */ /* 0x010e220000101800 */
[----:B------:R-:W-:Y:S05]  /*5690*/  BRA `(.L_x_6281) ;  /* 0x0000066000007947 */ /* 0x000fea0003800000 */
.L_x_6295:
[----:B----4-:R-:W4:Y:S01]  /*56a0*/  LDG.E.U8 R3, [R4.64] ;  /* 0x0000002404037981 */ /* 0x010f22000c1e1100 */
        /* <DEDUP_REMOVED lines=20> */
.L_x_6299:
[----:B------:R-:W-:Y:S05]  /*57f0*/  BSYNC B1 ;  /* 0x0000000000017941 */ /* 0x000fea0003800000 */
.L_x_6298:
[----:B------:R-:W-:Y:S01]  /*5800*/  LEA R5, R0, 0x3b800000, 0x17 ;  /* 0x3b80000000057811 */ /* 0x000fe200078eb8ff */
[----:B------:R-:W-:-:S05]  /*5810*/  IMAD.SHL.U32 R0, R3, 0x100000, RZ ;  /* 0x0010000003007824 */ /* 0x000fca00078e00ff */
[----:B------:R-:W-:Y:S02]  /*5820*/  LOP3.LUT R0, R5, R0, R6, 0xfe, !PT ;  /* 0x0000000005007212 */ /* 0x000fe400078efe06 */
.L_x_6297:
[----:B------:R-:W-:Y:S05]  /*5830*/  BSYNC B0 ;  /* 0x0000000000007941 */ /* 0x000fea0003800000 */
.L_x_6296:
[----:B------:R-:W-:-:S04]  /*5840*/  FMUL.FTZ R0, R0, 1 ;  /* 0x3f80000000007820 */ /* 0x000fc80000410000 */
[----:B------:R0:W4:Y:S01]  /*5850*/  F2F.F64.F32 R30, R0 ;  /* 0x00000000001e7310 */ /* 0x0001220000201800 */
[----:B------:R-:W-:Y:S05]  /*5860*/  BRA `(.L_x_6281) ;  /* 0x0000049000007947 */ /* 0x000fea0003800000 */
.L_x_6294:
        /* <DEDUP_REMOVED lines=21> */
.L_x_6303:
[----:B------:R-:W-:Y:S05]  /*59c0*/  BSYNC B1 ;  /* 0x0000000000017941 */ /* 0x000fea0003800000 */
.L_x_6302:
[----:B------:R-:W-:Y:S01]  /*59d0*/  LEA R5, R0, 0x37800000, 0x17 ;  /* 0x3780000000057811 */ /* 0x000fe200078eb8ff */
[----:B------:R-:W-:-:S05]  /*59e0*/  IMAD.SHL.U32 R0, R3, 0x200000, RZ ;  /* 0x0020000003007824 */ /* 0x000fca00078e00ff */
[----:B------:R-:W-:Y:S02]  /*59f0*/  LOP3.LUT R0, R5, R0, R6, 0xfe, !PT ;  /* 0x0000000005007212 */ /* 0x000fe400078efe06 */
.L_x_6301:
[----:B------:R-:W-:Y:S05]  /*5a00*/  BSYNC B0 ;  /* 0x0000000000007941 */ /* 0x000fea0003800000 */
.L_x_6300:
[----:B------:R-:W-:-:S04]  /*5a10*/  FMUL.FTZ R0, R0, 1 ;  /* 0x3f80000000007820 */ /* 0x000fc80000410000 */
[----:B------:R0:W4:Y:S01]  /*5a20*/  F2F.F64.F32 R30, R0 ;  /* 0x00000000001e7310 */ /* 0x0001220000201800 */
[----:B------:R-:W-:Y:S05]  /*5a30*/  BRA `(.L_x_6281) ;  /* 0x000002c000007947 */ /* 0x000fea0003800000 */
.L_x_6293:
[----:B------:R-:W-:-:S13]  /*5a40*/  ISETP.NE.AND P0, PT, R0, 0x1c, PT ;  /* 0x0000001c0000780c */ /* 0x000fda0003f05270 */
[----:B------:R-:W-:Y:S05]  /*5a50*/  @!P0 BRA `(.L_x_6304) ;  /* 0x0000028000008947 */ /* 0x000fea0003800000 */
[----:B------:R-:W-:-:S13]  /*5a60*/  ISETP.NE.AND P0, PT, R0, 0x1d, PT ;  /* 0x0000001d0000780c */ /* 0x000fda0003f05270 */
[----:B------:R-:W-:Y:S05]  /*5a70*/  @!P0 BRA `(.L_x_6305) ;  /* 0x0000023000008947 */ /* 0x000fea0003800000 */
[----:B------:R-:W-:-:S13]  /*5a80*/  ISETP.NE.AND P0, PT, R0, 0x2c, PT ;  /* 0x0000002c0000780c */ /* 0x000fda0003f05270 */
[----:B------:R-:W-:Y:S05]  /*5a90*/  @P0 BRA `(.L_x_6280) ;  /* 0x000000c000000947 */ /* 0x000fea0003800000 */
[----:B----4-:R-:W4:Y:S01]  /*5aa0*/  LDG.E.U8 R4, [R4.64] ;  /* 0x0000002404047981 */ /* 0x010f22000c1e1100 */
[----:B------:R-:W-:Y:S01]  /*5ab0*/  BSSY B0, `(.L_x_6306) ;  /* 0x0000007000007945 */ /* 0x000fe20003800000 */
[----:B------:R-:W-:Y:S01]  /*5ac0*/  IMAD.MOV.U32 R0, RZ, RZ, 0x400000 ;  /* 0x00400000ff007424 */ /* 0x000fe200078e00ff */
[----:B----4-:R-:W-:-:S13]  /*5ad0*/  ISETP.NE.AND P0, PT, R4, RZ, PT ;  /* 0x000000ff0400720c */ /* 0x010fda0003f05270 */
[----:B------:R-:W-:Y:S05]  /*5ae0*/  @!P0 BRA `(.L_x_6307) ;  /* 0x0000003000008947 */ /* 0x000fea0003800000 */
[----:B------:R-:W-:-:S13]  /*5af0*/  ISETP.NE.AND P0, PT, R4, 0xff, PT ;  /* 0x000000ff0400780c */ /* 0x000fda0003f05270 */
[----:B------:R-:W-:Y:S02]  /*5b00*/  @!P0 IMAD.MOV.U32 R0, RZ, RZ, 0x7f800001 ;  /* 0x7f800001ff008424 */ /* 0x000fe400078e00ff */
[----:B------:R-:W-:Y:S02]  /*5b10*/  @P0 IMAD.SHL.U32 R0, R4, 0x800000, RZ ;  /* 0x0080000004000824 */ /* 0x000fe400078e00ff */
.L_x_6307:
[----:B------:R-:W-:Y:S05]  /*5b20*/  BSYNC B0 ;  /* 0x0000000000007941 */ /* 0x000fea0003800000 */
.L_x_6306:
[----:B------:R-:W-:-:S04]  /*5b30*/  FMUL.FTZ R0, R0, 1 ;  /* 0x3f80000000007820 */ /* 0x000fc80000410000 */
[----:B------:R0:W4:Y:S01]  /*5b40*/  F2F.F64.F32 R30, R0 ;  /* 0x00000000001e7310 */ /* 0x0001220000201800 */
[----:B------:R-:W-:Y:S05]  /*5b50*/  BRA `(.L_x_6281) ;  /* 0x000001a000007947 */ /* 0x000fea0003800000 */
.L_x_6280:
        /* <DEDUP_REMOVED lines=18> */
[----:B012345:R-:W-:Y:S05]  /*5c80*/  CALL.ABS.NOINC R14 ;  /* 0x000000000e007343 */ /* 0x03ffea0003c00000 */
[----:B------:R-:W-:Y:S01]  /*5c90*/  IMAD.MOV.U32 R31, RZ, RZ, RZ ;  /* 0x000000ffff1f7224 */ /* 0x000fe200078e00ff */
[----:B------:R-:W-:Y:S05]  /*5ca0*/  BRA `(.L_x_6281) ;  /* 0x0000005000007947 */ /* 0x000fea0003800000 */
.L_x_6305:
[----:B----4-:R-:W4:Y:S02]  /*5cb0*/  LDG.E.64 R4, [R4.64] ;  /* 0x0000002404047981 */ /* 0x010f24000c1e1b00 */
[----:B----4-:R0:W4:Y:S01]  /*5cc0*/  I2F.F64.U64 R30, R4 ;  /* 0x00000004001e7312 */ /* 0x0101220000301800 */
[----:B------:R-:W-:Y:S05]  /*5cd0*/  BRA `(.L_x_6281) ;  /* 0x0000002000007947 */ /* 0x000fea0003800000 */
.L_x_6304:
[----:B----4-:R-:W4:Y:S02]  /*5ce0*/  LDG.E R30, [R4.64] ;  /* 0x00000024041e7981 */ /* 0x010f24000c1e1900 */
[----:B----4-:R-:W0:Y:S02]  /*5cf0*/  I2F.F64.U32 R30, R30 ;  /* 0x0000001e001e7312 */ /* 0x010e240000201800 */
.L_x_6281:
[----:B------:R-:W-:-:S03]  /*5d00*/  IADD3 R22, R22, 0x80, RZ ;  /* 0x0000008016167810 */ /* 0x000fc60007ffe0ff */
.L_x_6243:
[----:B------:R-:W-:Y:S05]  /*5d10*/  BSYNC B6 ;  /* 0x0000000000067941 */ /* 0x000fea0003800000 */
.L_x_6242:
[----:B------:R-:W-:Y:S01]  /*5d20*/  ISETP.GE.AND P0, PT, R22, R2, PT ;  /* 0x000000021600720c */ /* 0x000fe20003f06270 */
[----:B------:R-:W-:Y:S01]  /*5d30*/  BSSY B6, `(.L_x_6308) ;  /* 0x00001e8000067945 */ /* 0x000fe20003800000 */
[----:B------:R-:W-:-:S11]  /*5d40*/  CS2R R16, SRZ ;  /* 0x0000000000107805 */ /* 0x000fd6000001ff00 */
        /* <DEDUP_REMOVED lines=17> */
[----:B----4-:R0:W4:Y:S01]  /*5e60*/  I2F.F64.S16 R16, R4 ;  /* 0x0000000400107312 */ /* 0x0101220000101c00 */
[----:B------:R-:W-:Y:S05]  /*5e70*/  BRA `(.L_x_6315) ;  /* 0x00000e2000007947 */ /* 0x000fea0003800000 */
.L_x_6313:
[----:B----4-:R-:W4:Y:S02]  /*5e80*/  LDG.E.U8 R4, [R4.64] ;  /* 0x0000002404047981 */ /* 0x010f24000c1e1100 */
[----:B----4-:R0:W4:Y:S01]  /*5e90*/  I2F.F64.U16 R16, R4 ;  /* 0x0000000400107312 */ /* 0x0101220000101800 */
[----:B------:R-:W-:Y:S05]  /*5ea0*/  BRA `(.L_x_6315) ;  /* 0x00000df000007947 */ /* 0x000fea0003800000 */
.L_x_6312:
[----:B------:R-:W-:-:S13]  /*5eb0*/  ISETP.NE.AND P0, PT, R0, 0x2, PT ;  /* 0x000000020000780c */ /* 0x000fda0003f05270 */
[----:B------:R-:W-:Y:S05]  /*5ec0*/  @!P0 BRA `(.L_x_6316) ;  /* 0x000000a000008947 */ /* 0x000fea0003800000 */
[----:B------:R-:W-:-:S13]  /*5ed0*/  ISETP.NE.AND P0, PT, R0, 0x3, PT ;  /* 0x000000030000780c */ /* 0x000fda0003f05270 */
[----:B------:R-:W-:Y:S05]  /*5ee0*/  @!P0 BRA `(.L_x_6317) ;  /* 0x0000005000008947 */ /* 0x000fea0003800000 */
[----:B------:R-:W-:-:S13]  /*5ef0*/  ISETP.NE.AND P0, PT, R0, 0x4, PT ;  /* 0x000000040000780c */ /* 0x000fda0003f05270 */
[----:B------:R-:W-:Y:S05]  /*5f00*/  @P0 BRA `(.L_x_6314) ;  /* 0x00000bf000000947 */ /* 0x000fea0003800000 */
[----:B----4-:R-:W4:Y:S02]  /*5f10*/  LDG.E.64 R16, [R4.64] ;  /* 0x0000002404107981 */ /* 0x010f24000c1e1b00 */
[----:B----4-:R-:W0:Y:S01]  /*5f20*/  I2F.F64.S64 R16, R16 ;  /* 0x0000001000107312 */ /* 0x010e220000301c00 */
[----:B------:R-:W-:Y:S05]  /*5f30*/  BRA `(.L_x_6315) ;  /* 0x00000d6000007947 */ /* 0x000fea0003800000 */
.L_x_6317:
[----:B----4-:R-:W4:Y:S02]  /*5f40*/  LDG.E R4, [R4.64] ;  /* 0x0000002404047981 */ /* 0x010f24000c1e1900 */
[----:B----4-:R0:W4:Y:S01]  /*5f50*/  I2F.F64 R16, R4 ;  /* 0x0000000400107312 */ /* 0x0101220000201c00 */
[----:B------:R-:W-:Y:S05]  /*5f60*/  BRA `(.L_x_6315) ;  /* 0x00000d3000007947 */ /* 0x000fea0003800000 */
.L_x_6316:
[----:B----4-:R-:W4:Y:S02]  /*5f70*/  LDG.E.U16 R4, [R4.64] ;  /* 0x0000002404047981 */ /* 0x010f24000c1e1500 */
[----:B----4-:R0:W4:Y:S01]  /*5f80*/  I2F.F64.S16 R16, R4 ;  /* 0x0000000400107312 */ /* 0x0101220000101c00 */
[----:B------:R-:W-:Y:S05]  /*5f90*/  BRA `(.L_x_6315) ;  /* 0x00000d0000007947 */ /* 0x000fea0003800000 */
.L_x_6311:
        /* <DEDUP_REMOVED lines=10> */
.L_x_6319:
[----:B----4-:R-:W4:Y:S02]  /*6040*/  LDG.E.U16 R0, [R4.64] ;  /* 0x0000002404007981 */ /* 0x010f24000c1e1500 */
[----:B----4-:R-:W-:-:S05]  /*6050*/  HADD2.F32 R0, -RZ, R0.H0_H0 ;  /* 0x20000000ff007230 */ /* 0x010fca0000004100 */
[----:B------:R-:W-:-:S04]  /*6060*/  FMUL.FTZ R0, R0, 1 ;  /* 0x3f80000000007820 */ /* 0x000fc80000410000 */
[----:B------:R0:W4:Y:S01]  /*6070*/  F2F.F64.F32 R16, R0 ;  /* 0x0000000000107310 */ /* 0x0001220000201800 */
[----:B------:R-:W-:Y:S05]  /*6080*/  BRA `(.L_x_6315) ;  /* 0x00000c1000007947 */ /* 0x000fea0003800000 */
.L_x_6318:
        /* <DEDUP_REMOVED lines=10> */
.L_x_6321:
[----:B----4-:R-:W4:Y:S02]  /*6130*/  LDG.E.U16 R4, [R4.64] ;  /* 0x0000002404047981 */ /* 0x010f24000c1e1500 */
[----:B----4-:R-:W-:-:S05]  /*6140*/  HADD2.F32 R0, -RZ, R4.H0_H0 ;  /* 0x20000004ff007230 */ /* 0x010fca0000004100 */
[----:B------:R-:W-:-:S04]  /*6150*/  FMUL.FTZ R0, R0, 1 ;  /* 0x3f80000000007820 */ /* 0x000fc80000410000 */
[----:B------:R0:W4:Y:S01]  /*6160*/  F2F.F64.F32 R16, R0 ;  /* 0x0000000000107310 */ /* 0x0001220000201800 */
[----:B------:R-:W-:Y:S05]  /*6170*/  BRA `(.L_x_6315) ;  /* 0x00000b2000007947 */ /* 0x000fea0003800000 */
.L_x_6320:
[----:B------:R0:W5:Y:S01]  /*6180*/  LDG.E.64 R16, [R4.64] ;  /* 0x0000002404107981 */ /* 0x000162000c1e1b00 */
[----:B------:R-:W-:Y:S05]  /*6190*/  BRA `(.L_x_6315) ;  /* 0x00000b0000007947 */ /* 0x000fea0003800000 */
.L_x_6310:
        /* <DEDUP_REMOVED lines=8> */
[----:B----4-:R-:W4:Y:S01]  /*6220*/  LDG.E.U8 R4, [R4.64] ;  /* 0x0000002404047981 */ /* 0x010f22000c1e1100 */
[----:B------:R-:W-:Y:S01]  /*6230*/  IMAD.MOV.U32 R16, RZ, RZ, RZ ;  /* 0x000000ffff107224 */ /* 0x000fe200078e00ff */
[----:B----4-:R-:W-:-:S04]  /*6240*/  ISETP.NE.AND P0, PT, R4, RZ, PT ;  /* 0x000000ff0400720c */ /* 0x010fc80003f05270 */
[----:B------:R-:W-:Y:S01]  /*6250*/  FSEL R17, RZ, 1.875, !P0 ;  /* 0x3ff00000ff117808 */ /* 0x000fe20004000000 */
[----:B------:R-:W-:Y:S05]  /*6260*/  BRA `(.L_x_6315) ;  /* 0x00000a3000007947 */ /* 0x000fea0003800000 */
.L_x_6324:
[----:B------:R0:W5:Y:S01]  /*6270*/  LDG.E.64 R16, [R4.64] ;  /* 0x0000002404107981 */ /* 0x000162000c1e1b00 */
[----:B------:R-:W-:Y:S05]  /*6280*/  BRA `(.L_x_6315) ;  /* 0x00000a1000007947 */ /* 0x000fea0003800000 */
.L_x_6323:
        /* <DEDUP_REMOVED lines=28> */
.L_x_6326:
        /* <DEDUP_REMOVED lines=15> */
.L_x_6325:
[----:B----4-:R-:W4:Y:S02]  /*6540*/  LDG.E.U16 R0, [R4.64] ;  /* 0x0000002404007981 */ /* 0x010f24000c1e1500 */
[----:B----4-:R-:W-:-:S05]  /*6550*/  PRMT R0, RZ, 0x5410, R0 ;  /* 0x00005410ff007816 */ /* 0x010fca0000000000 */
[----:B------:R-:W-:-:S04]  /*6560*/  FMUL.FTZ R0, R0, 1 ;  /* 0x3f80000000007820 */ /* 0x000fc80000410000 */
[----:B------:R0:W4:Y:S01]  /*6570*/  F2F.F64.F32 R16, R0 ;  /* 0x0000000000107310 */ /* 0x0001220000201800 */
[----:B------:R-:W-:Y:S05]  /*6580*/  BRA `(.L_x_6315) ;  /* 0x0000071000007947 */ /* 0x000fea0003800000 */
.L_x_6322:
        /* <DEDUP_REMOVED lines=9> */
[----:B----4-:R0:W4:Y:S01]  /*6620*/  I2F.F64.U16 R16, R4 ;  /* 0x0000000400107312 */ /* 0x0101220000101800 */
[----:B------:R-:W-:Y:S05]  /*6630*/  BRA `(.L_x_6315) ;  /* 0x0000066000007947 */ /* 0x000fea0003800000 */
.L_x_6329:
        /* <DEDUP_REMOVED lines=21> */
.L_x_6333:
[----:B------:R-:W-:Y:S05]  /*6790*/  BSYNC B1 ;  /* 0x0000000000017941 */ /* 0x000fea0003800000 */
.L_x_6332:
[----:B------:R-:W-:Y:S01]  /*67a0*/  LEA R5, R0, 0x3b800000, 0x17 ;  /* 0x3b80000000057811 */ /* 0x000fe200078eb8ff */
[----:B------:R-:W-:-:S05]  /*67b0*/  IMAD.SHL.U32 R0, R3, 0x100000, RZ ;  /* 0x0010000003007824 */ /* 0x000fca00078e00ff */
[----:B------:R-:W-:Y:S02]  /*67c0*/  LOP3.LUT R0, R5, R0, R6, 0xfe, !PT ;  /* 0x0000000005007212 */ /* 0x000fe400078efe06 */
.L_x_6331:
[----:B------:R-:W-:Y:S05]  /*67d0*/  BSYNC B0 ;  /* 0x0000000000007941 */ /* 0x000fea0003800000 */
.L_x_6330:
[----:B------:R-:W-:-:S04]  /*67e0*/  FMUL.FTZ R0, R0, 1 ;  /* 0x3f80000000007820 */ /* 0x000fc80000410000 */
[----:B------:R0:W4:Y:S01]  /*67f0*/  F2F.F64.F32 R16, R0 ;  /* 0x0000000000107310 */ /* 0x0001220000201800 */
[----:B------:R-:W-:Y:S05]  /*6800*/  BRA `(.L_x_6315) ;  /* 0x0000049000007947 */ /* 0x000fea0003800000 */
.L_x_6328:
        /* <DEDUP_REMOVED lines=21> */
.L_x_6337:
[----:B------:R-:W-:Y:S05]  /*6960*/  BSYNC B1 ;  /* 0x0000000000017941 */ /* 0x000fea0003800000 */
.L_x_6336:
[----:B------:R-:W-:Y:S01]  /*6970*/  LEA R5, R0, 0x37800000, 0x17 ;  /* 0x3780000000057811 */ /* 0x000fe200078eb8ff */
[----:B------:R-:W-:-:S05]  /*6980*/  IMAD.SHL.U32 R0, R3, 0x200000, RZ ;  /* 0x0020000003007824 */ /* 0x000fca00078e00ff */
[----:B------:R-:W-:Y:S02]  /*6990*/  LOP3.LUT R0, R5, R0, R6, 0xfe, !PT ;  /* 0x0000000005007212 */ /* 0x000fe400078efe06 */
.L_x_6335:
[----:B------:R-:W-:Y:S05]  /*69a0*/  BSYNC B0 ;  /* 0x0000000000007941 */ /* 0x000fea0003800000 */
.L_x_6334:
[----:B------:R-:W-:-:S04]  /*69b0*/  FMUL.FTZ R0, R0, 1 ;  /* 0x3f80000000007820 */ /* 0x000fc80000410000 */
[----:B------:R0:W4:Y:S01]  /*69c0*/  F2F.F64.F32 R16, R0 ;  /* 0x0000000000107310 */ /* 0x0001220000201800 */
[----:B------:R-:W-:Y:S05]  /*69d0*/  BRA `(.L_x_6315) ;  /* 0x000002c000007947 */ /* 0x000fea0003800000 */
.L_x_6327:
        /* <DEDUP_REMOVED lines=14> */
.L_x_6341:
[----:B------:R-:W-:Y:S05]  /*6ac0*/  BSYNC B0 ;  /* 0x0000000000007941 */ /* 0x000fea0003800000 */
.L_x_6340:
[----:B------:R-:W-:-:S04]  /*6ad0*/  FMUL.FTZ R0, R0, 1 ;  /* 0x3f80000000007820 */ /* 0x000fc80000410000 */
[----:B------:R0:W4:Y:S01]  /*6ae0*/  F2F.F64.F32 R16, R0 ;  /* 0x0000000000107310 */ /* 0x0001220000201800 */
[----:B------:R-:W-:Y:S05]  /*6af0*/  BRA `(.L_x_6315) ;  /* 0x000001a000007947 */ /* 0x000fea0003800000 */
.L_x_6314:
        /* <DEDUP_REMOVED lines=19> */
[----:B------:R-:W-:Y:S01]  /*6c30*/  CS2R R16, SRZ ;  /* 0x0000000000107805 */ /* 0x000fe2000001ff00 */
[----:B------:R-:W-:Y:S05]  /*6c40*/  BRA `(.L_x_6315) ;  /* 0x0000005000007947 */ /* 0x000fea0003800000 */
.L_x_6339:
[----:B----4-:R-:W4:Y:S02]  /*6c50*/  LDG.E.64 R16, [R4.64] ;  /* 0x0000002404107981 */ /* 0x010f24000c1e1b00 */
[----:B----4-:R-:W0:Y:S01]  /*6c60*/  I2F.F64.U64 R16, R16 ;  /* 0x0000001000107312 */ /* 0x010e220000301800 */
[----:B------:R-:W-:Y:S05]  /*6c70*/  BRA `(.L_x_6315) ;  /* 0x0000002000007947 */ /* 0x000fea0003800000 */
.L_x_6338:
[----:B----4-:R-:W4:Y:S02]  /*6c80*/  LDG.E R4, [R4.64] ;  /* 0x0000002404047981 */ /* 0x010f24000c1e1900 */
[----:B----4-:R0:W4:Y:S02]  /*6c90*/  I2F.F64.U32 R16, R4 ;  /* 0x0000000400107312 */ /* 0x0101240000201800 */
.L_x_6315:
        /* <DEDUP_REMOVED lines=17> */
.L_x_6345:
[----:B----4-:R-:W4:Y:S02]  /*6db0*/  LDG.E.U8 R32, [R4.64] ;  /* 0x0000002404207981 */ /* 0x010f24000c1e1100 */
[----:B----4-:R-:W0:Y:S01]  /*6dc0*/  I2F.F64.U16 R32, R32 ;  /* 0x0000002000207312 */ /* 0x010e220000101800 */
[----:B------:R-:W-:Y:S05]  /*6dd0*/  BRA `(.L_x_6309) ;  /* 0x00000dd000007947 */ /* 0x000fea0003800000 */
.L_x_6344:
        /* <DEDUP_REMOVED lines=9> */
.L_x_6348:
[----:B----4-:R-:W4:Y:S02]  /*6e70*/  LDG.E R32, [R4.64] ;  /* 0x0000002404207981 */ /* 0x010f24000c1e1900 */
[----:B----4-:R-:W0:Y:S01]  /*6e80*/  I2F.F64 R32, R32 ;  /* 0x0000002000207312 */ /* 0x010e220000201c00 */
[----:B------:R-:W-:Y:S05]  /*6e90*/  BRA `(.L_x_6309) ;  /* 0x00000d1000007947 */ /* 0x000fea0003800000 */
.L_x_6347:
[----:B----4-:R-:W4:Y:S02]  /*6ea0*/  LDG.E.U16 R32, [R4.64] ;  /* 0x0000002404207981 */ /* 0x010f24000c1e1500 */
[----:B----4-:R-:W0:Y:S01]  /*6eb0*/  I2F.F64.S16 R32, R32 ;  /* 0x0000002000207312 */ /* 0x010e220000101c00 */
[----:B------:R-:W-:Y:S05]  /*6ec0*/  BRA `(.L_x_6309) ;  /* 0x00000ce000007947 */ /* 0x000fea0003800000 */
.L_x_6343:
        /* <DEDUP_REMOVED lines=10> */
.L_x_6350:
[----:B----4-:R-:W4:Y:S02]  /*6f70*/  LDG.E.U16 R0, [R4.64] ;  /* 0x0000002404007981 */ /* 0x010f24000c1e1500 */
[----:B----4-:R-:W-:-:S05]  /*6f80*/  HADD2.F32 R0, -RZ, R0.H0_H0 ;  /* 0x20000000ff007230 */ /* 0x010fca0000004100 */
[----:B------:R-:W-:-:S04]  /*6f90*/  FMUL.FTZ R0, R0, 1 ;  /* 0x3f80000000007820 */ /* 0x000fc80000410000 */
[----:B------:R0:W4:Y:S01]  /*6fa0*/  F2F.F64.F32 R32, R0 ;  /* 0x0000000000207310 */ /* 0x0001220000201800 */
[----:B------:R-:W-:Y:S05]  /*6fb0*/  BRA `(.L_x_6309) ;  /* 0x00000bf000007947 */ /* 0x000fea0003800000 */
.L_x_6349:
        /* <DEDUP_REMOVED lines=10> */
.L_x_6352:
[----:B----4-:R-:W4:Y:S02]  /*7060*/  LDG.E.U16 R4, [R4.64] ;  /* 0x0000002404047981 */ /* 0x010f24000c1e1500 */
[----:B----4-:R-:W-:-:S05]  /*7070*/  HADD2.F32 R0, -RZ, R4.H0_H0 ;  /* 0x20000004ff007230 */ /* 0x010fca0000004100 */
[----:B------:R-:W-:-:S04]  /*7080*/  FMUL.FTZ R0, R0, 1 ;  /* 0x3f80000000007820 */ /* 0x000fc80000410000 */
[----:B------:R0:W4:Y:S01]  /*7090*/  F2F.F64.F32 R32, R0 ;  /* 0x0000000000207310 */ /* 0x0001220000201800 */
[----:B------:R-:W-:Y:S05]  /*70a0*/  BRA `(.L_x_6309) ;  /* 0x00000b0000007947 */ /* 0x000fea0003800000 */
.L_x_6351:
[----:B------:R0:W5:Y:S01]  /*70b0*/  LDG.E R33, [R4.64+0x4] ;  /* 0x0000042404217981 */ /* 0x000162000c1e1900 */
[----:B------:R-:W-:Y:S05]  /*70c0*/  BRA `(.L_x_6309) ;  /* 0x00000ae000007947 */ /* 0x000fea0003800000 */
.L_x_6342:
        /* <DEDUP_REMOVED lines=12> */
.L_x_6355:
[----:B------:R0:W5:Y:S01]  /*7190*/  LDG.E R33, [R4.64+0x4] ;  /* 0x0000042404217981 */ /* 0x000162000c1e1900 */
[----:B------:R-:W-:Y:S05]  /*71a0*/  BRA `(.L_x_6309) ;  /* 0x00000a0000007947 */ /* 0x000fea0003800000 */
.L_x_6354:
        /* <DEDUP_REMOVED lines=28> */
.L_x_6357:
        /* <DEDUP_REMOVED lines=15> */
.L_x_6356:
[----:B----4-:R-:W4:Y:S02]  /*7460*/  LDG.E.U16 R0, [R4.64] ;  /* 0x0000002404007981 */ /* 0x010f24000c1e1500 */
[----:B----4-:R-:W-:-:S05]  /*7470*/  PRMT R0, RZ, 0x5410, R0 ;  /* 0x00005410ff007816 */ /* 0x010fca0000000000 */
[----:B------:R-:W-:-:S04]  /*7480*/  FMUL.FTZ R0, R0, 1 ;  /* 0x3f80000000007820 */ /* 0x000fc80000410000 */
[----:B------:R0:W4:Y:S01]  /*7490*/  F2F.F64.F32 R32, R0 ;  /* 0x0000000000207310 */ /* 0x0001220000201800 */
[----:B------:R-:W-:Y:S05]  /*74a0*/  BRA `(.L_x_6309) ;  /* 0x0000070000007947 */ /* 0x000fea0003800000 */
.L_x_6353:
        /* <DEDUP_REMOVED lines=11> */
.L_x_6360:
        /* <DEDUP_REMOVED lines=21> */
.L_x_6364:
[----:B------:R-:W-:Y:S05]  /*76b0*/  BSYNC B1 ;  /* 0x0000000000017941 */ /* 0x000fea0003800000 */
.L_x_6363:
[----:B------:R-:W-:Y:S01]  /*76c0*/  LEA R5, R0, 0x3b800000, 0x17 ;  /* 0x3b80000000057811 */ /* 0x000fe200078eb8ff */
[----:B------:R-:W-:-:S05]  /*76d0*/  IMAD.SHL.U32 R0, R3, 0x100000, RZ ;  /* 0x0010000003007824 */ /* 0x000fca00078e00ff */
[----:B------:R-:W-:Y:S02]  /*76e0*/  LOP3.LUT R0, R5, R0, R6, 0xfe, !PT ;  /* 0x0000000005007212 */ /* 0x000fe400078efe06 */
.L_x_6362:
[----:B------:R-:W-:Y:S05]  /*76f0*/  BSYNC B0 ;  /* 0x0000000000007941 */ /* 0x000fea0003800000 */
.L_x_6361:
[----:B------:R-:W-:-:S04]  /*7700*/  FMUL.FTZ R0, R0, 1 ;  /* 0x3f80000000007820 */ /* 0x000fc80000410000 */
[----:B------:R0:W4:Y:S01]  /*7710*/  F2F.F64.F32 R32, R0 ;  /* 0x0000000000207310 */ /* 0x0001220000201800 */
[----:B------:R-:W-:Y:S05]  /*7720*/  BRA `(.L_x_6309) ;  /* 0x0000048000007947 */ /* 0x000fea0003800000 */
.L_x_6359:
        /* <DEDUP_REMOVED lines=21> */
.L_x_6368:
[----:B------:R-:W-:Y:S05]  /*7880*/  BSYNC B1 ;  /* 0x0000000000017941 */ /* 0x000fea0003800000 */
.L_x_6367:
[----:B------:R-:W-:Y:S01]  /*7890*/  LEA R5, R0, 0x37800000, 0x17 ;  /* 0x3780000000057811 */ /* 0x000fe200078eb8ff */
[----:B------:R-:W-:-:S05]  /*78a0*/  IMAD.SHL.U32 R0, R3, 0x200000, RZ ;  /* 0x0020000003007824 */ /* 0x000fca00078e00ff */
[----:B------:R-:W-:Y:S02]  /*78b0*/  LOP3.LUT R0, R5, R0, R6, 0xfe, !PT ;  /* 0x0000000005007212 */ /* 0x000fe400078efe06 */
.L_x_6366:
[----:B------:R-:W-:Y:S05]  /*78c0*/  BSYNC B0 ;  /* 0x0000000000007941 */ /* 0x000fea0003800000 */
.L_x_6365:
[----:B------:R-:W-:-:S04]  /*78d0*/  FMUL.FTZ R0, R0, 1 ;  /* 0x3f80000000007820 */ /* 0x000fc80000410000 */
[----:B------:R0:W4:Y:S01]  /*78e0*/  F2F.F64.F32 R32, R0 ;  /* 0x0000000000207310 */ /* 0x0001220000201800 */
[----:B------:R-:W-:Y:S05]  /*78f0*/  BRA `(.L_x_6309) ;  /* 0x000002b000007947 */ /* 0x000fea0003800000 */
.L_x_6358:
        /* <DEDUP_REMOVED lines=14> */
.L_x_6372:
[----:B------:R-:W-:Y:S05]  /*79e0*/  BSYNC B0 ;  /* 0x0000000000007941 */ /* 0x000fea0003800000 */
.L_x_6371:
[----:B------:R-:W-:-:S04]  /*79f0*/  FMUL.FTZ R0, R0, 1 ;  /* 0x3f80000000007820 */ /* 0x000fc80000410000 */
[----:B------:R0:W4:Y:S01]  /*7a00*/  F2F.F64.F32 R32, R0 ;  /* 0x0000000000207310 */ /* 0x0001220000201800 */
[----:B------:R-:W-:Y:S05]  /*7a10*/  BRA `(.L_x_6309) ;  /* 0x0000019000007947 */ /* 0x000fea0003800000 */
.L_x_6346:
        /* <DEDUP_REMOVED lines=19> */
[----:B------:R-:W-:Y:S05]  /*7b50*/  BRA `(.L_x_6309) ;  /* 0x0000005000007947 */ /* 0x000fea0003800000 */
.L_x_6370:
[----:B----4-:R-:W4:Y:S02]  /*7b60*/  LDG.E.64 R4, [R4.64] ;  /* 0x0000002404047981 */ /* 0x010f24000c1e1b00 */
[----:B----4-:R0:W4:Y:S01]  /*7b70*/  I2F.F64.U64 R32, R4 ;  /* 0x0000000400207312 */ /* 0x0101220000301800 */
[----:B------:R-:W-:Y:S05]  /*7b80*/  BRA `(.L_x_6309) ;  /* 0x0000002000007947 */ /* 0x000fea0003800000 */
.L_x_6369:
[----:B----4-:R-:W4:Y:S02]  /*7b90*/  LDG.E R32, [R4.64] ;  /* 0x0000002404207981 */ /* 0x010f24000c1e1900 */
[----:B----4-:R-:W0:Y:S02]  /*7ba0*/  I2F.F64.U32 R32, R32 ;  /* 0x0000002000207312 */ /* 0x010e240000201800 */
.L_x_6309:
[----:B------:R-:W-:Y:S05]  /*7bb0*/  BSYNC B6 ;  /* 0x0000000000067941 */ /* 0x000fea0003800000 */
.L_x_6308:
[----:B------:R-:W4:Y:S01]  /*7bc0*/  S2R R23, SR_TID.X ;  /* 0x0000000000177919 */ /* 0x000f220000002100 */
[----:B------:R-:W3:Y:S01]  /*7bd0*/  LDC.U8 R19, c[0x0][0x190] ;  /* 0x00006400ff137b82 */ /* 0x000ee20000000000 */
[----:B------:R-:W-:Y:S01]  /*7be0*/  BSSY B6, `(.L_x_6373) ;  /* 0x000010b000067945 */ /* 0x000fe20003800000 */
[----:B0-2--5:R-:W-:Y:S01]  /*7bf0*/  LOP3.LUT R5, R27, 0x80000000, R37, 0xb8, !PT ;  /* 0x800000001b057812 */ /* 0x025fe200078eb825 */
[----:B------:R-:W-:Y:S01]  /*7c00*/  IMAD.MOV.U32 R4, RZ, RZ, R26 ;  /* 0x000000ffff047224 */ /* 0x000fe200078e001a */
[----:B-1-3--:R-:W-:-:S02]  /*7c10*/  LOP3.LUT R29, R29, 0x80000000, R35, 0xb8, !PT ;  /* 0x800000001d1d7812 */ /* 0x00afc400078eb823 */
[----:B----4-:R-:W-:Y:S02]  /*7c20*/  LOP3.LUT R25, R25, 0x80000000, R31, 0xb8, !PT ;  /* 0x8000000019197812 */ /* 0x010fe400078eb81f */
[----:B------:R-:W-:Y:S02]  /*7c30*/  LOP3.LUT R17, R17, 0x80000000, R33, 0xb8, !PT ;  /* 0x8000000011117812 */ /* 0x000fe400078eb821 */
[----:B------:R-:W-:-:S13]  /*7c40*/  ISETP.GE.AND P0, PT, R23, R2, PT ;  /* 0x000000021700720c */ /* 0x000fda0003f06270 */
        /* <DEDUP_REMOVED lines=21> */
.L_x_6378:
[----:B------:R-:W0:Y:S02]  /*7da0*/  F2I.S64.F64.TRUNC R4, R4 ;  /* 0x0000000400047311 */ /* 0x000e24000030d900 */
[----:B0-----:R-:W-:-:S05]  /*7db0*/  IMAD.MOV.U32 R3, RZ, RZ, R4 ;  /* 0x000000ffff037224 */ /* 0x001fca00078e0004 */
[----:B------:R0:W-:Y:S01]  /*7dc0*/  STG.E.U8 [R8.64], R3 ;  /* 0x0000000308007986 */ /* 0x0001e2000c101124 */
[----:B------:R-:W-:Y:S05]  /*7dd0*/  BRA `(.L_x_6374) ;  /* 0x00000eb000007947 */ /* 0x000fea0003800000 */
.L_x_6377:
        /* <DEDUP_REMOVED lines=9> */
.L_x_6381:
[----:B------:R-:W0:Y:S02]  /*7e70*/  F2I.F64.TRUNC R5, R4 ;  /* 0x0000000400057311 */ /* 0x000e24000030d100 */
[----:B0-----:R0:W-:Y:S01]  /*7e80*/  STG.E [R8.64], R5 ;  /* 0x0000000508007986 */ /* 0x0011e2000c101924 */
[----:B------:R-:W-:Y:S05]  /*7e90*/  BRA `(.L_x_6374) ;  /* 0x00000df000007947 */ /* 0x000fea0003800000 */
.L_x_6380:
[----:B------:R-:W0:Y:S02]  /*7ea0*/  F2I.F64.TRUNC R5, R4 ;  /* 0x0000000400057311 */ /* 0x000e24000030d100 */
[----:B0-----:R0:W-:Y:S01]  /*7eb0*/  STG.E.U16 [R8.64], R5 ;  /* 0x0000000508007986 */ /* 0x0011e2000c101524 */
[----:B------:R-:W-:Y:S05]  /*7ec0*/  BRA `(.L_x_6374) ;  /* 0x00000dc000007947 */ /* 0x000fea0003800000 */
.L_x_6376:
        /* <DEDUP_REMOVED lines=11> */
.L_x_6383:
[----:B------:R-:W0:Y:S01]  /*7f80*/  F2F.F32.F64 R0, R4 ;  /* 0x0000000400007310 */ /* 0x000e220000301000 */
[----:B------:R-:W0:-:S14]  /*7f90*/  DSETP.GEU.AND P0, PT, |R4|, c[0x2][0x0], PT ;  /* 0x008000000400762a */ /* 0x000e1c0003f0e200 */
[----:B0-----:R-:W-:-:S05]  /*7fa0*/  @!P0 FMUL R0, R0, 1.175494350822287508e-38 ;  /* 0x0080000000008820 */ /* 0x001fca0000400000 */
[----:B------:R-:W-:-:S05]  /*7fb0*/  F2FP.PACK_AB R0, RZ, R0 ;  /* 0x00000000ff00723e */ /* 0x000fca00000000ff */
[----:B------:R0:W-:Y:S01]  /*7fc0*/  STG.E.U16 [R8.64], R0 ;  /* 0x0000000008007986 */ /* 0x0001e2000c101524 */
[----:B------:R-:W-:Y:S05]  /*7fd0*/  BRA `(.L_x_6374) ;  /* 0x00000cb000007947 */ /* 0x000fea0003800000 */
.L_x_6382:
        /* <DEDUP_REMOVED lines=12> */
.L_x_6385:
[----:B------:R-:W0:Y:S01]  /*80a0*/  F2F.F32.F64 R0, R4 ;  /* 0x0000000400007310 */ /* 0x000e220000301000 */
[----:B------:R-:W0:-:S14]  /*80b0*/  DSETP.GEU.AND P0, PT, |R4|, c[0x2][0x0], PT ;  /* 0x008000000400762a */ /* 0x000e1c0003f0e200 */
[----:B0-----:R-:W-:-:S05]  /*80c0*/  @!P0 FMUL R0, R0, 1.175494350822287508e-38 ;  /* 0x0080000000008820 */ /* 0x001fca0000400000 */
[----:B------:R-:W-:-:S04]  /*80d0*/  F2FP.PACK_AB R3, RZ, R0 ;  /* 0x00000000ff03723e */ /* 0x000fc800000000ff */
[----:B------:R-:W-:-:S05]  /*80e0*/  PRMT R3, R3, 0x5410, RZ ;  /* 0x0000541003037816 */ /* 0x000fca00000000ff */
[----:B------:R0:W-:Y:S01]  /*80f0*/  STG.E [R8.64], R3 ;  /* 0x0000000308007986 */ /* 0x0001e2000c101924 */
[----:B------:R-:W-:Y:S05]  /*8100*/  BRA `(.L_x_6374) ;  /* 0x00000b8000007947 */ /* 0x000fea0003800000 */
.L_x_6384:
[----:B------:R0:W-:Y:S01]  /*8110*/  STG.E.64 [R8.64], R4 ;  /* 0x0000000408007986 */ /* 0x0001e2000c101b24 */
[----:B------:R-:W-:Y:S05]  /*8120*/  BRA `(.L_x_6374) ;  /* 0x00000b6000007947 */ /* 0x000fea0003800000 */
.L_x_6375:
        /* <DEDUP_REMOVED lines=12> */
.L_x_6388:
[----:B------:R-:W-:-:S05]  /*81f0*/  CS2R R6, SRZ ;  /* 0x0000000000067805 */ /* 0x000fca000001ff00 */
[----:B------:R0:W-:Y:S01]  /*8200*/  STG.E.128 [R8.64], R4 ;  /* 0x0000000408007986 */ /* 0x0001e2000c101d24 */
[----:B------:R-:W-:Y:S05]  /*8210*/  BRA `(.L_x_6374) ;  /* 0x00000a7000007947 */ /* 0x000fea0003800000 */
.L_x_6387:
        /* <DEDUP_REMOVED lines=23> */
.L_x_6392:
[----:B------:R-:W-:Y:S05]  /*8390*/  BSYNC B0 ;  /* 0x0000000000007941 */ /* 0x000fea0003800000 */
.L_x_6391:
[----:B------:R-:W-:-:S05]  /*83a0*/  LOP3.LUT R7, R0, R7, RZ, 0xfc, !PT ;  /* 0x0000000700077212 */ /* 0x000fca00078efcff */
[----:B------:R0:W-:Y:S01]  /*83b0*/  STG.E.U8 [R8.64], R7 ;  /* 0x0000000708007986 */ /* 0x0001e2000c101124 */
[----:B------:R-:W-:Y:S05]  /*83c0*/  BRA `(.L_x_6374) ;  /* 0x000008c000007947 */ /* 0x000fea0003800000 */
.L_x_6390:
        /* <DEDUP_REMOVED lines=15> */
.L_x_6394:
[----:B------:R-:W-:Y:S01]  /*84c0*/  IMAD.MOV.U32 R0, RZ, RZ, 0x7f ;  /* 0x0000007fff007424 */ /* 0x000fe200078e00ff */
[----:B------:R-:W-:-:S04]  /*84d0*/  ISETP.GT.U32.AND P0, PT, R3, 0x7f800000, PT ;  /* 0x7f8000000300780c */ /* 0x000fc80003f04070 */
[----:B------:R-:W-:-:S04]  /*84e0*/  SEL R0, R0, 0x7c, P0 ;  /* 0x0000007c00007807 */ /* 0x000fc80000000000 */
.L_x_6395:
[----:B------:R-:W-:Y:S05]  /*84f0*/  BSYNC B0 ;  /* 0x0000000000007941 */ /* 0x000fea0003800000 */
.L_x_6393:
[----:B------:R-:W-:-:S04]  /*8500*/  LOP3.LUT R3, R7, 0x80000000, RZ, 0xc0, !PT ;  /* 0x8000000007037812 */ /* 0x000fc800078ec0ff */
[----:B------:R-:W-:-:S04]  /*8510*/  SHF.R.U32.HI R3, RZ, 0x18, R3 ;  /* 0x00000018ff037819 */ /* 0x000fc80000011603 */
[----:B------:R-:W-:-:S05]  /*8520*/  LOP3.LUT R3, R0, R3, RZ, 0xfc, !PT ;  /* 0x0000000300037212 */ /* 0x000fca00078efcff */
[----:B------:R0:W-:Y:S01]  /*8530*/  STG.E.U8 [R8.64], R3 ;  /* 0x0000000308007986 */ /* 0x0001e2000c101124 */
[----:B------:R-:W-:Y:S05]  /*8540*/  BRA `(.L_x_6374) ;  /* 0x0000074000007947 */ /* 0x000fea0003800000 */
.L_x_6389:
[----:B------:R-:W0:Y:S01]  /*8550*/  F2F.F32.F64 R0, R4 ;  /* 0x0000000400007310 */ /* 0x000e220000301000 */
[----:B------:R-:W0:-:S14]  /*8560*/  DSETP.GEU.AND P0, PT, |R4|, c[0x2][0x0], PT ;  /* 0x008000000400762a */ /* 0x000e1c0003f0e200 */
[----:B0-----:R-:W-:-:S05]  /*8570*/  @!P0 FMUL R0, R0, 1.175494350822287508e-38 ;  /* 0x0080000000008820 */ /* 0x001fca0000400000 */
[----:B------:R-:W-:-:S05]  /*8580*/  F2FP.BF16.PACK_AB R0, RZ, R0 ;  /* 0x00000000ff00723e */ /* 0x000fca00000010ff */
[----:B------:R0:W-:Y:S01]  /*8590*/  STG.E.U16 [R8.64], R0 ;  /* 0x0000000008007986 */ /* 0x0001e2000c101524 */
[----:B------:R-:W-:Y:S05]  /*85a0*/  BRA `(.L_x_6374) ;  /* 0x000006e000007947 */ /* 0x000fea0003800000 */
.L_x_6386:
        /* <DEDUP_REMOVED lines=11> */
.L_x_6398:
        /* <DEDUP_REMOVED lines=19> */
.L_x_6401:
[----:B------:R-:W-:-:S04]  /*8790*/  LOP3.LUT R0, R7, 0x80000000, RZ, 0xc0, !PT ;  /* 0x8000000007007812 */ /* 0x000fc800078ec0ff */
[----:B------:R-:W-:-:S04]  /*87a0*/  SHF.R.U32.HI R0, RZ, 0x18, R0 ;  /* 0x00000018ff007819 */ /* 0x000fc80000011600 */
[----:B------:R-:W-:Y:S02]  /*87b0*/  LOP3.LUT R0, R3, R0, RZ, 0xfc, !PT ;  /* 0x0000000003007212 */ /* 0x000fe400078efcff */
.L_x_6400:
[----:B------:R-:W-:Y:S05]  /*87c0*/  BSYNC B0 ;  /* 0x0000000000007941 */ /* 0x000fea0003800000 */
.L_x_6399:
[----:B------:R0:W-:Y:S01]  /*87d0*/  STG.E.U8 [R8.64], R0 ;  /* 0x0000000008007986 */ /* 0x0001e2000c101124 */
[----:B------:R-:W-:Y:S05]  /*87e0*/  BRA `(.L_x_6374) ;  /* 0x000004a000007947 */ /* 0x000fea0003800000 */
.L_x_6397:
        /* <DEDUP_REMOVED lines=19> */
.L_x_6404:
[----:B------:R-:W-:-:S04]  /*8920*/  LOP3.LUT R0, R7, 0x80000000, RZ, 0xc0, !PT ;  /* 0x8000000007007812 */ /* 0x000fc800078ec0ff */
[----:B------:R-:W-:-:S04]  /*8930*/  SHF.R.U32.HI R0, RZ, 0x18, R0 ;  /* 0x00000018ff007819 */ /* 0x000fc80000011600 */
[----:B------:R-:W-:Y:S02]  /*8940*/  LOP3.LUT R0, R3, R0, RZ, 0xfc, !PT ;  /* 0x0000000003007212 */ /* 0x000fe400078efcff */
.L_x_6403:
[----:B------:R-:W-:Y:S05]  /*8950*/  BSYNC B0 ;  /* 0x0000000000007941 */ /* 0x000fea0003800000 */
.L_x_6402:
[----:B------:R0:W-:Y:S01]  /*8960*/  STG.E.U8 [R8.64], R0 ;  /* 0x0000000008007986 */ /* 0x0001e2000c101124 */
[----:B------:R-:W-:Y:S05]  /*8970*/  BRA `(.L_x_6374) ;  /* 0x0000031000007947 */ /* 0x000fea0003800000 */
.L_x_6396:
        /* <DEDUP_REMOVED lines=24> */
.L_x_6379:
        /* <DEDUP_REMOVED lines=20> */
.L_x_6406:
[----:B------:R-:W0:Y:S02]  /*8c40*/  F2I.U64.F64.TRUNC R4, R4 ;  /* 0x0000000400047311 */ /* 0x000e24000030d800 */
[----:B0-----:R0:W-:Y:S01]  /*8c50*/  STG.E.64 [R8.64], R4 ;  /* 0x0000000408007986 */ /* 0x0011e2000c101b24 */
[----:B------:R-:W-:Y:S05]  /*8c60*/  BRA `(.L_x_6374) ;  /* 0x0000002000007947 */ /* 0x000fea0003800000 */
.L_x_6405:
[----:B------:R-:W0:Y:S02]  /*8c70*/  F2I.U32.F64.TRUNC R5, R4 ;  /* 0x0000000400057311 */ /* 0x000e24000030d000 */
[----:B0-----:R0:W-:Y:S02]  /*8c80*/  STG.E [R8.64], R5 ;  /* 0x0000000508007986 */ /* 0x0011e4000c101924 */
.L_x_6374:
[----:B------:R-:W-:Y:S05]  /*8c90*/  BSYNC B6 ;  /* 0x0000000000067941 */ /* 0x000fea0003800000 */
.L_x_6373:
        /* <DEDUP_REMOVED lines=22> */
.L_x_6412:
[----:B------:R-:W0:Y:S02]  /*8e00*/  F2I.S64.F64.TRUNC R28, R28 ;  /* 0x0000001c001c7311 */ /* 0x000e24000030d900 */
[----:B0-----:R-:W-:-:S05]  /*8e10*/  IMAD.MOV.U32 R3, RZ, RZ, R28 ;  /* 0x000000ffff037224 */ /* 0x001fca00078e001c */
[----:B------:R0:W-:Y:S01]  /*8e20*/  STG.E.U8 [R4.64], R3 ;  /* 0x0000000304007986 */ /* 0x0001e2000c101124 */
[----:B------:R-:W-:Y:S05]  /*8e30*/  BRA `(.L_x_6414) ;  /* 0x00000eb000007947 */ /* 0x000fea0003800000 */
.L_x_6411:
        /* <DEDUP_REMOVED lines=9> */
.L_x_6416:
[----:B------:R-:W0:Y:S02]  /*8ed0*/  F2I.F64.TRUNC R29, R28 ;  /* 0x0000001c001d7311 */ /* 0x000e24000030d100 */
[----:B0-----:R0:W-:Y:S01]  /*8ee0*/  STG.E [R4.64], R29 ;  /* 0x0000001d04007986 */ /* 0x0011e2000c101924 */
[----:B------:R-:W-:Y:S05]  /*8ef0*/  BRA `(.L_x_6414) ;  /* 0x00000df000007947 */ /* 0x000fea0003800000 */
.L_x_6415:
[----:B------:R-:W0:Y:S02]  /*8f00*/  F2I.F64.TRUNC R29, R28 ;  /* 0x0000001c001d7311 */ /* 0x000e24000030d100 */
[----:B0-----:R0:W-:Y:S01]  /*8f10*/  STG.E.U16 [R4.64], R29 ;  /* 0x0000001d04007986 */ /* 0x0011e2000c101524 */
[----:B------:R-:W-:Y:S05]  /*8f20*/  BRA `(.L_x_6414) ;  /* 0x00000dc000007947 */ /* 0x000fea0003800000 */
.L_x_6410:
        /* <DEDUP_REMOVED lines=11> */
.L_x_6418:
[----:B------:R-:W0:Y:S01]  /*8fe0*/  F2F.F32.F64 R0, R28 ;  /* 0x0000001c00007310 */ /* 0x000e220000301000 */
[----:B------:R-:W0:-:S14]  /*8ff0*/  DSETP.GEU.AND P0, PT, |R28|, c[0x2][0x0], PT ;  /* 0x008000001c00762a */ /* 0x000e1c0003f0e200 */
[----:B0-----:R-:W-:-:S05]  /*9000*/  @!P0 FMUL R0, R0, 1.175494350822287508e-38 ;  /* 0x0080000000008820 */ /* 0x001fca0000400000 */
[----:B------:R-:W-:-:S05]  /*9010*/  F2FP.PACK_AB R0, RZ, R0 ;  /* 0x00000000ff00723e */ /* 0x000fca00000000ff */
[----:B------:R0:W-:Y:S01]  /*9020*/  STG.E.U16 [R4.64], R0 ;  /* 0x0000000004007986 */ /* 0x0001e2000c101524 */
[----:B------:R-:W-:Y:S05]  /*9030*/  BRA `(.L_x_6414) ;  /* 0x00000cb000007947 */ /* 0x000fea0003800000 */
.L_x_6417:
        /* <DEDUP_REMOVED lines=12> */
.L_x_6420:
[----:B------:R-:W0:Y:S01]  /*9100*/  F2F.F32.F64 R0, R28 ;  /* 0x0000001c00007310 */ /* 0x000e220000301000 */
[----:B------:R-:W0:-:S14]  /*9110*/  DSETP.GEU.AND P0, PT, |R28|, c[0x2][0x0], PT ;  /* 0x008000001c00762a */ /* 0x000e1c0003f0e200 */
[----:B0-----:R-:W-:-:S05]  /*9120*/  @!P0 FMUL R0, R0, 1.175494350822287508e-38 ;  /* 0x0080000000008820 */ /* 0x001fca0000400000 */
[----:B------:R-:W-:-:S04]  /*9130*/  F2FP.PACK_AB R3, RZ, R0 ;  /* 0x00000000ff03723e */ /* 0x000fc800000000ff */
[----:B------:R-:W-:-:S05]  /*9140*/  PRMT R3, R3, 0x5410, RZ ;  /* 0x0000541003037816 */ /* 0x000fca00000000ff */
[----:B------:R0:W-:Y:S01]  /*9150*/  STG.E [R4.64], R3 ;  /* 0x0000000304007986 */ /* 0x0001e2000c101924 */
[----:B------:R-:W-:Y:S05]  /*9160*/  BRA `(.L_x_6414) ;  /* 0x00000b8000007947 */ /* 0x000fea0003800000 */
.L_x_6419:
[----:B------:R0:W-:Y:S01]  /*9170*/  STG.E.64 [R4.64], R28 ;  /* 0x0000001c04007986 */ /* 0x0001e2000c101b24 */
[----:B------:R-:W-:Y:S05]  /*9180*/  BRA `(.L_x_6414) ;  /* 0x00000b6000007947 */ /* 0x000fea0003800000 */
.L_x_6409:
        /* <DEDUP_REMOVED lines=12> */
.L_x_6423:
[----:B------:R-:W-:-:S05]  /*9250*/  CS2R R30, SRZ ;  /* 0x00000000001e7805 */ /* 0x000fca000001ff00 */
[----:B------:R0:W-:Y:S01]  /*9260*/  STG.E.128 [R4.64], R28 ;  /* 0x0000001c04007986 */ /* 0x0001e2000c101d24 */
[----:B------:R-:W-:Y:S05]  /*9270*/  BRA `(.L_x_6414) ;  /* 0x00000a7000007947 */ /* 0x000fea0003800000 */
.L_x_6422:
        /* <DEDUP_REMOVED lines=23> */
.L_x_6427:
[----:B------:R-:W-:Y:S05]  /*93f0*/  BSYNC B0 ;  /* 0x0000000000007941 */ /* 0x000fea0003800000 */
.L_x_6426:
[----:B------:R-:W-:-:S05]  /*9400*/  LOP3.LUT R7, R0, R7, RZ, 0xfc, !PT ;  /* 0x0000000700077212 */ /* 0x000fca00078efcff */
[----:B------:R0:W-:Y:S01]  /*9410*/  STG.E.U8 [R4.64], R7 ;  /* 0x0000000704007986 */ /* 0x0001e2000c101124 */
[----:B------:R-:W-:Y:S05]  /*9420*/  BRA `(.L_x_6414) ;  /* 0x000008c000007947 */ /* 0x000fea0003800000 */
.L_x_6425:
        /* <DEDUP_REMOVED lines=15> */
.L_x_6429:
[----:B------:R-:W-:Y:S01]  /*9520*/  IMAD.MOV.U32 R0, RZ, RZ, 0x7f ;  /* 0x0000007fff007424 */ /* 0x000fe200078e00ff */
[----:B------:R-:W-:-:S04]  /*9530*/  ISETP.GT.U32.AND P0, PT, R3, 0x7f800000, PT ;  /* 0x7f8000000300780c */ /* 0x000fc80003f04070 */
[----:B------:R-:W-:-:S04]  /*9540*/  SEL R0, R0, 0x7c, P0 ;  /* 0x0000007c00007807 */ /* 0x000fc80000000000 */
.L_x_6430:
[----:B------:R-:W-:Y:S05]  /*9550*/  BSYNC B0 ;  /* 0x0000000000007941 */ /* 0x000fea0003800000 */
.L_x_6428:
[----:B------:R-:W-:-:S04]  /*9560*/  LOP3.LUT R3, R7, 0x80000000, RZ, 0xc0, !PT ;  /* 0x8000000007037812 */ /* 0x000fc800078ec0ff */
[----:B------:R-:W-:-:S04]  /*9570*/  SHF.R.U32.HI R3, RZ, 0x18, R3 ;  /* 0x00000018ff037819 */ /* 0x000fc80000011603 */
[----:B------:R-:W-:-:S05]  /*9580*/  LOP3.LUT R3, R0, R3, RZ, 0xfc, !PT ;  /* 0x0000000300037212 */ /* 0x000fca00078efcff */
[----:B------:R0:W-:Y:S01]  /*9590*/  STG.E.U8 [R4.64], R3 ;  /* 0x0000000304007986 */ /* 0x0001e2000c101124 */
[----:B------:R-:W-:Y:S05]  /*95a0*/  BRA `(.L_x_6414) ;  /* 0x0000074000007947 */ /* 0x000fea0003800000 */
.L_x_6424:
[----:B------:R-:W0:Y:S01]  /*95b0*/  F2F.F32.F64 R0, R28 ;  /* 0x0000001c00007310 */ /* 0x000e220000301000 */
[----:B------:R-:W0:-:S14]  /*95c0*/  DSETP.GEU.AND P0, PT, |R28|, c[0x2][0x0], PT ;  /* 0x008000001c00762a */ /* 0x000e1c0003f0e200 */
[----:B0-----:R-:W-:-:S05]  /*95d0*/  @!P0 FMUL R0, R0, 1.175494350822287508e-38 ;  /* 0x0080000000008820 */ /* 0x001fca0000400000 */
[----:B------:R-:W-:-:S05]  /*95e0*/  F2FP.BF16.PACK_AB R0, RZ, R0 ;  /* 0x00000000ff00723e */ /* 0x000fca00000010ff */
[----:B------:R0:W-:Y:S01]  /*95f0*/  STG.E.U16 [R4.64], R0 ;  /* 0x0000000004007986 */ /* 0x0001e2000c101524 */
[----:B------:R-:W-:Y:S05]  /*9600*/  BRA `(.L_x_6414) ;  /* 0x000006e000007947 */ /* 0x000fea0003800000 */
.L_x_6421:
        /* <DEDUP_REMOVED lines=11> */
.L_x_6433:
        /* <DEDUP_REMOVED lines=19> */
.L_x_6436:
[----:B------:R-:W-:-:S04]  /*97f0*/  LOP3.LUT R0, R7, 0x80000000, RZ, 0xc0, !PT ;  /* 0x8000000007007812 */ /* 0x000fc800078ec0ff */
[----:B------:R-:W-:-:S04]  /*9800*/  SHF.R.U32.HI R0, RZ, 0x18, R0 ;  /* 0x00000018ff007819 */ /* 0x000fc80000011600 */
[----:B------:R-:W-:Y:S02]  /*9810*/  LOP3.LUT R0, R3, R0, RZ, 0xfc, !PT ;  /* 0x0000000003007212 */ /* 0x000fe400078efcff */
.L_x_6435:
[----:B------:R-:W-:Y:S05]  /*9820*/  BSYNC B0 ;  /* 0x0000000000007941 */ /* 0x000fea0003800000 */
.L_x_6434:
[----:B------:R0:W-:Y:S01]  /*9830*/  STG.E.U8 [R4.64], R0 ;  /* 0x0000000004007986 */ /* 0x0001e2000c101124 */
[----:B------:R-:W-:Y:S05]  /*9840*/  BRA `(.L_x_6414) ;  /* 0x000004a000007947 */ /* 0x000fea0003800000 */
.L_x_6432:
        /* <DEDUP_REMOVED lines=19> */
.L_x_6439:
[----:B------:R-:W-:-:S04]  /*9980*/  LOP3.LUT R0, R7, 0x80000000, RZ, 0xc0, !PT ;  /* 0x8000000007007812 */ /* 0x000fc800078ec0ff */
[----:B------:R-:W-:-:S04]  /*9990*/  SHF.R.U32.HI R0, RZ, 0x18, R0 ;  /* 0x00000018ff007819 */ /* 0x000fc80000011600 */
[----:B------:R-:W-:Y:S02]  /*99a0*/  LOP3.LUT R0, R3, R0, RZ, 0xfc, !PT ;  /* 0x0000000003007212 */ /* 0x000fe400078efcff */
.L_x_6438:
[----:B------:R-:W-:Y:S05]  /*99b0*/  BSYNC B0 ;  /* 0x0000000000007941 */ /* 0x000fea0003800000 */
.L_x_6437:
[----:B------:R0:W-:Y:S01]  /*99c0*/  STG.E.U8 [R4.64], R0 ;  /* 0x0000000004007986 */ /* 0x0001e2000c101124 */
[----:B------:R-:W-:Y:S05]  /*99d0*/  BRA `(.L_x_6414) ;  /* 0x0000031000007947 */ /* 0x000fea0003800000 */
.L_x_6431:
        /* <DEDUP_REMOVED lines=24> */
.L_x_6413:
        /* <DEDUP_REMOVED lines=20> */
.L_x_6441:
[----:B------:R-:W0:Y:S02]  /*9ca0*/  F2I.U64.F64.TRUNC R28, R28 ;  /* 0x0000001c001c7311 */ /* 0x000e24000030d800 */
[----:B0-----:R0:W-:Y:S01]  /*9cb0*/  STG.E.64 [R4.64], R28 ;  /* 0x0000001c04007986 */ /* 0x0011e2000c101b24 */
[----:B------:R-:W-:Y:S05]  /*9cc0*/  BRA `(.L_x_6414) ;  /* 0x0000002000007947 */ /* 0x000fea0003800000 */
.L_x_6440:
[----:B------:R-:W0:Y:S02]  /*9cd0*/  F2I.U32.F64.TRUNC R29, R28 ;  /* 0x0000001c001d7311 */ /* 0x000e24000030d000 */
[----:B0-----:R0:W-:Y:S02]  /*9ce0*/  STG.E [R4.64], R29 ;  /* 0x0000001d04007986 */ /* 0x0011e4000c101924 */
.L_x_6414:
        /* <DEDUP_REMOVED lines=22> */
.L_x_6445:
[----:B------:R-:W0:Y:S02]  /*9e50*/  F2I.S64.F64.TRUNC R24, R24 ;  /* 0x0000001800187311 */ /* 0x000e24000030d900 */
[----:B0-----:R-:W-:-:S05]  /*9e60*/  IMAD.MOV.U32 R3, RZ, RZ, R24 ;  /* 0x000000ffff037224 */ /* 0x001fca00078e0018 */
[----:B------:R0:W-:Y:S01]  /*9e70*/  STG.E.U8 [R4.64], R3 ;  /* 0x0000000304007986 */ /* 0x0001e2000c101124 */
[----:B------:R-:W-:Y:S05]  /*9e80*/  BRA `(.L_x_6447) ;  /* 0x00000eb000007947 */ /* 0x000fea0003800000 */
.L_x_6444:
        /* <DEDUP_REMOVED lines=9> */
.L_x_6449:
[----:B------:R-:W0:Y:S02]  /*9f20*/  F2I.F64.TRUNC R25, R24 ;  /* 0x0000001800197311 */ /* 0x000e24000030d100 */
[----:B0-----:R0:W-:Y:S01]  /*9f30*/  STG.E [R4.64], R25 ;  /* 0x0000001904007986 */ /* 0x0011e2000c101924 */
[----:B------:R-:W-:Y:S05]  /*9f40*/  BRA `(.L_x_6447) ;  /* 0x00000df000007947 */ /* 0x000fea0003800000 */
.L_x_6448:
[----:B------:R-:W0:Y:S02]  /*9f50*/  F2I.F64.TRUNC R25, R24 ;  /* 0x0000001800197311 */ /* 0x000e24000030d100 */
[----:B0-----:R0:W-:Y:S01]  /*9f60*/  STG.E.U16 [R4.64], R25 ;  /* 0x0000001904007986 */ /* 0x0011e2000c101524 */
[----:B------:R-:W-:Y:S05]  /*9f70*/  BRA `(.L_x_6447) ;  /* 0x00000dc000007947 */ /* 0x000fea0003800000 */
.L_x_6443:
        /* <DEDUP_REMOVED lines=11> */
.L_x_6451:
[----:B------:R-:W0:Y:S01]  /*a030*/  F2F.F32.F64 R0, R24 ;  /* 0x0000001800007310 */ /* 0x000e220000301000 */
[----:B------:R-:W0:-:S14]  /*a040*/  DSETP.GEU.AND P0, PT, |R24|, c[0x2][0x0], PT ;  /* 0x008000001800762a */ /* 0x000e1c0003f0e200 */
[----:B0-----:R-:W-:-:S05]  /*a050*/  @!P0 FMUL R0, R0, 1.175494350822287508e-38 ;  /* 0x0080000000008820 */ /* 0x001fca0000400000 */
[----:B------:R-:W-:-:S05]  /*a060*/  F2FP.PACK_AB R0, RZ, R0 ;  /* 0x00000000ff00723e */ /* 0x000fca00000000ff */
[----:B------:R0:W-:Y:S01]  /*a070*/  STG.E.U16 [R4.64], R0 ;  /* 0x0000000004007986 */ /* 0x0001e2000c101524 */
[----:B------:R-:W-:Y:S05]  /*a080*/  BRA `(.L_x_6447) ;  /* 0x00000cb000007947 */ /* 0x000fea0003800000 */
.L_x_6450:
        /* <DEDUP_REMOVED lines=12> */
.L_x_6453:
[----:B------:R-:W0:Y:S01]  /*a150*/  F2F.F32.F64 R0, R24 ;  /* 0x0000001800007310 */ /* 0x000e220000301000 */
[----:B------:R-:W0:-:S14]  /*a160*/  DSETP.GEU.AND P0, PT, |R24|, c[0x2][0x0], PT ;  /* 0x008000001800762a */ /* 0x000e1c0003f0e200 */
[----:B0-----:R-:W-:-:S05]  /*a170*/  @!P0 FMUL R0, R0, 1.175494350822287508e-38 ;  /* 0x0080000000008820 */ /* 0x001fca0000400000 */
[----:B------:R-:W-:-:S04]  /*a180*/  F2FP.PACK_AB R3, RZ, R0 ;  /* 0x00000000ff03723e */ /* 0x000fc800000000ff */
[----:B------:R-:W-:-:S05]  /*a190*/  PRMT R3, R3, 0x5410, RZ ;  /* 0x0000541003037816 */ /* 0x000fca00000000ff */
[----:B------:R0:W-:Y:S01]  /*a1a0*/  STG.E [R4.64], R3 ;  /* 0x0000000304007986 */ /* 0x0001e2000c101924 */
[----:B------:R-:W-:Y:S05]  /*a1b0*/  BRA `(.L_x_6447) ;  /* 0x00000b8000007947 */ /* 0x000fea0003800000 */
.L_x_6452:
[----:B------:R0:W-:Y:S01]  /*a1c0*/  STG.E.64 [R4.64], R24 ;  /* 0x0000001804007986 */ /* 0x0001e2000c101b24 */
[----:B------:R-:W-:Y:S05]  /*a1d0*/  BRA `(.L_x_6447) ;  /* 0x00000b6000007947 */ /* 0x000fea0003800000 */
.L_x_6442:
        /* <DEDUP_REMOVED lines=12> */
.L_x_6456:
[----:B------:R-:W-:-:S05]  /*a2a0*/  CS2R R26, SRZ ;  /* 0x00000000001a7805 */ /* 0x000fca000001ff00 */
[----:B------:R0:W-:Y:S01]  /*a2b0*/  STG.E.128 [R4.64], R24 ;  /* 0x0000001804007986 */ /* 0x0001e2000c101d24 */
[----:B------:R-:W-:Y:S05]  /*a2c0*/  BRA `(.L_x_6447) ;  /* 0x00000a7000007947 */ /* 0x000fea0003800000 */
.L_x_6455:
        /* <DEDUP_REMOVED lines=23> */
.L_x_6460:
[----:B------:R-:W-:Y:S05]  /*a440*/  BSYNC B0 ;  /* 0x0000000000007941 */ /* 0x000fea0003800000 */
.L_x_6459:
[----:B------:R-:W-:-:S05]  /*a450*/  LOP3.LUT R7, R0, R7, RZ, 0xfc, !PT ;  /* 0x0000000700077212 */ /* 0x000fca00078efcff */
[----:B------:R0:W-:Y:S01]  /*a460*/  STG.E.U8 [R4.64], R7 ;  /* 0x0000000704007986 */ /* 0x0001e2000c101124 */
[----:B------:R-:W-:Y:S05]  /*a470*/  BRA `(.L_x_6447) ;  /* 0x000008c000007947 */ /* 0x000fea0003800000 */
.L_x_6458:
        /* <DEDUP_REMOVED lines=15> */
.L_x_6462:
[----:B------:R-:W-:Y:S01]  /*a570*/  IMAD.MOV.U32 R0, RZ, RZ, 0x7f ;  /* 0x0000007fff007424 */ /* 0x000fe200078e00ff */
[----:B------:R-:W-:-:S04]  /*a580*/  ISETP.GT.U32.AND P0, PT, R3, 0x7f800000, PT ;  /* 0x7f8000000300780c */ /* 0x000fc80003f04070 */
[----:B------:R-:W-:-:S04]  /*a590*/  SEL R0, R0, 0x7c, P0 ;  /* 0x0000007c00007807 */ /* 0x000fc80000000000 */
.L_x_6463:
[----:B------:R-:W-:Y:S05]  /*a5a0*/  BSYNC B0 ;  /* 0x0000000000007941 */ /* 0x000fea0003800000 */
.L_x_6461:
[----:B------:R-:W-:-:S04]  /*a5b0*/  LOP3.LUT R3, R7, 0x80000000, RZ, 0xc0, !PT ;  /* 0x8000000007037812 */ /* 0x000fc800078ec0ff */
[----:B------:R-:W-:-:S04]  /*a5c0*/  SHF.R.U32.HI R3, RZ, 0x18, R3 ;  /* 0x00000018ff037819 */ /* 0x000fc80000011603 */
[----:B------:R-:W-:-:S05]  /*a5d0*/  LOP3.LUT R3, R0, R3, RZ, 0xfc, !PT ;  /* 0x0000000300037212 */ /* 0x000fca00078efcff */
[----:B------:R0:W-:Y:S01]  /*a5e0*/  STG.E.U8 [R4.64], R3 ;  /* 0x0000000304007986 */ /* 0x0001e2000c101124 */
[----:B------:R-:W-:Y:S05]  /*a5f0*/  BRA `(.L_x_6447) ;  /* 0x0000074000007947 */ /* 0x000fea0003800000 */
.L_x_6457:
[----:B------:R-:W0:Y:S01]  /*a600*/  F2F.F32.F64 R0, R24 ;  /* 0x0000001800007310 */ /* 0x000e220000301000 */
[----:B------:R-:W0:-:S14]  /*a610*/  DSETP.GEU.AND P0, PT, |R24|, c[0x2][0x0], PT ;  /* 0x008000001800762a */ /* 0x000e1c0003f0e200 */
[----:B0-----:R-:W-:-:S05]  /*a620*/  @!P0 FMUL R0, R0, 1.175494350822287508e-38 ;  /* 0x0080000000008820 */ /* 0x001fca0000400000 */
[----:B------:R-:W-:-:S05]  /*a630*/  F2FP.BF16.PACK_AB R0, RZ, R0 ;  /* 0x00000000ff00723e */ /* 0x000fca00000010ff */
[----:B------:R0:W-:Y:S01]  /*a640*/  STG.E.U16 [R4.64], R0 ;  /* 0x0000000004007986 */ /* 0x0001e2000c101524 */
[----:B------:R-:W-:Y:S05]  /*a650*/  BRA `(.L_x_6447) ;  /* 0x000006e000007947 */ /* 0x000fea0003800000 */
.L_x_6454:
        /* <DEDUP_REMOVED lines=11> */
.L_x_6466:
        /* <DEDUP_REMOVED lines=19> */
.L_x_6469:
[----:B------:R-:W-:-:S04]  /*a840*/  LOP3.LUT R0, R7, 0x80000000, RZ, 0xc0, !PT ;  /* 0x8000000007007812 */ /* 0x000fc800078ec0ff */
[----:B------:R-:W-:-:S04]  /*a850*/  SHF.R.U32.HI R0, RZ, 0x18, R0 ;  /* 0x00000018ff007819 */ /* 0x000fc80000011600 */
[----:B------:R-:W-:Y:S02]  /*a860*/  LOP3.LUT R0, R3, R0, RZ, 0xfc, !PT ;  /* 0x0000000003007212 */ /* 0x000fe400078efcff */
.L_x_6468:
[----:B------:R-:W-:Y:S05]  /*a870*/  BSYNC B0 ;  /* 0x0000000000007941 */ /* 0x000fea0003800000 */
.L_x_6467:
[----:B------:R0:W-:Y:S01]  /*a880*/  STG.E.U8 [R4.64], R0 ;  /* 0x0000000004007986 */ /* 0x0001e2000c101124 */
[----:B------:R-:W-:Y:S05]  /*a890*/  BRA `(.L_x_6447) ;  /* 0x000004a000007947 */ /* 0x000fea0003800000 */
.L_x_6465:
        /* <DEDUP_REMOVED lines=19> */
.L_x_6472:
[----:B------:R-:W-:-:S04]  /*a9d0*/  LOP3.LUT R0, R7, 0x80000000, RZ, 0xc0, !PT ;  /* 0x8000000007007812 */ /* 0x000fc800078ec0ff */
[----:B------:R-:W-:-:S04]  /*a9e0*/  SHF.R.U32.HI R0, RZ, 0x18, R0 ;  /* 0x00000018ff007819 */ /* 0x000fc80000011600 */
[----:B------:R-:W-:Y:S02]  /*a9f0*/  LOP3.LUT R0, R3, R0, RZ, 0xfc, !PT ;  /* 0x0000000003007212 */ /* 0x000fe400078efcff */
.L_x_6471:
[----:B------:R-:W-:Y:S05]  /*aa00*/  BSYNC B0 ;  /* 0x0000000000007941 */ /* 0x000fea0003800000 */
.L_x_6470:
[----:B------:R0:W-:Y:S01]  /*aa10*/  STG.E.U8 [R4.64], R0 ;  /* 0x0000000004007986 */ /* 0x0001e2000c101124 */
[----:B------:R-:W-:Y:S05]  /*aa20*/  BRA `(.L_x_6447) ;  /* 0x0000031000007947 */ /* 0x000fea0003800000 */
.L_x_6464:
        /* <DEDUP_REMOVED lines=24> */
.L_x_6446:
        /* <DEDUP_REMOVED lines=20> */
.L_x_6474:
[----:B------:R-:W0:Y:S02]  /*acf0*/  F2I.U64.F64.TRUNC R24, R24 ;  /* 0x0000001800187311 */ /* 0x000e24000030d800 */
[----:B0-----:R0:W-:Y:S01]  /*ad00*/  STG.E.64 [R4.64], R24 ;  /* 0x0000001804007986 */ /* 0x0011e2000c101b24 */
[----:B------:R-:W-:Y:S05]  /*ad10*/  BRA `(.L_x_6447) ;  /* 0x0000002000007947 */ /* 0x000fea0003800000 */
.L_x_6473:
[----:B------:R-:W0:Y:S02]  /*ad20*/  F2I.U32.F64.TRUNC R25, R24 ;  /* 0x0000001800197311 */ /* 0x000e24000030d000 */
[----:B0-----:R0:W-:Y:S02]  /*ad30*/  STG.E [R4.64], R25 ;  /* 0x0000001904007986 */ /* 0x0011e4000c101924 */
.L_x_6447:
[----:B------:R-:W-:Y:S02]  /*ad40*/  IADD3 R23, R23, 0x80, RZ ;  /* 0x0000008017177810 */ /* 0x000fe40007ffe0ff */
.L_x_6408:
[----:B------:R-:W-:Y:S05]  /*ad50*/  BSYNC B6 ;  /* 0x0000000000067941 */ /* 0x000fea0003800000 */
.L_x_6407:
        /* <DEDUP_REMOVED lines=20> */
.L_x_6478:
[----:B------:R-:W0:Y:S02]  /*aea0*/  F2I.S64.F64.TRUNC R16, R16 ;  /* 0x0000001000107311 */ /* 0x000e24000030d900 */
[----:B0-----:R-:W-:-:S05]  /*aeb0*/  IMAD.MOV.U32 R5, RZ, RZ, R16 ;  /* 0x000000ffff057224 */ /* 0x001fca00078e0010 */
[----:B------:R-:W-:Y:S01]  /*aec0*/  STG.E.U8 [R2.64], R5 ;  /* 0x0000000502007986 */ /* 0x000fe2000c101124 */
[----:B------:R-:W-:Y:S05]  /*aed0*/  EXIT ;  /* 0x000000000000794d */ /* 0x000fea0003800000 */
.L_x_6477:
        /* <DEDUP_REMOVED lines=9> */
.L_x_6481:
[----:B------:R-:W0:Y:S02]  /*af70*/  F2I.F64.TRUNC R17, R16 ;  /* 0x0000001000117311 */ /* 0x000e24000030d100 */
[----:B0-----:R-:W-:Y:S01]  /*af80*/  STG.E [R2.64], R17 ;  /* 0x0000001102007986 */ /* 0x001fe2000c101924 */
[----:B------:R-:W-:Y:S05]  /*af90*/  EXIT ;  /* 0x000000000000794d */ /* 0x000fea0003800000 */
.L_x_6480:
[----:B------:R-:W0:Y:S02]  /*afa0*/  F2I.F64.TRUNC R17, R16 ;  /* 0x0000001000117311 */ /* 0x000e24000030d100 */
[----:B0-----:R-:W-:Y:S01]  /*afb0*/  STG.E.U16 [R2.64], R17 ;  /* 0x0000001102007986 */ /* 0x001fe2000c101524 */
[----:B------:R-:W-:Y:S05]  /*afc0*/  EXIT ;  /* 0x000000000000794d */ /* 0x000fea0003800000 */
.L_x_6476:
        /* <DEDUP_REMOVED lines=11> */
.L_x_6483:
[----:B------:R-:W0:Y:S01]  /*b080*/  F2F.F32.F64 R0, R16 ;  /* 0x0000001000007310 */ /* 0x000e220000301000 */
[----:B------:R-:W0:-:S14]  /*b090*/  DSETP.GEU.AND P0, PT, |R16|, c[0x2][0x0], PT ;  /* 0x008000001000762a */ /* 0x000e1c0003f0e200 */
[----:B0-----:R-:W-:-:S05]  /*b0a0*/  @!P0 FMUL R0, R0, 1.175494350822287508e-38 ;  /* 0x0080000000008820 */ /* 0x001fca0000400000 */
[----:B------:R-:W-:-:S05]  /*b0b0*/  F2FP.PACK_AB R0, RZ, R0 ;  /* 0x00000000ff00723e */ /* 0x000fca00000000ff */
[----:B------:R-:W-:Y:S01]  /*b0c0*/  STG.E.U16 [R2.64], R0 ;  /* 0x0000000002007986 */ /* 0x000fe2000c101524 */
[----:B------:R-:W-:Y:S05]  /*b0d0*/  EXIT ;  /* 0x000000000000794d */ /* 0x000fea0003800000 */
.L_x_6482:
        /* <DEDUP_REMOVED lines=12> */
.L_x_6485:
[----:B------:R-:W0:Y:S01]  /*b1a0*/  F2F.F32.F64 R0, R16 ;  /* 0x0000001000007310 */ /* 0x000e220000301000 */
[----:B------:R-:W0:-:S14]  /*b1b0*/  DSETP.GEU.AND P0, PT, |R16|, c[0x2][0x0], PT ;  /* 0x008000001000762a */ /* 0x000e1c0003f0e200 */
[----:B0-----:R-:W-:-:S05]  /*b1c0*/  @!P0 FMUL R0, R0, 1.175494350822287508e-38 ;  /* 0x0080000000008820 */ /* 0x001fca0000400000 */
[----:B------:R-:W-:-:S04]  /*b1d0*/  F2FP.PACK_AB R5, RZ, R0 ;  /* 0x00000000ff05723e */ /* 0x000fc800000000ff */
[----:B------:R-:W-:-:S05]  /*b1e0*/  PRMT R5, R5, 0x5410, RZ ;  /* 0x0000541005057816 */ /* 0x000fca00000000ff */
[----:B------:R-:W-:Y:S01]  /*b1f0*/  STG.E [R2.64], R5 ;  /* 0x0000000502007986 */ /* 0x000fe2000c101924 */
[----:B------:R-:W-:Y:S05]  /*b200*/  EXIT ;  /* 0x000000000000794d */ /* 0x000fea0003800000 */
.L_x_6484:
[----:B------:R-:W-:Y:S01]  /*b210*/  STG.E.64 [R2.64], R16 ;  /* 0x0000001002007986 */ /* 0x000fe2000c101b24 */
[----:B------:R-:W-:Y:S05]  /*b220*/  EXIT ;  /* 0x000000000000794d */ /* 0x000fea0003800000 */
.L_x_6475:
        /* <DEDUP_REMOVED lines=12> */
.L_x_6488:
[----:B------:R-:W-:-:S05]  /*b2f0*/  CS2R R18, SRZ ;  /* 0x0000000000127805 */ /* 0x000fca000001ff00 */
[----:B------:R-:W-:Y:S01]  /*b300*/  STG.E.128 [R2.64], R16 ;  /* 0x0000001002007986 */ /* 0x000fe2000c101d24 */
[----:B------:R-:W-:Y:S05]  /*b310*/  EXIT ;  /* 0x000000000000794d */ /* 0x000fea0003800000 */
.L_x_6487:
        /* <DEDUP_REMOVED lines=23> */
.L_x_6492:
[----:B------:R-:W-:Y:S05]  /*b490*/  BSYNC B0 ;  /* 0x0000000000007941 */ /* 0x000fea0003800000 */
.L_x_6491:
[----:B------:R-:W-:-:S05]  /*b4a0*/  LOP3.LUT R5, R0, R5, RZ, 0xfc, !PT ;  /* 0x0000000500057212 */ /* 0x000fca00078efcff */
[----:B------:R-:W-:Y:S01]  /*b4b0*/  STG.E.U8 [R2.64], R5 ;  /* 0x0000000502007986 */ /* 0x000fe2000c101124 */
[----:B------:R-:W-:Y:S05]  /*b4c0*/  EXIT ;  /* 0x000000000000794d */ /* 0x000fea0003800000 */
.L_x_6490:
        /* <DEDUP_REMOVED lines=15> */
.L_x_6494:
[----:B------:R-:W-:Y:S01]  /*b5c0*/  IMAD.MOV.U32 R0, RZ, RZ, 0x7f ;  /* 0x0000007fff007424 */ /* 0x000fe200078e00ff */
[----:B------:R-:W-:-:S04]  /*b5d0*/  ISETP.GT.U32.AND P0, PT, R4, 0x7f800000, PT ;  /* 0x7f8000000400780c */ /* 0x000fc80003f04070 */
[----:B------:R-:W-:-:S04]  /*b5e0*/  SEL R0, R0, 0x7c, P0 ;  /* 0x0000007c00007807 */ /* 0x000fc80000000000 */
.L_x_6495:
[----:B------:R-:W-:Y:S05]  /*b5f0*/  BSYNC B0 ;  /* 0x0000000000007941 */ /* 0x000fea0003800000 */
.L_x_6493:
[----:B------:R-:W-:-:S04]  /*b600*/  LOP3.LUT R4, R5, 0x80000000, RZ, 0xc0, !PT ;  /* 0x8000000005047812 */ /* 0x000fc800078ec0ff */
[----:B------:R-:W-:-:S04]  /*b610*/  SHF.R.U32.HI R5, RZ, 0x18, R4 ;  /* 0x00000018ff057819 */ /* 0x000fc80000011604 */
[----:B------:R-:W-:-:S05]  /*b620*/  LOP3.LUT R5, R0, R5, RZ, 0xfc, !PT ;  /* 0x0000000500057212 */ /* 0x000fca00078efcff */
[----:B------:R-:W-:Y:S01]  /*b630*/  STG.E.U8 [R2.64], R5 ;  /* 0x0000000502007986 */ /* 0x000fe2000c101124 */
[----:B------:R-:W-:Y:S05]  /*b640*/  EXIT ;  /* 0x000000000000794d */ /* 0x000fea0003800000 */
.L_x_6489:
[----:B------:R-:W0:Y:S01]  /*b650*/  F2F.F32.F64 R0, R16 ;  /* 0x0000001000007310 */ /* 0x000e220000301000 */
[----:B------:R-:W0:-:S14]  /*b660*/  DSETP.GEU.AND P0, PT, |R16|, c[0x2][0x0], PT ;  /* 0x008000001000762a */ /* 0x000e1c0003f0e200 */
[----:B0-----:R-:W-:-:S05]  /*b670*/  @!P0 FMUL R0, R0, 1.175494350822287508e-38 ;  /* 0x0080000000008820 */ /* 0x001fca0000400000 */
[----:B------:R-:W-:-:S05]  /*b680*/  F2FP.BF16.PACK_AB R0, RZ, R0 ;  /* 0x00000000ff00723e */ /* 0x000fca00000010ff */
[----:B------:R-:W-:Y:S01]  /*b690*/  STG.E.U16 [R2.64], R0 ;  /* 0x0000000002007986 */ /* 0x000fe2000c101524 */
[----:B------:R-:W-:Y:S05]  /*b6a0*/  EXIT ;  /* 0x000000000000794d */ /* 0x000fea0003800000 */
.L_x_6486:
        /* <DEDUP_REMOVED lines=11> */
.L_x_6498:
        /* <DEDUP_REMOVED lines=19> */
.L_x_6501:
[----:B------:R-:W-:-:S04]  /*b890*/  LOP3.LUT R0, R7, 0x80000000, RZ, 0xc0, !PT ;  /* 0x8000000007007812 */ /* 0x000fc800078ec0ff */
[----:B------:R-:W-:-:S04]  /*b8a0*/  SHF.R.U32.HI R5, RZ, 0x18, R0 ;  /* 0x00000018ff057819 */ /* 0x000fc80000011600 */
[----:B------:R-:W-:-:S04]  /*b8b0*/  LOP3.LUT R4, R4, R5, RZ, 0xfc, !PT ;  /* 0x0000000504047212 */ /* 0x000fc800078efcff */
[----:B------:R-:W-:Y:S02]  /*b8c0*/  PRMT R0, R4, 0x7610, R0 ;  /* 0x0000761004007816 */ /* 0x000fe40000000000 */
.L_x_6500:
[----:B------:R-:W-:Y:S05]  /*b8d0*/  BSYNC B0 ;  /* 0x0000000000007941 */ /* 0x000fea0003800000 */
.L_x_6499:
[----:B------:R-:W-:Y:S01]  /*b8e0*/  STG.E.U8 [R2.64], R0 ;  /* 0x0000000002007986 */ /* 0x000fe2000c101124 */
[----:B------:R-:W-:Y:S05]  /*b8f0*/  EXIT ;  /* 0x000000000000794d */ /* 0x000fea0003800000 */
.L_x_6497:
        /* <DEDUP_REMOVED lines=19> */
.L_x_6504:
[----:B------:R-:W-:-:S04]  /*ba30*/  LOP3.LUT R0, R7, 0x80000000, RZ, 0xc0, !PT ;  /* 0x8000000007007812 */ /* 0x000fc800078ec0ff */
[----:B------:R-:W-:-:S04]  /*ba40*/  SHF.R.U32.HI R5, RZ, 0x18, R0 ;  /* 0x00000018ff057819 */ /* 0x000fc80000011600 */
[----:B------:R-:W-:-:S04]  /*ba50*/  LOP3.LUT R4, R4, R5, RZ, 0xfc, !PT ;  /* 0x0000000504047212 */ /* 0x000fc800078efcff */
[----:B------:R-:W-:Y:S02]  /*ba60*/  PRMT R0, R4, 0x7610, R0 ;  /* 0x0000761004007816 */ /* 0x000fe40000000000 */
.L_x_6503:
[----:B------:R-:W-:Y:S05]  /*ba70*/  BSYNC B0 ;  /* 0x0000000000007941 */ /* 0x000fea0003800000 */
.L_x_6502:
[----:B------:R-:W-:Y:S01]  /*ba80*/  STG.E.U8 [R2.64], R0 ;  /* 0x0000000002007986 */ /* 0x000fe2000c101124 */
[----:B------:R-:W-:Y:S05]  /*ba90*/  EXIT ;  /* 0x000000000000794d */ /* 0x000fea0003800000 */
.L_x_6496:
        /* <DEDUP_REMOVED lines=24> */
.L_x_6479:
[----:B------:R-:W-:Y:S01]  /*bc20*/  MOV R0, 0x0 ;  /* 0x0000000000007802 */ /* 0x000fe20000000f00 */
[----:B------:R-:W-:Y:S02]  /*bc30*/  IMAD.MOV.U32 R4, RZ, RZ, c[0x4][0x128] ;  /* 0x01004a00ff047624 */ /* 0x000fe400078e00ff */
[----:B------:R-:W-:Y:S01]  /*bc40*/  IMAD.MOV.U32 R5, RZ, RZ, c[0x4][0x12c] ;  /* 0x01004b00ff057624 */ /* 0x000fe200078e00ff */
[----:B------:R0:W1:Y:S01]  /*bc50*/  LDC.64 R2, c[0x4][R0] ;  /* 0x0100000000027b82 */ /* 0x0000620000000a00 */
[----:B------:R-:W-:Y:S02]  /*bc60*/  IMAD.MOV.U32 R6, RZ, RZ, c[0x4][0x130] ;  /* 0x01004c00ff067624 */ /* 0x000fe400078e00ff */
[----:B------:R-:W-:Y:S02]  /*bc70*/  IMAD.MOV.U32 R7, RZ, RZ, c[0x4][0x134] ;  /* 0x01004d00ff077624 */ /* 0x000fe400078e00ff */
[----:B------:R-:W-:-:S02]  /*bc80*/  IMAD.MOV.U32 R8, RZ, RZ, 0x65 ;  /* 0x00000065ff087424 */ /* 0x000fc400078e00ff */
[----:B------:R-:W-:Y:S02]  /*bc90*/  IMAD.MOV.U32 R10, RZ, RZ, c[0x4][0x10] ;  /* 0x01000400ff0a7624 */ /* 0x000fe400078e00ff */
[----:B------:R-:W-:Y:S02]  /*bca0*/  IMAD.MOV.U32 R11, RZ, RZ, c[0x4][0x14] ;  /* 0x01000500ff0b7624 */ /* 0x000fe400078e00ff */
[----:B------:R-:W-:Y:S02]  /*bcb0*/  IMAD.MOV.U32 R12, RZ, RZ, 0x1 ;  /* 0x00000001ff0c7424 */ /* 0x000fe400078e00ff */
[----:B------:R-:W-:Y:S02]  /*bcc0*/  IMAD.MOV.U32 R13, RZ, RZ, RZ ;  /* 0x000000ffff0d7224 */ /* 0x000fe400078e00ff */
[----:B0-----:R-:W-:Y:S01]  /*bcd0*/  LEPC R14 ;  /* 0x00000000000e734e */ /* 0x001fe20000000000 */
[----:B------:R-:W-:Y:S02]  /*bce0*/  MOV R9, 0xbd50 ;  /* 0x0000bd5000097802 */ /* 0x000fe40000000f00 */
[----:B------:R-:W-:Y:S02]  /*bcf0*/  MOV R20, 0xbcd0 ;  /* 0x0000bcd000147802 */ /* 0x000fe40000000f00 */
[----:B------:R-:W-:-:S02]  /*bd00*/  MOV R21, 0x0 ;  /* 0x0000000000157802 */ /* 0x000fc40000000f00 */
[----:B------:R-:W-:Y:S02]  /*bd10*/  MOV R0, 0x0 ;  /* 0x0000000000007802 */ /* 0x000fe40000000f00 */
[----:B------:R-:W-:-:S04]  /*bd20*/  IADD3 R20, P0, P1, -R20, R9, R14 ;  /* 0x0000000914147210 */ /* 0x000fc8000791e10e */
[----:B------:R-:W-:-:S04]  /*bd30*/  IADD3.X R21, ~R0, R21, R15, P0, P1 ;  /* 0x0000001500157210 */ /* 0x000fc800007e250f */
[----:B-1----:R-:W-:Y:S05]  /*bd40*/  CALL.ABS.NOINC R2 ;  /* 0x0000000002007343 */ /* 0x002fea0003c00000 */
[----:B------:R-:W-:Y:S05]  /*bd50*/  EXIT ;  /* 0x000000000000794d */ /* 0x000fea0003800000 */
.L_x_6506:
[----:B------:R-:W0:Y:S02]  /*bd60*/  F2I.U64.F64.TRUNC R16, R16 ;  /* 0x0000001000107311 */ /* 0x000e24000030d800 */
[----:B0-----:R-:W-:Y:S01]  /*bd70*/  STG.E.64 [R2.64], R16 ;  /* 0x0000001002007986 */ /* 0x001fe2000c101b24 */
[----:B------:R-:W-:Y:S05]  /*bd80*/  EXIT ;  /* 0x000000000000794d */ /* 0x000fea0003800000 */
.L_x_6505:
[----:B------:R-:W0:Y:S02]  /*bd90*/  F2I.U32.F64.TRUNC R17, R16 ;  /* 0x0000001000117311 */ /* 0x000e24000030d000 */
[----:B0-----:R-:W-:Y:S01]  /*bda0*/  STG.E [R2.64], R17 ;  /* 0x0000001102007986 */ /* 0x001fe2000c101924 */
[----:B------:R-:W-:Y:S05]  /*bdb0*/  EXIT ;  /* 0x000000000000794d */ /* 0x000fea0003800000 */
.L_x_6507:
        /* <DEDUP_REMOVED lines=12> */
.L_x_7729:


//--------------------- .text._ZN2at6native18elementwise_kernelILi128ELi2EZNS0_22gpu_kernel_impl_nocastINS0_13BinaryFunctorIdddZZZNS0_20copysign_kernel_cudaERNS_18TensorIteratorBaseEENKUlvE_clEvENKUlvE_clEvEUlddE_EEEEvS5_RKT_EUliE_EEviT1_ --------------------------
	.section	.text._ZN2at6native18elementwise_kernelILi128ELi2EZNS0_22gpu_kernel_impl_nocastINS0_13BinaryFunctorIdddZZZNS0_20copysign_kernel_cudaERNS_18TensorIteratorBaseEENKUlvE_clEvENKUlvE_clEvEUlddE_EEEEvS5_RKT_EUliE_EEviT1_,"ax",@progbits
	.sectioninfo	@"SHI_REGISTERS=14"
	.align	128
        .global         _ZN2at6native18elementwise_kernelILi128ELi2EZNS0_22gpu_kernel_impl_nocastINS0_13BinaryFunctorIdddZZZNS0_20copysign_kernel_cudaERNS_18TensorIteratorBaseEENKUlvE_clEvENKUlvE_clEvEUlddE_EEEEvS5_RKT_EUliE_EEviT1_
        .type           _ZN2at6native18elementwise_kernelILi128ELi2EZNS0_22gpu_kernel_impl_nocastINS0_13BinaryFunctorIdddZZZNS0_20copysign_kernel_cudaERNS_18TensorIteratorBaseEENKUlvE_clEvENKUlvE_clEvEUlddE_EEEEvS5_RKT_EUliE_EEviT1_,@function
        .size           _ZN2at6native18elementwise_kernelILi128ELi2EZNS0_22gpu_kernel_impl_nocastINS0_13BinaryFunctorIdddZZZNS0_20copysign_kernel_cudaERNS_18TensorIteratorBaseEENKUlvE_clEvENKUlvE_clEvEUlddE_EEEEvS5_RKT_EUliE_EEviT1_,(.L_x_7730 - _ZN2at6native18elementwise_kernelILi128ELi2EZNS0_22gpu_kernel_impl_nocastINS0_13BinaryFunctorIdddZZZNS0_20copysign_kernel_cudaERNS_18TensorIteratorBaseEENKUlvE_clEvENKUlvE_clEvEUlddE_EEEEvS5_RKT_EUliE_EEviT1_)
        .other          _ZN2at6native18elementwise_kernelILi128ELi2EZNS0_22gpu_kernel_impl_nocastINS0_13BinaryFunctorIdddZZZNS0_20copysign_kernel_cudaERNS_18TensorIteratorBaseEENKUlvE_clEvENKUlvE_clEvEUlddE_EEEEvS5_RKT_EUliE_EEviT1_,@"STO_CUDA_ENTRY STV_DEFAULT"
_ZN2at6native18elementwise_kernelILi128ELi2EZNS0_22gpu_kernel_impl_nocastINS0_13BinaryFunctorIdddZZZNS0_20copysign_kernel_cudaERNS_18TensorIteratorBaseEENKUlvE_clEvENKUlvE_clEvEUlddE_EEEEvS5_RKT_EUliE_EEviT1_:
.text._ZN2at6native18elementwise_kernelILi128ELi2EZNS0_22gpu_kernel_impl_nocastINS0_13BinaryFunctorIdddZZZNS0_20copysign_kernel_cudaERNS_18TensorIteratorBaseEENKUlvE_clEvENKUlvE_clEvEUlddE_EEEEvS5_RKT_EUliE_EEviT1_:
        /* <DEDUP_REMOVED lines=261> */
[----:B------:R-:W-:-:S05]  /*1050*/  @P0 IMAD R4, R9, c[0x0][0x3c0], R4 ;  /* 0x0000f00009040a24 */ /* 0x000fca00078e0204 */
.L_x_6510:
[----:B------:R-:W-:Y:S02]  /*1060*/  IADD3 R6, P1, R4, c[0x0][0x3d8], RZ ;  /* 0x0000f60004067a10 */ /* 0x000fe40007f3e0ff */
[----:B------:R-:W-:Y:S02]  /*1070*/  IADD3 R8, P0, R3, c[0x0][0x3d0], RZ ;  /* 0x0000f40003087a10 */ /* 0x000fe40007f1e0ff */
[----:B------:R-:W-:Y:S02]  /*1080*/  IADD3.X R7, RZ, c[0x0][0x3dc], RZ, P1, !PT ;  /* 0x0000f700ff077a10 */ /* 0x000fe40000ffe4ff */
[----:B------:R-:W-:-:S04]  /*1090*/  IADD3.X R9, RZ, c[0x0][0x3d4], RZ, P0, !PT ;  /* 0x0000f500ff097a10 */ /* 0x000fc800007fe4ff */
[----:B------:R-:W2:Y:S04]  /*10a0*/  LDG.E R7, [R6.64+0x4] ;  /* 0x0000040406077981 */ /* 0x000ea8000c1e1900 */
[----:B------:R-:W2:Y:S01]  /*10b0*/  LDG.E.64 R4, [R8.64] ;  /* 0x0000000408047981 */ /* 0x000ea2000c1e1b00 */
[----:B------:R-:W-:Y:S02]  /*10c0*/  IADD3 R2, P0, R2, c[0x0][0x3c8], RZ ;  /* 0x0000f20002027a10 */ /* 0x000fe40007f1e0ff */
[----:B------:R-:W-:Y:S02]  /*10d0*/  IADD3 R11, R0, 0x80, RZ ;  /* 0x00000080000b7810 */ /* 0x000fe40007ffe0ff */
[----:B------:R-:W-:Y:S02]  /*10e0*/  IADD3.X R3, RZ, c[0x0][0x3cc], RZ, P0, !PT ;  /* 0x0000f300ff037a10 */ /* 0x000fe400007fe4ff */
[----:B--2---:R-:W-:-:S05]  /*10f0*/  LOP3.LUT R5, R5, 0x80000000, R7, 0xb8, !PT ;  /* 0x8000000005057812 */ /* 0x004fca00078eb807 */
[----:B------:R0:W-:Y:S02]  /*1100*/  STG.E.64 [R2.64], R4 ;  /* 0x0000000402007986 */ /* 0x0001e4000c101b04 */
.L_x_6509:
[----:B------:R-:W-:Y:S05]  /*1110*/  BSYNC B0 ;  /* 0x0000000000007941 */ /* 0x000fea0003800000 */
.L_x_6508:
        /* <DEDUP_REMOVED lines=254> */
[----:B------:R-:W-:-:S05]  /*2100*/  @P0 IMAD R3, R7, c[0x0][0x3c0], R3 ;  /* 0x0000f00007030a24 */ /* 0x000fca00078e0203 */
.L_x_6511:
[----:B------:R-:W-:Y:S02]  /*2110*/  IADD3 R4, P1, R3, c[0x0][0x3d8], RZ ;  /* 0x0000f60003047a10 */ /* 0x000fe40007f3e0ff */
[----:B------:R-:W-:Y:S02]  /*2120*/  IADD3 R6, P0, R2, c[0x0][0x3d0], RZ ;  /* 0x0000f40002067a10 */ /* 0x000fe40007f1e0ff */
[----:B------:R-:W-:Y:S02]  /*2130*/  IADD3.X R5, RZ, c[0x0][0x3dc], RZ, P1, !PT ;  /* 0x0000f700ff057a10 */ /* 0x000fe40000ffe4ff */
[----:B------:R-:W-:-:S04]  /*2140*/  IADD3.X R7, RZ, c[0x0][0x3d4], RZ, P0, !PT ;  /* 0x0000f500ff077a10 */ /* 0x000fc800007fe4ff */
[----:B------:R-:W2:Y:S04]  /*2150*/  LDG.E R5, [R4.64+0x4] ;  /* 0x0000040404057981 */ /* 0x000ea8000c1e1900 */
[----:B------:R-:W2:Y:S01]  /*2160*/  LDG.E.64 R2, [R6.64] ;  /* 0x0000000406027981 */ /* 0x000ea2000c1e1b00 */
[----:B------:R-:W-:-:S04]  /*2170*/  IADD3 R8, P0, R0, c[0x0][0x3c8], RZ ;  /* 0x0000f20000087a10 */ /* 0x000fc80007f1e0ff */
[----:B------:R-:W-:Y:S02]  /*2180*/  IADD3.X R9, RZ, c[0x0][0x3cc], RZ, P0, !PT ;  /* 0x0000f300ff097a10 */ /* 0x000fe400007fe4ff */
[----:B--2---:R-:W-:-:S05]  /*2190*/  LOP3.LUT R3, R3, 0x80000000, R5, 0xb8, !PT ;  /* 0x8000000003037812 */ /* 0x004fca00078eb805 */
[----:B------:R-:W-:Y:S01]  /*21a0*/  STG.E.64 [R8.64], R2 ;  /* 0x0000000208007986 */ /* 0x000fe2000c101b04 */
[----:B------:R-:W-:Y:S05]  /*21b0*/  EXIT ;  /* 0x000000000000794d */ /* 0x000fea0003800000 */
.L_x_6512:
        /* <DEDUP_REMOVED lines=12> */
.L_x_7730:


//--------------------- .text._ZN2at6native27unrolled_elementwise_kernelINS0_13BinaryFunctorIdddZZZNS0_20copysign_kernel_cudaERNS_18TensorIteratorBaseEENKUlvE_clEvENKUlvE_clEvEUlddE_EESt5arrayIPcLm3EELi4E23TrivialOffsetCalculatorILi2EjESC_ILi1EjENS0_6memory15LoadWithoutCastENSF_16StoreWithoutCastEEEviT_T0_T2_T3_T4_T5_ --------------------------
	.section	.text._ZN2at6native27unrolled_elementwise_kernelINS0_13BinaryFunctorIdddZZZNS0_20copysign_kernel_cudaERNS_18TensorIteratorBaseEENKUlvE_clEvENKUlvE_clEvEUlddE_EESt5arrayIPcLm3EELi4E23TrivialOffsetCalculatorILi2EjESC_ILi1EjENS0_6memory15LoadWithoutCastENSF_16StoreWithoutCastEEEviT_T0_T2_T3_T4_T5_,"ax",@progbits
	.sectioninfo	@"SHI_REGISTERS=32"
	.align	128
        .global         _ZN2at6native27unrolled_elementwise_kernelINS0_13BinaryFunctorIdddZZZNS0_20copysign_kernel_cudaERNS_18TensorIteratorBaseEENKUlvE_clEvENKUlvE_clEvEUlddE_EESt5arrayIPcLm3EELi4E23TrivialOffsetCalculatorILi2EjESC_ILi1EjENS0_6memory15LoadWithoutCastENSF_16StoreWithoutCastEEEviT_T0_T2_T3_T4_T5_
        .type           _ZN2at6native27unrolled_elementwise_kernelINS0_13BinaryFunctorIdddZZZNS0_20copysign_kernel_cudaERNS_18TensorIteratorBaseEENKUlvE_clEvENKUlvE_clEvEUlddE_EESt5arrayIPcLm3EELi4E23TrivialOffsetCalculatorILi2EjESC_ILi1EjENS0_6memory15LoadWithoutCastENSF_16StoreWithoutCastEEEviT_T0_T2_T3_T4_T5_,@function
        .size           _ZN2at6native27unrolled_elementwise_kernelINS0_13BinaryFunctorIdddZZZNS0_20copysign_kernel_cudaERNS_18TensorIteratorBaseEENKUlvE_clEvENKUlvE_clEvEUlddE_EESt5arrayIPcLm3EELi4E23TrivialOffsetCalculatorILi2EjESC_ILi1EjENS0_6memory15LoadWithoutCastENSF_16StoreWithoutCastEEEviT_T0_T2_T3_T4_T5_,(.L_x_7731 - _ZN2at6native27unrolled_elementwise_kernelINS0_13BinaryFunctorIdddZZZNS0_20copysign_kernel_cudaERNS_18TensorIteratorBaseEENKUlvE_clEvENKUlvE_clEvEUlddE_EESt5arrayIPcLm3EELi4E23TrivialOffsetCalculatorILi2EjESC_ILi1EjENS0_6memory15LoadWithoutCastENSF_16StoreWithoutCastEEEviT_T0_T2_T3_T4_T5_)
        .other          _ZN2at6native27unrolled_elementwise_kernelINS0_13BinaryFunctorIdddZZZNS0_20copysign_kernel_cudaERNS_18TensorIteratorBaseEENKUlvE_clEvENKUlvE_clEvEUlddE_EESt5arrayIPcLm3EELi4E23TrivialOffsetCalculatorILi2EjESC_ILi1EjENS0_6memory15LoadWithoutCastENSF_16StoreWithoutCastEEEviT_T0_T2_T3_T4_T5_,@"STO_CUDA_ENTRY STV_DEFAULT"
_ZN2at6native27unrolled_elementwise_kernelINS0_13BinaryFunctorIdddZZZNS0_20copysign_kernel_cudaERNS_18TensorIteratorBaseEENKUlvE_clEvENKUlvE_clEvEUlddE_EESt5arrayIPcLm3EELi4E23TrivialOffsetCalculatorILi2EjESC_ILi1EjENS0_6memory15LoadWithoutCastENSF_16StoreWithoutCastEEEviT_T0_T2_T3_T4_T5_:
.text._ZN2at6native27unrolled_elementwise_kernelINS0_13BinaryFunctorIdddZZZNS0_20copysign_kernel_cudaERNS_18TensorIteratorBaseEENKUlvE_clEvENKUlvE_clEvEUlddE_EESt5arrayIPcLm3EELi4E23TrivialOffsetCalculatorILi2EjESC_ILi1EjENS0_6memory15LoadWithoutCastENSF_16StoreWithoutCastEEEviT_T0_T2_T3_T4_T5_:
[----:B------:R-:W-:Y:S02]  /*0000*/  IMAD.MOV.U32 R1, RZ, RZ, c[0x0][0x28] ;  /* 0x00000a00ff017624 */ /* 0x000fe400078e00ff */
[----:B------:R-:W0:Y:S01]  /*0010*/  S2R R0, SR_CTAID.X ;  /* 0x0000000000007919 */ /* 0x000e220000002500 */
[----:B------:R-:W-:Y:S01]  /*0020*/  IMAD.MOV.U32 R3, RZ, RZ, -0x200 ;  /* 0xfffffe00ff037424 */ /* 0x000fe200078e00ff */
[----:B------:R-:W-:Y:S01]  /*0030*/  ULDC.64 UR4, c[0x0][0x118] ;  /* 0x0000460000047ab9 */ /* 0x000fe20000000a00 */
[----:B------:R-:W-:Y:S01]  /*0040*/  IMAD.MOV.U32 R27, RZ, RZ, RZ ;  /* 0x000000ffff1b7224 */ /* 0x000fe200078e00ff */
[----:B------:R-:W1:Y:S01]  /*0050*/  S2R R25, SR_TID.X ;  /* 0x0000000000197919 */ /* 0x000e620000002100 */
[----:B0-----:R-:W-:Y:S02]  /*0060*/  IMAD R18, R0, R3, c[0x0][0x160] ;  /* 0x0000580000127624 */ /* 0x001fe400078e0203 */
[----:B------:R-:W-:Y:S01]  /*0070*/  CS2R R2, SRZ ;  /* 0x0000000000027805 */ /* 0x000fe2000001ff00 */
        /* <DEDUP_REMOVED lines=8> */
[----:B------:R0:W2:Y:S04]  /*0100*/  @!P0 LDG.E.64 R2, [R14.64] ;  /* 0x000000040e028981 */ /* 0x0000a8000c1e1b00 */
[----:B------:R1:W2:Y:S01]  /*0110*/  @!P0 LDG.E R27, [R8.64+0x4] ;  /* 0x00000404081b8981 */ /* 0x0002a2000c1e1900 */
[----:B------:R-:W-:Y:S01]  /*0120*/  @!P1 IMAD R12, R0, 0x200, R21 ;  /* 0x00000200000c9824 */ /* 0x000fe200078e0215 */
[----:B------:R-:W-:-:S04]  /*0130*/  @!P1 IADD3 R21, R21, 0x80, RZ ;  /* 0x0000008015159810 */ /* 0x000fc80007ffe0ff */
[----:B------:R-:W-:Y:S01]  /*0140*/  ISETP.GE.AND P2, PT, R21, R18, PT ;  /* 0x000000121500720c */ /* 0x000fe20003f46270 */
[----:B------:R-:W-:Y:S01]  /*0150*/  HFMA2.MMA R23, -RZ, RZ, 0, 0 ;  /* 0x00000000ff177435 */ /* 0x000fe200000001ff */
[----:B------:R-:W-:Y:S01]  /*0160*/  @!P1 MOV R13, 0x8 ;  /* 0x00000008000d9802 */ /* 0x000fe20000000f00 */
[----:B------:R-:W-:Y:S01]  /*0170*/  IMAD.MOV.U32 R19, RZ, RZ, RZ ;  /* 0x000000ffff137224 */ /* 0x000fe200078e00ff */
[----:B------:R-:W-:Y:S01]  /*0180*/  CS2R R4, SRZ ;  /* 0x0000000000047805 */ /* 0x000fe2000001ff00 */
[----:B------:R-:W-:Y:S02]  /*0190*/  CS2R R6, SRZ ;  /* 0x0000000000067805 */ /* 0x000fe4000001ff00 */
[----:B------:R-:W-:-:S06]  /*01a0*/  @!P1 IMAD.WIDE.U32 R10, R12, R13, c[0x0][0x170] ;  /* 0x00005c000c0a9625 */ /* 0x000fcc00078e000d */
[----:B------:R-:W-:Y:S01]  /*01b0*/  @!P2 MOV R17, 0x8 ;  /* 0x000000080011a802 */ /* 0x000fe20000000f00 */
[----:B------:R-:W-:Y:S01]  /*01c0*/  @!P2 IMAD R16, R0, 0x200, R21 ;  /* 0x000002000010a824 */ /* 0x000fe200078e0215 */
[----:B------:R3:W4:Y:S01]  /*01d0*/  @!P1 LDG.E.64 R4, [R10.64] ;  /* 0x000000040a049981 */ /* 0x000722000c1e1b00 */
[----:B------:R-:W-:-:S04]  /*01e0*/  @!P1 IMAD.WIDE.U32 R12, R12, R13, c[0x0][0x178] ;  /* 0x00005e000c0c9625 */ /* 0x000fc800078e000d */
[CC--:B0-----:R-:W-:Y:S01]  /*01f0*/  @!P2 IMAD.WIDE.U32 R14, R16.reuse, R17.reuse, c[0x0][0x170] ;  /* 0x00005c00100ea625 */ /* 0x0c1fe200078e0011 */
[----:B------:R0:W4:Y:S03]  /*0200*/  @!P1 LDG.E R23, [R12.64+0x4] ;  /* 0x000004040c179981 */ /* 0x000126000c1e1900 */
[----:B------:R-:W-:Y:S01]  /*0210*/  @!P2 IMAD.WIDE.U32 R16, R16, R17, c[0x0][0x178] ;  /* 0x00005e001010a625 */ /* 0x000fe200078e0011 */
[----:B------:R0:W4:Y:S04]  /*0220*/  @!P2 LDG.E.64 R6, [R14.64] ;  /* 0x000000040e06a981 */ /* 0x000128000c1e1b00 */
[----:B------:R-:W4:Y:S01]  /*0230*/  @!P2 LDG.E R19, [R16.64+0x4] ;  /* 0x000004041013a981 */ /* 0x000f22000c1e1900 */
[----:B------:R-:W-:-:S04]  /*0240*/  @!P2 IADD3 R21, R21, 0x80, RZ ;  /* 0x000000801515a810 */ /* 0x000fc80007ffe0ff */
[----:B------:R-:W-:Y:S02]  /*0250*/  ISETP.GE.AND P1, PT, R21, R18, PT ;  /* 0x000000121500720c */ /* 0x000fe40003f26270 */
[----:B-1----:R-:W-:Y:S02]  /*0260*/  IADD3 R8, R25, 0x80, RZ ;  /* 0x0000008019087810 */ /* 0x002fe40007ffe0ff */
[----:B------:R-:W-:Y:S01]  /*0270*/  MOV R9, R25 ;  /* 0x0000001900097202 */ /* 0x000fe20000000f00 */
[----:B0-----:R-:W-:Y:S02]  /*0280*/  @!P0 IMAD.MOV.U32 R15, RZ, RZ, 0x8 ;  /* 0x00000008ff0f8424 */ /* 0x001fe400078e00ff */
[----:B------:R-:W-:-:S06]  /*0290*/  @!P0 IMAD.MOV.U32 R9, RZ, RZ, R8 ;  /* 0x000000ffff098224 */ /* 0x000fcc00078e0008 */
[----:B------:R-:W-:Y:S01]  /*02a0*/  @!P1 MOV R24, 0x8 ;  /* 0x0000000800189802 */ /* 0x000fe20000000f00 */
[C---:B------:R-:W-:Y:S02]  /*02b0*/  @!P1 IMAD R22, R0.reuse, 0x200, R21 ;  /* 0x0000020000169824 */ /* 0x040fe400078e0215 */
[----:B------:R-:W-:Y:S01]  /*02c0*/  CS2R R20, SRZ ;  /* 0x0000000000147805 */ /* 0x000fe2000001ff00 */
[----:B------:R-:W-:Y:S01]  /*02d0*/  @!P0 LEA R8, R0, R25, 0x9 ;  /* 0x0000001900088211 */ /* 0x000fe200078e48ff */
[----:B---3--:R-:W-:-:S04]  /*02e0*/  @!P1 IMAD.WIDE.U32 R10, R22, R24, c[0x0][0x170] ;  /* 0x00005c00160a9625 */ /* 0x008fc800078e0018 */
[----:B------:R-:W-:Y:S01]  /*02f0*/  IMAD.MOV.U32 R29, RZ, RZ, RZ ;  /* 0x000000ffff1d7224 */ /* 0x000fe200078e00ff */
[----:B------:R0:W5:Y:S01]  /*0300*/  @!P1 LDG.E.64 R20, [R10.64] ;  /* 0x000000040a149981 */ /* 0x000162000c1e1b00 */
[----:B------:R-:W-:-:S05]  /*0310*/  @!P1 IMAD.WIDE.U32 R12, R22, R24, c[0x0][0x178] ;  /* 0x00005e00160c9625 */ /* 0x000fca00078e0018 */
[----:B------:R1:W5:Y:S01]  /*0320*/  @!P1 LDG.E R29, [R12.64+0x4] ;  /* 0x000004040c1d9981 */ /* 0x000362000c1e1900 */
[----:B0-----:R-:W-:Y:S01]  /*0330*/  @!P0 IMAD.WIDE.U32 R10, R8, R15, c[0x0][0x168] ;  /* 0x00005a00080a8625 */ /* 0x001fe200078e000f */
[----:B------:R-:W-:Y:S01]  /*0340*/  ISETP.GE.AND P1, PT, R9, R18, PT ;  /* 0x000000120900720c */ /* 0x000fe20003f26270 */
[----:B------:R-:W-:Y:S01]  /*0350*/  BSSY B0, `(.L_x_6513) ;  /* 0x0000010000007945 */ /* 0x000fe20003800000 */
[----:B--2---:R-:W-:-:S05]  /*0360*/  LOP3.LUT R3, R3, 0x80000000, R27, 0xb8, !PT ;  /* 0x8000000003037812 */ /* 0x004fca00078eb81b */
[----:B------:R1:W-:Y:S01]  /*0370*/  @!P0 STG.E.64 [R10.64], R2 ;  /* 0x000000020a008986 */ /* 0x0003e2000c101b04 */
[----:B----4-:R-:W-:Y:S02]  /*0380*/  LOP3.LUT R5, R5, 0x80000000, R23, 0xb8, !PT ;  /* 0x8000000005057812 */ /* 0x010fe400078eb817 */
[----:B------:R-:W-:-:S03]  /*0390*/  LOP3.LUT R7, R7, 0x80000000, R19, 0xb8, !PT ;  /* 0x8000000007077812 */ /* 0x000fc600078eb813 */
[----:B------:R-:W-:Y:S05]  /*03a0*/  @P1 BRA `(.L_x_6514) ;  /* 0x000000a000001947 */ /* 0x000fea0003800000 */
[----:B-1----:R-:W-:Y:S01]  /*03b0*/  LEA R2, R0, R9, 0x9 ;  /* 0x0000000900027211 */ /* 0x002fe200078e48ff */
[----:B------:R-:W-:Y:S01]  /*03c0*/  IMAD.MOV.U32 R11, RZ, RZ, 0x8 ;  /* 0x00000008ff0b7424 */ /* 0x000fe200078e00ff */
[----:B------:R-:W-:-:S03]  /*03d0*/  IADD3 R9, R9, 0x80, RZ ;  /* 0x0000008009097810 */ /* 0x000fc60007ffe0ff */
[----:B------:R-:W-:Y:S01]  /*03e0*/  IMAD.WIDE.U32 R2, R2, R11, c[0x0][0x168] ;  /* 0x00005a0002027625 */ /* 0x000fe200078e000b */
[----:B------:R-:W-:-:S04]  /*03f0*/  ISETP.GE.AND P0, PT, R9, R18, PT ;  /* 0x000000120900720c */ /* 0x000fc80003f06270 */
[----:B------:R0:W-:Y:S09]  /*0400*/  STG.E.64 [R2.64], R4 ;  /* 0x0000000402007986 */ /* 0x0001f2000c101b04 */
[----:B------:R-:W-:Y:S02]  /*0410*/  @!P0 LEA R10, R0, R9, 0x9 ;  /* 0x00000009000a8211 */ /* 0x000fe400078e48ff */
[----:B------:R-:W-:-:S03]  /*0420*/  @!P0 IADD3 R9, R9, 0x80, RZ ;  /* 0x0000008009098810 */ /* 0x000fc60007ffe0ff */
[----:B------:R-:W-:-:S05]  /*0430*/  @!P0 IMAD.WIDE.U32 R10, R10, R11, c[0x0][0x168] ;  /* 0x00005a000a0a8625 */ /* 0x000fca00078e000b */
[----:B------:R0:W-:Y:S02]  /*0440*/  @!P0 STG.E.64 [R10.64], R6 ;  /* 0x000000060a008986 */ /* 0x0001e4000c101b04 */
.L_x_6514:
[----:B-1----:R-:W-:Y:S05]  /*0450*/  BSYNC B0 ;  /* 0x0000000000007941 */ /* 0x002fea0003800000 */
.L_x_6513:
[----:B------:R-:W-:-:S13]  /*0460*/  ISETP.GE.AND P0, PT, R9, R18, PT ;  /* 0x000000120900720c */ /* 0x000fda0003f06270 */
[----:B------:R-:W-:Y:S05]  /*0470*/  @P0 EXIT ;  /* 0x000000000000094d */ /* 0x000fea0003800000 */
[----:B0-----:R-:W-:Y:S01]  /*0480*/  HFMA2.MMA R3, -RZ, RZ, 0, 4.76837158203125e-07 ;  /* 0x00000008ff037435 */ /* 0x001fe200000001ff */
[----:B------:R-:W-:Y:S01]  /*0490*/  IMAD R2, R0, 0x200, R9 ;  /* 0x0000020000027824 */ /* 0x000fe200078e0209 */
[----:B-----5:R-:W-:-:S08]  /*04a0*/  LOP3.LUT R21, R21, 0x80000000, R29, 0xb8, !PT ;  /* 0x8000000015157812 */ /* 0x020fd000078eb81d */
[----:B------:R-:W-:-:S05]  /*04b0*/  IMAD.WIDE.U32 R2, R2, R3, c[0x0][0x168] ;  /* 0x00005a0002027625 */ /* 0x000fca00078e0003 */
[----:B------:R-:W-:Y:S01]  /*04c0*/  STG.E.64 [R2.64], R20 ;  /* 0x0000001402007986 */ /* 0x000fe2000c101b04 */
[----:B------:R-:W-:Y:S05]  /*04d0*/  EXIT ;  /* 0x000000000000794d */ /* 0x000fea0003800000 */
.L_x_6515:
        /* <DEDUP_REMOVED lines=10> */
.L_x_7731:


//--------------------- .text._ZN2at6native29vectorized_elementwise_kernelILi2ENS0_13BinaryFunctorIdddZZZNS0_20copysign_kernel_cudaERNS_18TensorIteratorBaseEENKUlvE_clEvENKUlvE_clEvEUlddE_EESt5arrayIPcLm3EEEEviT0_T1_ --------------------------
	.section	.text._ZN2at6native29vectorized_elementwise_kernelILi2ENS0_13BinaryFunctorIdddZZZNS0_20copysign_kernel_cudaERNS_18TensorIteratorBaseEENKUlvE_clEvENKUlvE_clEvEUlddE_EESt5arrayIPcLm3EEEEviT0_T1_,"ax",@progbits
	.sectioninfo	@"SHI_REGISTERS=32"
	.align	128
        .global         _ZN2at6native29vectorized_elementwise_kernelILi2ENS0_13BinaryFunctorIdddZZZNS0_20copysign_kernel_cudaERNS_18TensorIteratorBaseEENKUlvE_clEvENKUlvE_clEvEUlddE_EESt5arrayIPcLm3EEEEviT0_T1_
        .type           _ZN2at6native29vectorized_elementwise_kernelILi2ENS0_13BinaryFunctorIdddZZZNS0_20copysign_kernel_cudaERNS_18TensorIteratorBaseEENKUlvE_clEvENKUlvE_clEvEUlddE_EESt5arrayIPcLm3EEEEviT0_T1_,@function
        .size           _ZN2at6native29vectorized_elementwise_kernelILi2ENS0_13BinaryFunctorIdddZZZNS0_20copysign_kernel_cudaERNS_18TensorIteratorBaseEENKUlvE_clEvENKUlvE_clEvEUlddE_EESt5arrayIPcLm3EEEEviT0_T1_,(.L_x_7732 - _ZN2at6native29vectorized_elementwise_kernelILi2ENS0_13BinaryFunctorIdddZZZNS0_20copysign_kernel_cudaERNS_18TensorIteratorBaseEENKUlvE_clEvENKUlvE_clEvEUlddE_EESt5arrayIPcLm3EEEEviT0_T1_)
        .other          _ZN2at6native29vectorized_elementwise_kernelILi2ENS0_13BinaryFunctorIdddZZZNS0_20copysign_kernel_cudaERNS_18TensorIteratorBaseEENKUlvE_clEvENKUlvE_clEvEUlddE_EESt5arrayIPcLm3EEEEviT0_T1_,@"STO_CUDA_ENTRY STV_DEFAULT"
_ZN2at6native29vectorized_elementwise_kernelILi2ENS0_13BinaryFunctorIdddZZZNS0_20copysign_kernel_cudaERNS_18TensorIteratorBaseEENKUlvE_clEvENKUlvE_clEvEUlddE_EESt5arrayIPcLm3EEEEviT0_T1_:
.text._ZN2at6native29vectorized_elementwise_kernelILi2ENS0_13BinaryFunctorIdddZZZNS0_20copysign_kernel_cudaERNS_18TensorIteratorBaseEENKUlvE_clEvENKUlvE_clEvEUlddE_EESt5arrayIPcLm3EEEEviT0_T1_:
        /* <DEDUP_REMOVED lines=8> */
[----:B------:R-:W-:-:S10]  /*0080*/  HFMA2.MMA R3, -RZ, RZ, 0, 4.76837158203125e-07 ;  /* 0x00000008ff037435 */ /* 0x000fd400000001ff */
[----:B------:R-:W-:-:S04]  /*0090*/  IMAD.WIDE R20, R0, R3, c[0x0][0x170] ;  /* 0x00005c0000147625 */ /* 0x000fc800078e0203 */
[----:B------:R-:W-:-:S04]  /*00a0*/  IMAD.WIDE R24, R0, R3, c[0x0][0x178] ;  /* 0x00005e0000187625 */ /* 0x000fc800078e0203 */
[----:B0-----:R-:W-:-:S04]  /*00b0*/  IMAD.WIDE.U32 R20, R28, 0x10, R20 ;  /* 0x000000101c147825 */ /* 0x001fc800078e0014 */
[----:B------:R-:W-:Y:S01]  /*00c0*/  IMAD.WIDE.U32 R24, R28, 0x10, R24 ;  /* 0x000000101c187825 */ /* 0x000fe200078e0018 */
[----:B------:R-:W2:Y:S04]  /*00d0*/  LDG.E.128 R8, [R20.64] ;  /* 0x0000000414087981 */ /* 0x000ea8000c1e1d00 */
[----:B------:R-:W2:Y:S04]  /*00e0*/  LDG.E.128 R16, [R24.64] ;  /* 0x0000000418107981 */ /* 0x000ea8000c1e1d00 */
[----:B------:R-:W3:Y:S04]  /*00f0*/  LDG.E.128 R4, [R20.64+0x800] ;  /* 0x0008000414047981 */ /* 0x000ee8000c1e1d00 */
[----:B------:R-:W3:Y:S01]  /*0100*/  LDG.E.128 R12, [R24.64+0x800] ;  /* 0x00080004180c7981 */ /* 0x000ee2000c1e1d00 */
[----:B------:R-:W-:-:S06]  /*0110*/  IMAD.WIDE.U32 R2, R0, R3, c[0x0][0x168] ;  /* 0x00005a0000027625 */ /* 0x000fcc00078e0003 */
[----:B------:R-:W-:Y:S01]  /*0120*/  IMAD.WIDE R28, R28, 0x10, R2 ;  /* 0x000000101c1c7825 */ /* 0x000fe200078e0202 */
[----:B--2---:R-:W-:Y:S02]  /*0130*/  LOP3.LUT R11, R11, 0x80000000, R19, 0xb8, !PT ;  /* 0x800000000b0b7812 */ /* 0x004fe400078eb813 */
[----:B------:R-:W-:Y:S02]  /*0140*/  LOP3.LUT R9, R9, 0x80000000, R17, 0xb8, !PT ;  /* 0x8000000009097812 */ /* 0x000fe400078eb811 */
[----:B------:R0:W2:Y:S01]  /*0150*/  LDG.E.128 R16, [R24.64+0x1000] ;  /* 0x0010000418107981 */ /* 0x0000a2000c1e1d00 */
[----:B---3--:R-:W-:Y:S02]  /*0160*/  LOP3.LUT R7, R7, 0x80000000, R15, 0xb8, !PT ;  /* 0x8000000007077812 */ /* 0x008fe400078eb80f */
[----:B------:R-:W-:Y:S02]  /*0170*/  LOP3.LUT R3, R5, 0x80000000, R13, 0xb8, !PT ;  /* 0x8000000005037812 */ /* 0x000fe400078eb80d */
[----:B------:R1:W2:Y:S04]  /*0180*/  LDG.E.128 R12, [R20.64+0x1000] ;  /* 0x00100004140c7981 */ /* 0x0002a8000c1e1d00 */
[----:B0-----:R-:W3:Y:S04]  /*0190*/  LDG.E.128 R24, [R24.64+0x1800] ;  /* 0x0018000418187981 */ /* 0x001ee8000c1e1d00 */
[----:B-1----:R-:W3:Y:S01]  /*01a0*/  LDG.E.128 R20, [R20.64+0x1800] ;  /* 0x0018000414147981 */ /* 0x002ee2000c1e1d00 */
[----:B------:R-:W-:-:S03]  /*01b0*/  IMAD.MOV.U32 R5, RZ, RZ, R3 ;  /* 0x000000ffff057224 */ /* 0x000fc600078e0003 */
[----:B------:R-:W-:Y:S04]  /*01c0*/  STG.E.128 [R28.64], R8 ;  /* 0x000000081c007986 */ /* 0x000fe8000c101d04 */
[----:B------:R-:W-:Y:S01]  /*01d0*/  STG.E.128 [R28.64+0x800], R4 ;  /* 0x000800041c007986 */ /* 0x000fe2000c101d04 */
[----:B--2---:R-:W-:Y:S01]  /*01e0*/  LOP3.LUT R19, R15, 0x80000000, R19, 0xb8, !PT ;  /* 0x800000000f137812 */ /* 0x004fe200078eb813 */
[----:B------:R-:W-:Y:S01]  /*01f0*/  IMAD.MOV.U32 R18, RZ, RZ, R14 ;  /* 0x000000ffff127224 */ /* 0x000fe200078e000e */
[----:B------:R-:W-:Y:S02]  /*0200*/  LOP3.LUT R17, R13, 0x80000000, R17, 0xb8, !PT ;  /* 0x800000000d117812 */ /* 0x000fe400078eb811 */
[----:B------:R-:W-:Y:S02]  /*0210*/  MOV R16, R12 ;  /* 0x0000000c00107202 */ /* 0x000fe40000000f00 */
[----:B---3--:R-:W-:Y:S01]  /*0220*/  LOP3.LUT R27, R23, 0x80000000, R27, 0xb8, !PT ;  /* 0x80000000171b7812 */ /* 0x008fe200078eb81b */
[----:B------:R-:W-:Y:S01]  /*0230*/  IMAD.MOV.U32 R26, RZ, RZ, R22 ;  /* 0x000000ffff1a7224 */ /* 0x000fe200078e0016 */
[----:B------:R-:W-:Y:S01]  /*0240*/  LOP3.LUT R25, R21, 0x80000000, R25, 0xb8, !PT ;  /* 0x8000000015197812 */ /* 0x000fe200078eb819 */
[----:B------:R-:W-:Y:S01]  /*0250*/  IMAD.MOV.U32 R24, RZ, RZ, R20 ;  /* 0x000000ffff187224 */ /* 0x000fe200078e0014 */
[----:B------:R-:W-:Y:S04]  /*0260*/  STG.E.128 [R28.64+0x1000], R16 ;  /* 0x001000101c007986 */ /* 0x000fe8000c101d04 */
[----:B------:R-:W-:Y:S01]  /*0270*/  STG.E.128 [R28.64+0x1800], R24 ;  /* 0x001800181c007986 */ /* 0x000fe2000c101d04 */
[----:B------:R-:W-:Y:S05]  /*0280*/  EXIT ;  /* 0x000000000000794d */ /* 0x000fea0003800000 */
.L_x_6516:
[----:B------:R-:W0:Y:S01]  /*0290*/  S2R R3, SR_TID.X ;  /* 0x0000000000037919 */ /* 0x000e220000002100 */
[----:B------:R-:W-:Y:S01]  /*02a0*/  HFMA2.MMA R29, -RZ, RZ, 0, 0 ;  /* 0x00000000ff1d7435 */ /* 0x000fe200000001ff */
[----:B------:R-:W-:Y:S01]  /*02b0*/  IMAD.MOV.U32 R15, RZ, RZ, RZ ;  /* 0x000000ffff0f7224 */ /* 0x000fe200078e00ff */
[----:B------:R-:W-:Y:S01]  /*02c0*/  CS2R R12, SRZ ;  /* 0x00000000000c7805 */ /* 0x000fe2000001ff00 */
[----:B------:R-:W-:Y:S01]  /*02d0*/  CS2R R10, SRZ ;  /* 0x00000000000a7805 */ /* 0x000fe2000001ff00 */
[----:B0-----:R-:W-:-:S02]  /*02e0*/  ISETP.GE.AND P0, PT, R3, R2, PT ;  /* 0x000000020300720c */ /* 0x001fc40003f06270 */
[----:B------:R-:W-:-:S11]  /*02f0*/  MOV R21, R3 ;  /* 0x0000000300157202 */ /* 0x000fd60000000f00 */
[----:B------:R-:W-:Y:S01]  /*0300*/  @!P0 IMAD.IADD R16, R0, 0x1, R21 ;  /* 0x0000000100108824 */ /* 0x000fe200078e0215 */
[----:B------:R-:W-:Y:S01]  /*0310*/  @!P0 IADD3 R21, R21, 0x80, RZ ;  /* 0x0000008015158810 */ /* 0x000fe20007ffe0ff */
[----:B------:R-:W-:-:S03]  /*0320*/  @!P0 IMAD.MOV.U32 R17, RZ, RZ, 0x8 ;  /* 0x00000008ff118424 */ /* 0x000fc600078e00ff */
[----:B------:R-:W-:Y:S01]  /*0330*/  ISETP.GE.AND P1, PT, R21, R2, PT ;  /* 0x000000021500720c */ /* 0x000fe20003f26270 */
[----:B------:R-:W-:Y:S01]  /*0340*/  @!P0 IMAD.WIDE.U32 R4, R16, R17, c[0x0][0x170] ;  /* 0x00005c0010048625 */ /* 0x000fe200078e0011 */
[----:B------:R-:W-:-:S03]  /*0350*/  HFMA2.MMA R27, -RZ, RZ, 0, 0 ;  /* 0x00000000ff1b7435 */ /* 0x000fc600000001ff */
[----:B------:R-:W-:Y:S01]  /*0360*/  @!P0 IMAD.WIDE.U32 R16, R16, R17, c[0x0][0x178] ;  /* 0x00005e0010108625 */ /* 0x000fe200078e0011 */
[----:B------:R0:W2:Y:S01]  /*0370*/  @!P0 LDG.E.64 R12, [R4.64] ;  /* 0x00000004040c8981 */ /* 0x0000a2000c1e1b00 */
[----:B------:R-:W-:-:S03]  /*0380*/  CS2R R8, SRZ ;  /* 0x0000000000087805 */ /* 0x000fc6000001ff00 */
[----:B------:R1:W2:Y:S03]  /*0390*/  @!P0 LDG.E R29, [R16.64+0x4] ;  /* 0x00000404101d8981 */ /* 0x0002a6000c1e1900 */
[----:B------:R-:W-:Y:S01]  /*03a0*/  @!P1 IMAD.IADD R6, R0, 0x1, R21 ;  /* 0x0000000100069824 */ /* 0x000fe200078e0215 */
[----:B------:R-:W-:Y:S02]  /*03b0*/  @!P1 IADD3 R21, R21, 0x80, RZ ;  /* 0x0000008015159810 */ /* 0x000fe40007ffe0ff */
[----:B------:R-:W-:Y:S02]  /*03c0*/  @!P1 MOV R7, 0x8 ;  /* 0x0000000800079802 */ /* 0x000fe40000000f00 */
[----:B------:R-:W-:-:S03]  /*03d0*/  ISETP.GE.AND P2, PT, R21, R2, PT ;  /* 0x000000021500720c */ /* 0x000fc60003f46270 */
[----:B------:R-:W-:-:S04]  /*03e0*/  @!P1 IMAD.WIDE.U32 R24, R6, R7, c[0x0][0x170] ;  /* 0x00005c0006189625 */ /* 0x000fc800078e0007 */
[----:B------:R-:W-:Y:S01]  /*03f0*/  @!P1 IMAD.WIDE.U32 R6, R6, R7, c[0x0][0x178] ;  /* 0x00005e0006069625 */ /* 0x000fe200078e0007 */
[----:B------:R3:W4:Y:S04]  /*0400*/  @!P1 LDG.E.64 R10, [R24.64] ;  /* 0x00000004180a9981 */ /* 0x000728000c1e1b00 */
[----:B------:R5:W4:Y:S01]  /*0410*/  @!P1 LDG.E R15, [R6.64+0x4] ;  /* 0x00000404060f9981 */ /* 0x000b22000c1e1900 */
[----:B------:R-:W-:Y:S01]  /*0420*/  @!P2 IMAD.IADD R22, R0, 0x1, R21 ;  /* 0x000000010016a824 */ /* 0x000fe200078e0215 */
[----:B------:R-:W-:-:S04]  /*0430*/  @!P2 IADD3 R21, R21, 0x80, RZ ;  /* 0x000000801515a810 */ /* 0x000fc80007ffe0ff */
[----:B------:R-:W-:Y:S01]  /*0440*/  ISETP.GE.AND P3, PT, R21, R2, PT ;  /* 0x000000021500720c */ /* 0x000fe20003f66270 */
[----:B------:R-:W-:Y:S01]  /*0450*/  @!P2 IMAD.MOV.U32 R23, RZ, RZ, 0x8 ;  /* 0x00000008ff17a424 */ /* 0x000fe200078e00ff */
[----:B-----5:R-:W-:Y:S01]  /*0460*/  CS2R R6, SRZ ;  /* 0x0000000000067805 */ /* 0x020fe2000001ff00 */
[----:B------:R-:W-:-:S10]  /*0470*/  IMAD.MOV.U32 R20, RZ, RZ, RZ ;  /* 0x000000ffff147224 */ /* 0x000fd400078e00ff */
[----:B------:R-:W-:Y:S01]  /*0480*/  @!P3 MOV R26, 0x8 ;  /* 0x00000008001ab802 */ /* 0x000fe20000000f00 */
[----:B------:R-:W-:Y:S02]  /*0490*/  @!P3 IMAD.IADD R14, R0, 0x1, R21 ;  /* 0x00000001000eb824 */ /* 0x000fe400078e0215 */
[----:B------:R-:W-:-:S04]  /*04a0*/  @!P2 IMAD.WIDE.U32 R18, R22, R23, c[0x0][0x170] ;  /* 0x00005c001612a625 */ /* 0x000fc800078e0017 */
[CC--:B-1----:R-:W-:Y:S01]  /*04b0*/  @!P3 IMAD.WIDE.U32 R16, R14.reuse, R26.reuse, c[0x0][0x170] ;  /* 0x00005c000e10b625 */ /* 0x0c2fe200078e001a */
[----:B------:R1:W5:Y:S03]  /*04c0*/  @!P2 LDG.E.64 R8, [R18.64] ;  /* 0x000000041208a981 */ /* 0x000366000c1e1b00 */
[----:B0-----:R-:W-:Y:S01]  /*04d0*/  @!P3 IMAD.WIDE.U32 R4, R14, R26, c[0x0][0x178] ;  /* 0x00005e000e04b625 */ /* 0x001fe200078e001a */
[----:B------:R0:W5:Y:S03]  /*04e0*/  @!P3 LDG.E.64 R6, [R16.64] ;  /* 0x000000041006b981 */ /* 0x000166000c1e1b00 */
[----:B------:R-:W-:Y:S01]  /*04f0*/  @!P2 IMAD.WIDE.U32 R22, R22, R23, c[0x0][0x178] ;  /* 0x00005e001616a625 */ /* 0x000fe200078e0017 */
[----:B------:R0:W5:Y:S04]  /*0500*/  @!P3 LDG.E R27, [R4.64+0x4] ;  /* 0x00000404041bb981 */ /* 0x000168000c1e1900 */
[----:B------:R0:W5:Y:S01]  /*0510*/  @!P2 LDG.E R20, [R22.64+0x4] ;  /* 0x000004041614a981 */ /* 0x000162000c1e1900 */
[----:B------:R-:W-:-:S04]  /*0520*/  @!P3 IADD3 R21, R21, 0x80, RZ ;  /* 0x000000801515b810 */ /* 0x000fc80007ffe0ff */
[----:B------:R-:W-:-:S13]  /*0530*/  ISETP.GE.AND P2, PT, R21, R2, PT ;  /* 0x000000021500720c */ /* 0x000fda0003f46270 */
[----:B------:R-:W-:Y:S01]  /*0540*/  @!P2 IMAD.IADD R14, R0, 0x1, R21 ;  /* 0x00000001000ea824 */ /* 0x000fe200078e0215 */
[----:B------:R-:W-:-:S04]  /*0550*/  @!P2 IADD3 R21, R21, 0x80, RZ ;  /* 0x000000801515a810 */ /* 0x000fc80007ffe0ff */
[----:B------:R-:W-:Y:S01]  /*0560*/  ISETP.GE.AND P3, PT, R21, R2, PT ;  /* 0x000000021500720c */ /* 0x000fe20003f66270 */
[----:B0-----:R-:W-:-:S12]  /*0570*/  HFMA2.MMA R4, -RZ, RZ, 0, 0 ;  /* 0x00000000ff047435 */ /* 0x001fd800000001ff */
[----:B------:R-:W-:Y:S01]  /*0580*/  @!P3 IMAD.IADD R5, R0, 0x1, R21 ;  /* 0x000000010005b824 */ /* 0x000fe200078e0215 */
[----:B------:R-:W-:-:S04]  /*0590*/  @!P3 IADD3 R21, R21, 0x80, RZ ;  /* 0x000000801515b810 */ /* 0x000fc80007ffe0ff */
[----:B------:R-:W-:Y:S01]  /*05a0*/  ISETP.GE.AND P1, PT, R21, R2, PT ;  /* 0x000000021500720c */ /* 0x000fe20003f26270 */
[----:B------:R-:W-:Y:S01]  /*05b0*/  @!P2 IMAD.MOV.U32 R26, RZ, RZ, 0x8 ;  /* 0x00000008ff1aa424 */ /* 0x000fe200078e00ff */
[----:B-1----:R-:W-:-:S03]  /*05c0*/  CS2R R18, SRZ ;  /* 0x0000000000127805 */ /* 0x002fc6000001ff00 */
[----:B---3--:R-:W-:-:S04]  /*05d0*/  @!P2 IMAD.WIDE.U32 R24, R14, R26, c[0x0][0x170] ;  /* 0x00005c000e18a625 */ /* 0x008fc800078e001a */
[----:B------:R-:W-:Y:S01]  /*05e0*/  @!P2 IMAD.WIDE.U32 R22, R14, R26, c[0x0][0x178] ;  /* 0x00005e000e16a625 */ /* 0x000fe200078e001a */
[----:B------:R0:W3:Y:S03]  /*05f0*/  @!P2 LDG.E.64 R18, [R24.64] ;  /* 0x000000041812a981 */ /* 0x0000e6000c1e1b00 */
[----:B------:R-:W-:Y:S01]  /*0600*/  @!P1 IMAD.IADD R28, R0, 0x1, R21 ;  /* 0x00000001001c9824 */ /* 0x000fe200078e0215 */
[----:B------:R-:W-:Y:S01]  /*0610*/  @!P1 IADD3 R21, R21, 0x80, RZ ;  /* 0x0000008015159810 */ /* 0x000fe20007ffe0ff */
[----:B------:R-:W-:Y:S01]  /*0620*/  @!P3 IMAD.MOV.U32 R14, RZ, RZ, 0x8 ;  /* 0x00000008ff0eb424 */ /* 0x000fe200078e00ff */
[----:B------:R1:W3:Y:S02]  /*0630*/  @!P2 LDG.E R4, [R22.64+0x4] ;  /* 0x000004041604a981 */ /* 0x0002e4000c1e1900 */
[----:B------:R-:W-:Y:S01]  /*0640*/  ISETP.GE.AND P2, PT, R21, R2, PT ;  /* 0x000000021500720c */ /* 0x000fe20003f46270 */
[----:B------:R-:W-:Y:S01]  /*0650*/  CS2R R16, SRZ ;  /* 0x0000000000107805 */ /* 0x000fe2000001ff00 */
[----:B0-----:R-:W-:-:S04]  /*0660*/  @!P3 IMAD.WIDE.U32 R24, R5, R14, c[0x0][0x178] ;  /* 0x00005e000518b625 */ /* 0x001fc800078e000e */
[----:B-1----:R-:W-:Y:S01]  /*0670*/  @!P3 IMAD.WIDE.U32 R22, R5, R14, c[0x0][0x170] ;  /* 0x00005c000516b625 */ /* 0x002fe200078e000e */
[----:B------:R-:W-:-:S04]  /*0680*/  MOV R5, RZ ;  /* 0x000000ff00057202 */ /* 0x000fc80000000f00 */
[----:B------:R0:W3:Y:S04]  /*0690*/  @!P3 LDG.E.64 R16, [R22.64] ;  /* 0x000000041610b981 */ /* 0x0000e8000c1e1b00 */
[----:B------:R1:W3:Y:S02]  /*06a0*/  @!P3 LDG.E R5, [R24.64+0x4] ;  /* 0x000004041805b981 */ /* 0x0002e4000c1e1900 */
[----:B-1----:R-:W-:Y:S01]  /*06b0*/  HFMA2.MMA R25, -RZ, RZ, 0, 0 ;  /* 0x00000000ff197435 */ /* 0x002fe200000001ff */
[----:B------:R-:W-:Y:S01]  /*06c0*/  @!P2 IMAD.IADD R24, R0, 0x1, R21 ;  /* 0x000000010018a824 */ /* 0x000fe200078e0215 */
[----:B--2---:R-:W-:Y:S01]  /*06d0*/  LOP3.LUT R13, R13, 0x80000000, R29, 0xb8, !PT ;  /* 0x800000000d0d7812 */ /* 0x004fe200078eb81d */
[----:B------:R-:W-:-:S04]  /*06e0*/  @!P1 IMAD.MOV.U32 R29, RZ, RZ, 0x8 ;  /* 0x00000008ff1d9424 */ /* 0x000fc800078e00ff */
[----:B0-----:R-:W-:-:S04]  /*06f0*/  @!P1 IMAD.WIDE.U32 R22, R28, R29, c[0x0][0x170] ;  /* 0x00005c001c169625 */ /* 0x001fc800078e001d */
[----:B------:R-:W-:-:S05]  /*0700*/  @!P1 IMAD.WIDE.U32 R28, R28, R29, c[0x0][0x178] ;  /* 0x00005e001c1c9625 */ /* 0x000fca00078e001d */
[----:B------:R0:W2:Y:S01]  /*0710*/  @!P1 LDG.E R25, [R28.64+0x4] ;  /* 0x000004041c199981 */ /* 0x0000a2000c1e1900 */
[----:B----4-:R-:W-:Y:S02]  /*0720*/  LOP3.LUT R11, R11, 0x80000000, R15, 0xb8, !PT ;  /* 0x800000000b0b7812 */ /* 0x010fe400078eb80f */
[----:B------:R-:W-:-:S06]  /*0730*/  CS2R R14, SRZ ;  /* 0x00000000000e7805 */ /* 0x000fcc000001ff00 */
[----:B------:R1:W2:Y:S01]  /*0740*/  @!P1 LDG.E.64 R14, [R22.64] ;  /* 0x00000004160e9981 */ /* 0x0002a2000c1e1b00 */
[----:B0-----:R-:W-:Y:S02]  /*0750*/  MOV R29, RZ ;  /* 0x000000ff001d7202 */ /* 0x001fe40000000f00 */
[----:B-----5:R-:W-:Y:S01]  /*0760*/  LOP3.LUT R7, R7, 0x80000000, R27, 0xb8, !PT ;  /* 0x8000000007077812 */ /* 0x020fe200078eb81b */
[----:B------:R-:W-:Y:S01]  /*0770*/  @!P2 IMAD.MOV.U32 R27, RZ, RZ, 0x8 ;  /* 0x00000008ff1ba424 */ /* 0x000fe200078e00ff */
[----:B------:R-:W-:-:S03]  /*0780*/  LOP3.LUT R9, R9, 0x80000000, R20, 0xb8, !PT ;  /* 0x8000000009097812 */ /* 0x000fc600078eb814 */
[----:B-1----:R-:W-:Y:S01]  /*0790*/  @!P2 IMAD.WIDE.U32 R22, R24, R27, c[0x0][0x170] ;  /* 0x00005c001816a625 */ /* 0x002fe200078e001b */
[----:B------:R-:W-:-:S06]  /*07a0*/  CS2R R20, SRZ ;  /* 0x0000000000147805 */ /* 0x000fcc000001ff00 */
[----:B------:R0:W4:Y:S02]  /*07b0*/  @!P2 LDG.E.64 R20, [R22.64] ;  /* 0x000000041614a981 */ /* 0x000124000c1e1b00 */
[----:B0-----:R-:W-:-:S05]  /*07c0*/  @!P2 IMAD.WIDE.U32 R22, R24, R27, c[0x0][0x178] ;  /* 0x00005e001816a625 */ /* 0x001fca00078e001b */
[----:B------:R-:W4:Y:S01]  /*07d0*/  @!P2 LDG.E R29, [R22.64+0x4] ;  /* 0x00000404161da981 */ /* 0x000f22000c1e1900 */
[----:B------:R-:W-:Y:S02]  /*07e0*/  @!P0 IMAD.IADD R26, R0, 0x1, R3 ;  /* 0x00000001001a8824 */ /* 0x000fe400078e0203 */
[----:B------:R-:W-:Y:S01]  /*07f0*/  @!P0 IMAD.MOV.U32 R27, RZ, RZ, 0x8 ;  /* 0x00000008ff1b8424 */ /* 0x000fe200078e00ff */
[----:B------:R-:W-:-:S03]  /*0800*/  IADD3 R24, R3, 0x80, RZ ;  /* 0x0000008003187810 */ /* 0x000fc60007ffe0ff */
[----:B------:R-:W-:Y:S01]  /*0810*/  @!P0 IMAD.WIDE.U32 R26, R26, R27, c[0x0][0x168] ;  /* 0x00005a001a1a8625 */ /* 0x000fe200078e001b */
[----:B------:R-:W-:-:S04]  /*0820*/  @!P0 MOV R3, R24 ;  /* 0x0000001800038202 */ /* 0x000fc80000000f00 */
[----:B------:R0:W-:Y:S01]  /*0830*/  @!P0 STG.E.64 [R26.64], R12 ;  /* 0x0000000c1a008986 */ /* 0x0001e2000c101b04 */
[----:B------:R-:W-:Y:S01]  /*0840*/  ISETP.GE.AND P0, PT, R3, R2, PT ;  /* 0x000000020300720c */ /* 0x000fe20003f06270 */
[----:B------:R-:W-:Y:S01]  /*0850*/  BSSY B0, `(.L_x_6517) ;  /* 0x0000030000007945 */ /* 0x000fe20003800000 */
[----:B------:R-:W-:Y:S01]  /*0860*/  BSSY B1, `(.L_x_6518) ;  /* 0x0000028000017945 */ /* 0x000fe20003800000 */
[----:B---3--:R-:W-:Y:S02]  /*0870*/  LOP3.LUT R19, R19, 0x80000000, R4, 0xb8, !PT ;  /* 0x8000000013137812 */ /* 0x008fe400078eb804 */
[----:B------:R-:W-:Y:S02]  /*0880*/  LOP3.LUT R17, R17, 0x80000000, R5, 0xb8, !PT ;  /* 0x8000000011117812 */ /* 0x000fe400078eb805 */
[----:B--2---:R-:W-:Y:S02]  /*0890*/  LOP3.LUT R15, R15, 0x80000000, R25, 0xb8, !PT ;  /* 0x800000000f0f7812 */ /* 0x004fe400078eb819 */
[----:B----4-:R-:W-:-:S04]  /*08a0*/  LOP3.LUT R21, R21, 0x80000000, R29, 0xb8, !PT ;  /* 0x8000000015157812 */ /* 0x010fc800078eb81d */
[----:B------:R-:W-:Y:S05]  /*08b0*/  @P0 BRA `(.L_x_6519) ;  /* 0x000000c000000947 */ /* 0x000fea0003800000 */
[----:B0-----:R-:W-:Y:S01]  /*08c0*/  IMAD.IADD R4, R0, 0x1, R3 ;  /* 0x0000000100047824 */ /* 0x001fe200078e0203 */
[----:B------:R-:W-:Y:S01]  /*08d0*/  IADD3 R3, R3, 0x80, RZ ;  /* 0x0000008003037810 */ /* 0x000fe20007ffe0ff */
[----:B------:R-:W-:-:S03]  /*08e0*/  IMAD.MOV.U32 R5, RZ, RZ, 0x8 ;  /* 0x00000008ff057424 */ /* 0x000fc600078e00ff */
[----:B------:R-:W-:Y:S01]  /*08f0*/  ISETP.GE.AND P0, PT, R3, R2, PT ;  /* 0x000000020300720c */ /* 0x000fe20003f06270 */
[----:B------:R-:W-:-:S05]  /*0900*/  IMAD.WIDE.U32 R4, R4, R5, c[0x0][0x168] ;  /* 0x00005a0004047625 */ /* 0x000fca00078e0005 */
[----:B------:R0:W-:Y:S07]  /*0910*/  STG.E.64 [R4.64], R10 ;  /* 0x0000000a04007986 */ /* 0x0001ee000c101b04 */
[----:B------:R-:W-:Y:S05]  /*0920*/  @P0 BRA `(.L_x_6520) ;  /* 0x000000c000000947 */ /* 0x000fea0003800000 */
[----:B0-----:R-:W-:Y:S01]  /*0930*/  IADD3 R4, R0, R3, RZ ;  /* 0x0000000300047210 */ /* 0x001fe20007ffe0ff */
[----:B------:R-:W-:Y:S01]  /*0940*/  IMAD.MOV.U32 R5, RZ, RZ, 0x8 ;  /* 0x00000008ff057424 */ /* 0x000fe200078e00ff */
[----:B------:R-:W-:-:S03]  /*0950*/  IADD3 R3, R3, 0x80, RZ ;  /* 0x0000008003037810 */ /* 0x000fc60007ffe0ff */
[----:B------:R-:W-:-:S05]  /*0960*/  IMAD.WIDE.U32 R4, R4, R5, c[0x0][0x168] ;  /* 0x00005a0004047625 */ /* 0x000fca00078e0005 */
[----:B------:R0:W-:Y:S02]  /*0970*/  STG.E.64 [R4.64], R8 ;  /* 0x0000000804007986 */ /* 0x0001e4000c101b04 */
.L_x_6519:
[----:B0-----:R-:W-:-:S13]  /*0980*/  ISETP.GE.AND P0, PT, R3, R2, PT ;  /* 0x000000020300720c */ /* 0x001fda0003f06270 */
[----:B------:R-:W-:Y:S05]  /*0990*/  @P0 BRA `(.L_x_6521) ;  /* 0x000000c000000947 */ /* 0x000fea0003800000 */
[----:B------:R-:W-:Y:S01]  /*09a0*/  HFMA2.MMA R5, -RZ, RZ, 0, 4.76837158203125e-07 ;  /* 0x00000008ff057435 */ /* 0x000fe200000001ff */
[----:B------:R-:W-:Y:S01]  /*09b0*/  IMAD.IADD R4, R0, 0x1, R3 ;  /* 0x0000000100047824 */ /* 0x000fe200078e0203 */
[----:B------:R-:W-:-:S08]  /*09c0*/  IADD3 R3, R3, 0x80, RZ ;  /* 0x0000008003037810 */ /* 0x000fd00007ffe0ff */
[----:B------:R-:W-:-:S05]  /*09d0*/  IMAD.WIDE.U32 R4, R4, R5, c[0x0][0x168] ;  /* 0x00005a0004047625 */ /* 0x000fca00078e0005 */
[----:B------:R0:W-:Y:S02]  /*09e0*/  STG.E.64 [R4.64], R6 ;  /* 0x0000000604007986 */ /* 0x0001e4000c101b04 */
.L_x_6520:
[----:B------:R-:W-:-:S13]  /*09f0*/  ISETP.GE.AND P0, PT, R3, R2, PT ;  /* 0x000000020300720c */ /* 0x000fda0003f06270 */
[----:B------:R-:W-:Y:S05]  /*0a00*/  @P0 BRA `(.L_x_6522) ;  /* 0x000000d000000947 */ /* 0x000fea0003800000 */
[----:B0-----:R-:W-:Y:S01]  /*0a10*/  MOV R5, 0x8 ;  /* 0x0000000800057802 */ /* 0x001fe20000000f00 */
[----:B------:R-:W-:Y:S01]  /*0a20*/  IMAD.IADD R4, R0, 0x1, R3 ;  /* 0x0000000100047824 */ /* 0x000fe200078e0203 */
[----:B------:R-:W-:-:S03]  /*0a30*/  IADD3 R3, R3, 0x80, RZ ;  /* 0x0000008003037810 */ /* 0x000fc60007ffe0ff */
[----:B------:R-:W-:-:S05]  /*0a40*/  IMAD.WIDE.U32 R4, R4, R5, c[0x0][0x168] ;  /* 0x00005a0004047625 */ /* 0x000fca00078e0005 */
[----:B------:R0:W-:Y:S02]  /*0a50*/  STG.E.64 [R4.64], R18 ;  /* 0x0000001204007986 */ /* 0x0001e4000c101b04 */
.L_x_6521:
[----:B------:R-:W-:-:S13]  /*0a60*/  ISETP.GE.AND P0, PT, R3, R2, PT ;  /* 0x000000020300720c */ /* 0x000fda0003f06270 */
[----:B------:R-:W-:Y:S01]  /*0a70*/  @P0 BREAK B1 ;  /* 0x0000000000010942 */ /* 0x000fe20003800000 */
[----:B------:R-:W-:Y:S05]  /*0a80*/  @P0 BRA `(.L_x_6523) ;  /* 0x000000c000000947 */ /* 0x000fea0003800000 */
[----:B0-----:R-:W-:Y:S01]  /*0a90*/  HFMA2.MMA R5, -RZ, RZ, 0, 4.76837158203125e-07 ;  /* 0x00000008ff057435 */ /* 0x001fe200000001ff */
[----:B------:R-:W-:Y:S01]  /*0aa0*/  IMAD.IADD R4, R0, 0x1, R3 ;  /* 0x0000000100047824 */ /* 0x000fe200078e0203 */
[----:B------:R-:W-:-:S08]  /*0ab0*/  IADD3 R3, R3, 0x80, RZ ;  /* 0x0000008003037810 */ /* 0x000fd00007ffe0ff */
[----:B------:R-:W-:-:S05]  /*0ac0*/  IMAD.WIDE.U32 R4, R4, R5, c[0x0][0x168] ;  /* 0x00005a0004047625 */ /* 0x000fca00078e0005 */
[----:B------:R0:W-:Y:S02]  /*0ad0*/  STG.E.64 [R4.64], R16 ;  /* 0x0000001004007986 */ /* 0x0001e4000c101b04 */
.L_x_6522:
[----:B------:R-:W-:Y:S05]  /*0ae0*/  BSYNC B1 ;  /* 0x0000000000017941 */ /* 0x000fea0003800000 */
.L_x_6518:
[----:B------:R-:W-:-:S13]  /*0af0*/  ISETP.GE.AND P0, PT, R3, R2, PT ;  /* 0x000000020300720c */ /* 0x000fda0003f06270 */
[----:B0-----:R-:W-:Y:S01]  /*0b00*/  @!P0 MOV R5, 0x8 ;  /* 0x0000000800058802 */ /* 0x001fe20000000f00 */
[----:B------:R-:W-:Y:S01]  /*0b10*/  @!P0 IMAD.IADD R4, R0, 0x1, R3 ;  /* 0x0000000100048824 */ /* 0x000fe200078e0203 */
[----:B------:R-:W-:-:S03]  /*0b20*/  @!P0 IADD3 R3, R3, 0x80, RZ ;  /* 0x0000008003038810 */ /* 0x000fc60007ffe0ff */
[----:B------:R-:W-:-:S05]  /*0b30*/  @!P0 IMAD.WIDE.U32 R4, R4, R5, c[0x0][0x168] ;  /* 0x00005a0004048625 */ /* 0x000fca00078e0005 */
[----:B------:R0:W-:Y:S02]  /*0b40*/  @!P0 STG.E.64 [R4.64], R14 ;  /* 0x0000000e04008986 */ /* 0x0001e4000c101b04 */
.L_x_6523:
[----:B------:R-:W-:Y:S05]  /*0b50*/  BSYNC B0 ;  /* 0x0000000000007941 */ /* 0x000fea0003800000 */
.L_x_6517:
[----:B------:R-:W-:Y:S01]  /*0b60*/  WARPSYNC 0xffffffff ;  /* 0xffffffff00007948 */ /* 0x000fe20003800000 */
[----:B------:R-:W-:-:S13]  /*0b70*/  ISETP.GE.AND P0, PT, R3, R2, PT ;  /* 0x000000020300720c */ /* 0x000fda0003f06270 */
[----:B------:R-:W-:Y:S05]  /*0b80*/  @P0 EXIT ;  /* 0x000000000000094d */ /* 0x000fea0003800000 */
[----:B------:R-:W-:Y:S01]  /*0b90*/  HFMA2.MMA R2, -RZ, RZ, 0, 4.76837158203125e-07 ;  /* 0x00000008ff027435 */ /* 0x000fe200000001ff */
[----:B------:R-:W-:-:S09]  /*0ba0*/  IMAD.IADD R3, R0, 0x1, R3 ;  /* 0x0000000100037824 */ /* 0x000fd200078e0203 */
[----:B------:R-:W-:-:S05]  /*0bb0*/  IMAD.WIDE.U32 R2, R3, R2, c[0x0][0x168] ;  /* 0x00005a0003027625 */ /* 0x000fca00078e0002 */
[----:B------:R-:W-:Y:S01]  /*0bc0*/  STG.E.64 [R2.64], R20 ;  /* 0x0000001402007986 */ /* 0x000fe2000c101b04 */
[----:B------:R-:W-:Y:S05]  /*0bd0*/  EXIT ;  /* 0x000000000000794d */ /* 0x000fea0003800000 */
.L_x_6524:
        /* <DEDUP_REMOVED lines=10> */
.L_x_7732:


//--------------------- .text._ZN2at6native29vectorized_elementwise_kernelILi4ENS0_13BinaryFunctorIdddZZZNS0_20copysign_kernel_cudaERNS_18TensorIteratorBaseEENKUlvE_clEvENKUlvE_clEvEUlddE_EESt5arrayIPcLm3EEEEviT0_T1_ --------------------------
	.section	.text._ZN2at6native29vectorized_elementwise_kernelILi4ENS0_13BinaryFunctorIdddZZZNS0_20copysign_kernel_cudaERNS_18TensorIteratorBaseEENKUlvE_clEvENKUlvE_clEvEUlddE_EESt5arrayIPcLm3EEEEviT0_T1_,"ax",@progbits
	.sectioninfo	@"SHI_REGISTERS=32"
	.align	128
        .global         _ZN2at6native29vectorized_elementwise_kernelILi4ENS0_13BinaryFunctorIdddZZZNS0_20copysign_kernel_cudaERNS_18TensorIteratorBaseEENKUlvE_clEvENKUlvE_clEvEUlddE_EESt5arrayIPcLm3EEEEviT0_T1_
        .type           _ZN2at6native29vectorized_elementwise_kernelILi4ENS0_13BinaryFunctorIdddZZZNS0_20copysign_kernel_cudaERNS_18TensorIteratorBaseEENKUlvE_clEvENKUlvE_clEvEUlddE_EESt5arrayIPcLm3EEEEviT0_T1_,@function
        .size           _ZN2at6native29vectorized_elementwise_kernelILi4ENS0_13BinaryFunctorIdddZZZNS0_20copysign_kernel_cudaERNS_18TensorIteratorBaseEENKUlvE_clEvENKUlvE_clEvEUlddE_EESt5arrayIPcLm3EEEEviT0_T1_,(.L_x_7733 - _ZN2at6native29vectorized_elementwise_kernelILi4ENS0_13BinaryFunctorIdddZZZNS0_20copysign_kernel_cudaERNS_18TensorIteratorBaseEENKUlvE_clEvENKUlvE_clEvEUlddE_EESt5arrayIPcLm3EEEEviT0_T1_)
        .other          _ZN2at6native29vectorized_elementwise_kernelILi4ENS0_13BinaryFunctorIdddZZZNS0_20copysign_kernel_cudaERNS_18TensorIteratorBaseEENKUlvE_clEvENKUlvE_clEvEUlddE_EESt5arrayIPcLm3EEEEviT0_T1_,@"STO_CUDA_ENTRY STV_DEFAULT"
_ZN2at6native29vectorized_elementwise_kernelILi4ENS0_13BinaryFunctorIdddZZZNS0_20copysign_kernel_cudaERNS_18TensorIteratorBaseEENKUlvE_clEvENKUlvE_clEvEUlddE_EESt5arrayIPcLm3EEEEviT0_T1_:
.text._ZN2at6native29vectorized_elementwise_kernelILi4ENS0_13BinaryFunctorIdddZZZNS0_20copysign_kernel_cudaERNS_18TensorIteratorBaseEENKUlvE_clEvENKUlvE_clEvEUlddE_EESt5arrayIPcLm3EEEEviT0_T1_:
        /* <DEDUP_REMOVED lines=41> */
.L_x_6525:
        /* <DEDUP_REMOVED lines=111> */
.L_x_6528:
[----:B0-----:R-:W-:-:S13]  /*0980*/  ISETP.GE.AND P0, PT, R3, R2, PT ;  /* 0x000000020300720c */ /* 0x001fda0003f06270 */
[----:B------:R-:W-:Y:S05]  /*0990*/  @P0 BRA `(.L_x_6530) ;  /* 0x000000c000000947 */ /* 0x000fea0003800000 */
[----:B------:R-:W-:Y:S01]  /*09a0*/  HFMA2.MMA R5, -RZ, RZ, 0, 4.76837158203125e-07 ;  /* 0x00000008ff057435 */ /* 0x000fe200000001ff */
[----:B------:R-:W-:Y:S01]  /*09b0*/  IMAD.IADD R4, R0, 0x1, R3 ;  /* 0x0000000100047824 */ /* 0x000fe200078e0203 */
[----:B------:R-:W-:-:S08]  /*09c0*/  IADD3 R3, R3, 0x80, RZ ;  /* 0x0000008003037810 */ /* 0x000fd00007ffe0ff */
[----:B------:R-:W-:-:S05]  /*09d0*/  IMAD.WIDE.U32 R4, R4, R5, c[0x0][0x168] ;  /* 0x00005a0004047625 */ /* 0x000fca00078e0005 */
[----:B------:R0:W-:Y:S02]  /*09e0*/  STG.E.64 [R4.64], R6 ;  /* 0x0000000604007986 */ /* 0x0001e4000c101b04 */
.L_x_6529:
[----:B------:R-:W-:-:S13]  /*09f0*/  ISETP.GE.AND P0, PT, R3, R2, PT ;  /* 0x000000020300720c */ /* 0x000fda0003f06270 */
[----:B------:R-:W-:Y:S05]  /*0a00*/  @P0 BRA `(.L_x_6531) ;  /* 0x000000d000000947 */ /* 0x000fea0003800000 */
[----:B0-----:R-:W-:Y:S01]  /*0a10*/  MOV R5, 0x8 ;  /* 0x0000000800057802 */ /* 0x001fe20000000f00 */
[----:B------:R-:W-:Y:S01]  /*0a20*/  IMAD.IADD R4, R0, 0x1, R3 ;  /* 0x0000000100047824 */ /* 0x000fe200078e0203 */
[----:B------:R-:W-:-:S03]  /*0a30*/  IADD3 R3, R3, 0x80, RZ ;  /* 0x0000008003037810 */ /* 0x000fc60007ffe0ff */
[----:B------:R-:W-:-:S05]  /*0a40*/  IMAD.WIDE.U32 R4, R4, R5, c[0x0][0x168] ;  /* 0x00005a0004047625 */ /* 0x000fca00078e0005 */
[----:B------:R0:W-:Y:S02]  /*0a50*/  STG.E.64 [R4.64], R18 ;  /* 0x0000001204007986 */ /* 0x0001e4000c101b04 */
.L_x_6530:
        /* <DEDUP_REMOVED lines=8> */
.L_x_6531:
[----:B------:R-:W-:Y:S05]  /*0ae0*/  BSYNC B1 ;  /* 0x0000000000017941 */ /* 0x000fea0003800000 */
.L_x_6527:
[----:B------:R-:W-:-:S13]  /*0af0*/  ISETP.GE.AND P0, PT, R3, R2, PT ;  /* 0x000000020300720c */ /* 0x000fda0003f06270 */
[----:B0-----:R-:W-:Y:S01]  /*0b00*/  @!P0 MOV R5, 0x8 ;  /* 0x0000000800058802 */ /* 0x001fe20000000f00 */
[----:B------:R-:W-:Y:S01]  /*0b10*/  @!P0 IMAD.IADD R4, R0, 0x1, R3 ;  /* 0x0000000100048824 */ /* 0x000fe200078e0203 */
[----:B------:R-:W-:-:S03]  /*0b20*/  @!P0 IADD3 R3, R3, 0x80, RZ ;  /* 0x0000008003038810 */ /* 0x000fc60007ffe0ff */
[----:B------:R-:W-:-:S05]  /*0b30*/  @!P0 IMAD.WIDE.U32 R4, R4, R5, c[0x0][0x168] ;  /* 0x00005a0004048625 */ /* 0x000fca00078e0005 */
[----:B------:R0:W-:Y:S02]  /*0b40*/  @!P0 STG.E.64 [R4.64], R14 ;  /* 0x0000000e04008986 */ /* 0x0001e4000c101b04 */
.L_x_6532:
[----:B------:R-:W-:Y:S05]  /*0b50*/  BSYNC B0 ;  /* 0x0000000000007941 */ /* 0x000fea0003800000 */
.L_x_6526:
        /* <DEDUP_REMOVED lines=8> */
.L_x_6533:
        /* <DEDUP_REMOVED lines=10> */
.L_x_7733:


//--------------------- .text._ZN2at6native29vectorized_elementwise_kernelILi8ENS0_13BinaryFunctorIdddZZZNS0_20copysign_kernel_cudaERNS_18TensorIteratorBaseEENKUlvE_clEvENKUlvE_clEvEUlddE_EESt5arrayIPcLm3EEEEviT0_T1_ --------------------------
	.section	.text._ZN2at6native29vectorized_elementwise_kernelILi8ENS0_13BinaryFunctorIdddZZZNS0_20copysign_kernel_cudaERNS_18TensorIteratorBaseEENKUlvE_clEvENKUlvE_clEvEUlddE_EESt5arrayIPcLm3EEEEviT0_T1_,"ax",@progbits
	.sectioninfo	@"SHI_REGISTERS=4"
	.align	128
        .global         _ZN2at6native29vectorized_elementwise_kernelILi8ENS0_13BinaryFunctorIdddZZZNS0_20copysign_kernel_cudaERNS_18TensorIteratorBaseEENKUlvE_clEvENKUlvE_clEvEUlddE_EESt5arrayIPcLm3EEEEviT0_T1_
        .type           _ZN2at6native29vectorized_elementwise_kernelILi8ENS0_13BinaryFunctorIdddZZZNS0_20copysign_kernel_cudaERNS_18TensorIteratorBaseEENKUlvE_clEvENKUlvE_clEvEUlddE_EESt5arrayIPcLm3EEEEviT0_T1_,@function
        .size           _ZN2at6native29vectorized_elementwise_kernelILi8ENS0_13BinaryFunctorIdddZZZNS0_20copysign_kernel_cudaERNS_18TensorIteratorBaseEENKUlvE_clEvENKUlvE_clEvEUlddE_EESt5arrayIPcLm3EEEEviT0_T1_,(.L_x_7734 - _ZN2at6native29vectorized_elementwise_kernelILi8ENS0_13BinaryFunctorIdddZZZNS0_20copysign_kernel_cudaERNS_18TensorIteratorBaseEENKUlvE_clEvENKUlvE_clEvEUlddE_EESt5arrayIPcLm3EEEEviT0_T1_)
        .other          _ZN2at6native29vectorized_elementwise_kernelILi8ENS0_13BinaryFunctorIdddZZZNS0_20copysign_kernel_cudaERNS_18TensorIteratorBaseEENKUlvE_clEvENKUlvE_clEvEUlddE_EESt5arrayIPcLm3EEEEviT0_T1_,@"STO_CUDA_ENTRY STV_DEFAULT"
_ZN2at6native29vectorized_elementwise_kernelILi8ENS0_13BinaryFunctorIdddZZZNS0_20copysign_kernel_cudaERNS_18TensorIteratorBaseEENKUlvE_clEvENKUlvE_clEvEUlddE_EESt5arrayIPcLm3EEEEviT0_T1_:
.text._ZN2at6native29vectorized_elementwise_kernelILi8ENS0_13BinaryFunctorIdddZZZNS0_20copysign_kernel_cudaERNS_18TensorIteratorBaseEENKUlvE_clEvENKUlvE_clEvEUlddE_EESt5arrayIPcLm3EEEEviT0_T1_:
[----:B------:R-:W-:Y:S02]  /*0000*/  MOV R1, c[0x0][0x28] ;  /* 0x00000a0000017a02 */ /* 0x000fe40000000f00 */
[----:B------:R-:W-:Y:S05]  /*0010*/  EXIT ;  /* 0x000000000000794d */ /* 0x000fea0003800000 */
.L_x_6534:
        /* <DEDUP_REMOVED lines=14> */
.L_x_7734:


//--------------------- .text._ZN2at6native18elementwise_kernelILi128ELi4EZNS0_15gpu_kernel_implINS0_13BUnaryFunctorIdddZZZNS0_20copysign_kernel_cudaERNS_18TensorIteratorBaseEENKUlvE_clEvENKUlvE_clEvEUlddE_EEEEvS5_RKT_EUliE_EEviT1_ --------------------------
	.section	.text._ZN2at6native18elementwise_kernelILi128ELi4EZNS0_15gpu_kernel_implINS0_13BUnaryFunctorIdddZZZNS0_20copysign_kernel_cudaERNS_18TensorIteratorBaseEENKUlvE_clEvENKUlvE_clEvEUlddE_EEEEvS5_RKT_EUliE_EEviT1_,"ax",@progbits
	.sectioninfo	@"SHI_REGISTERS=26"
	.align	128
        .global         _ZN2at6native18elementwise_kernelILi128ELi4EZNS0_15gpu_kernel_implINS0_13BUnaryFunctorIdddZZZNS0_20copysign_kernel_cudaERNS_18TensorIteratorBaseEENKUlvE_clEvENKUlvE_clEvEUlddE_EEEEvS5_RKT_EUliE_EEviT1_
        .type           _ZN2at6native18elementwise_kernelILi128ELi4EZNS0_15gpu_kernel_implINS0_13BUnaryFunctorIdddZZZNS0_20copysign_kernel_cudaERNS_18TensorIteratorBaseEENKUlvE_clEvENKUlvE_clEvEUlddE_EEEEvS5_RKT_EUliE_EEviT1_,@function
        .size           _ZN2at6native18elementwise_kernelILi128ELi4EZNS0_15gpu_kernel_implINS0_13BUnaryFunctorIdddZZZNS0_20copysign_kernel_cudaERNS_18TensorIteratorBaseEENKUlvE_clEvENKUlvE_clEvEUlddE_EEEEvS5_RKT_EUliE_EEviT1_,(.L_x_7735 - _ZN2at6native18elementwise_kernelILi128ELi4EZNS0_15gpu_kernel_implINS0_13BUnaryFunctorIdddZZZNS0_20copysign_kernel_cudaERNS_18TensorIteratorBaseEENKUlvE_clEvENKUlvE_clEvEUlddE_EEEEvS5_RKT_EUliE_EEviT1_)
        .other          _ZN2at6native18elementwise_kernelILi128ELi4EZNS0_15gpu_kernel_implINS0_13BUnaryFunctorIdddZZZNS0_20copysign_kernel_cudaERNS_18TensorIteratorBaseEENKUlvE_clEvENKUlvE_clEvEUlddE_EEEEvS5_RKT_EUliE_EEviT1_,@"STO_CUDA_ENTRY STV_DEFAULT"
_ZN2at6native18elementwise_kernelILi128ELi4EZNS0_15gpu_kernel_implINS0_13BUnaryFunctorIdddZZZNS0_20copysign_kernel_cudaERNS_18TensorIteratorBaseEENKUlvE_clEvENKUlvE_clEvEUlddE_EEEEvS5_RKT_EUliE_EEviT1_:
.text._ZN2at6native18elementwise_kernelILi128ELi4EZNS0_15gpu_kernel_implINS0_13BUnaryFunctorIdddZZZNS0_20copysign_kernel_cudaERNS_18TensorIteratorBaseEENKUlvE_clEvENKUlvE_clEvEUlddE_EEEEvS5_RKT_EUliE_EEviT1_:
        /* <DEDUP_REMOVED lines=237> */
.L_x_6537:
        /* <DEDUP_REMOVED lines=19> */
.L_x_6541:
[----:B------:R-:W2:Y:S02]  /*1000*/  LDG.E.U8 R2, [R2.64] ;  /* 0x0000002402027981 */ /* 0x000ea4000c1e1100 */
[----:B--2---:R0:W1:Y:S01]  /*1010*/  I2F.F64.U16 R4, R2 ;  /* 0x0000000200047312 */ /* 0x0040620000101800 */
[----:B------:R-:W-:Y:S05]  /*1020*/  BRA `(.L_x_6543) ;  /* 0x00000df000007947 */ /* 0x000fea0003800000 */
.L_x_6540:
        /* <DEDUP_REMOVED lines=9> */
.L_x_6545:
[----:B------:R-:W2:Y:S02]  /*10c0*/  LDG.E R2, [R2.64] ;  /* 0x0000002402027981 */ /* 0x000ea4000c1e1900 */
[----:B--2---:R0:W1:Y:S01]  /*10d0*/  I2F.F64 R4, R2 ;  /* 0x0000000200047312 */ /* 0x0040620000201c00 */
[----:B------:R-:W-:Y:S05]  /*10e0*/  BRA `(.L_x_6543) ;  /* 0x00000d3000007947 */ /* 0x000fea0003800000 */
.L_x_6544:
[----:B------:R-:W2:Y:S02]  /*10f0*/  LDG.E.U16 R2, [R2.64] ;  /* 0x0000002402027981 */ /* 0x000ea4000c1e1500 */
[----:B--2---:R0:W1:Y:S01]  /*1100*/  I2F.F64.S16 R4, R2 ;  /* 0x0000000200047312 */ /* 0x0040620000101c00 */
[----:B------:R-:W-:Y:S05]  /*1110*/  BRA `(.L_x_6543) ;  /* 0x00000d0000007947 */ /* 0x000fea0003800000 */
.L_x_6539:
        /* <DEDUP_REMOVED lines=10> */
.L_x_6547:
[----:B------:R-:W2:Y:S02]  /*11c0*/  LDG.E.U16 R0, [R2.64] ;  /* 0x0000002402007981 */ /* 0x000ea4000c1e1500 */
[----:B--2---:R-:W-:-:S05]  /*11d0*/  HADD2.F32 R0, -RZ, R0.H0_H0 ;  /* 0x20000000ff007230 */ /* 0x004fca0000004100 */
[----:B------:R-:W-:-:S04]  /*11e0*/  FMUL.FTZ R0, R0, 1 ;  /* 0x3f80000000007820 */ /* 0x000fc80000410000 */
[----:B------:R0:W1:Y:S01]  /*11f0*/  F2F.F64.F32 R4, R0 ;  /* 0x0000000000047310 */ /* 0x0000620000201800 */
[----:B------:R-:W-:Y:S05]  /*1200*/  BRA `(.L_x_6543) ;  /* 0x00000c1000007947 */ /* 0x000fea0003800000 */
.L_x_6546:
        /* <DEDUP_REMOVED lines=10> */
.L_x_6549:
[----:B------:R-:W2:Y:S02]  /*12b0*/  LDG.E.U16 R2, [R2.64] ;  /* 0x0000002402027981 */ /* 0x000ea4000c1e1500 */
[----:B--2---:R-:W-:-:S05]  /*12c0*/  HADD2.F32 R0, -RZ, R2.H0_H0 ;  /* 0x20000002ff007230 */ /* 0x004fca0000004100 */
[----:B------:R-:W-:-:S04]  /*12d0*/  FMUL.FTZ R0, R0, 1 ;  /* 0x3f80000000007820 */ /* 0x000fc80000410000 */
[----:B------:R0:W1:Y:S01]  /*12e0*/  F2F.F64.F32 R4, R0 ;  /* 0x0000000000047310 */ /* 0x0000620000201800 */
[----:B------:R-:W-:Y:S05]  /*12f0*/  BRA `(.L_x_6543) ;  /* 0x00000b2000007947 */ /* 0x000fea0003800000 */
.L_x_6548:
[----:B------:R0:W5:Y:S01]  /*1300*/  LDG.E.64 R4, [R2.64] ;  /* 0x0000002402047981 */ /* 0x000162000c1e1b00 */
[----:B------:R-:W-:Y:S05]  /*1310*/  BRA `(.L_x_6543) ;  /* 0x00000b0000007947 */ /* 0x000fea0003800000 */
.L_x_6538:
        /* <DEDUP_REMOVED lines=13> */
.L_x_6552:
[----:B------:R0:W5:Y:S01]  /*13f0*/  LDG.E.64 R4, [R2.64] ;  /* 0x0000002402047981 */ /* 0x000162000c1e1b00 */
[----:B------:R-:W-:Y:S05]  /*1400*/  BRA `(.L_x_6543) ;  /* 0x00000a1000007947 */ /* 0x000fea0003800000 */
.L_x_6551:
        /* <DEDUP_REMOVED lines=25> */
[----:B------:R-:W-:-:S06]  /*15a0*/  FMUL.FTZ R5, R5, 1 ;  /* 0x3f80000005057820 */ /* 0x000fcc0000410000 */
[----:B------:R-:W0:Y:S01]  /*15b0*/  F2F.F64.F32 R4, R5 ;  /* 0x0000000500047310 */ /* 0x000e220000201800 */
[----:B------:R-:W-:Y:S05]  /*15c0*/  BRA `(.L_x_6543) ;  /* 0x0000085000007947 */ /* 0x000fea0003800000 */
.L_x_6554:
        /* <DEDUP_REMOVED lines=15> */
.L_x_6553:
[----:B------:R-:W2:Y:S02]  /*16c0*/  LDG.E.U16 R0, [R2.64] ;  /* 0x0000002402007981 */ /* 0x000ea4000c1e1500 */
[----:B--2---:R-:W-:-:S05]  /*16d0*/  PRMT R0, RZ, 0x5410, R0 ;  /* 0x00005410ff007816 */ /* 0x004fca0000000000 */
[----:B------:R-:W-:-:S04]  /*16e0*/  FMUL.FTZ R0, R0, 1 ;  /* 0x3f80000000007820 */ /* 0x000fc80000410000 */
[----:B------:R0:W1:Y:S01]  /*16f0*/  F2F.F64.F32 R4, R0 ;  /* 0x0000000000047310 */ /* 0x0000620000201800 */
[----:B------:R-:W-:Y:S05]  /*1700*/  BRA `(.L_x_6543) ;  /* 0x0000071000007947 */ /* 0x000fea0003800000 */
.L_x_6550:
        /* <DEDUP_REMOVED lines=11> */
.L_x_6557:
        /* <DEDUP_REMOVED lines=21> */
.L_x_6561:
[----:B------:R-:W-:Y:S05]  /*1910*/  BSYNC B1 ;  /* 0x0000000000017941 */ /* 0x000fea0003800000 */
.L_x_6560:
[----:B------:R-:W-:Y:S01]  /*1920*/  LEA R3, R0, 0x3b800000, 0x17 ;  /* 0x3b80000000037811 */ /* 0x000fe200078eb8ff */
[----:B------:R-:W-:-:S05]  /*1930*/  IMAD.SHL.U32 R0, R2, 0x100000, RZ ;  /* 0x0010000002007824 */ /* 0x000fca00078e00ff */
[----:B------:R-:W-:Y:S02]  /*1940*/  LOP3.LUT R0, R3, R0, R4, 0xfe, !PT ;  /* 0x0000000003007212 */ /* 0x000fe400078efe04 */
.L_x_6559:
[----:B------:R-:W-:Y:S05]  /*1950*/  BSYNC B0 ;  /* 0x0000000000007941 */ /* 0x000fea0003800000 */
.L_x_6558:
[----:B------:R-:W-:-:S04]  /*1960*/  FMUL.FTZ R0, R0, 1 ;  /* 0x3f80000000007820 */ /* 0x000fc80000410000 */
[----:B------:R0:W1:Y:S01]  /*1970*/  F2F.F64.F32 R4, R0 ;  /* 0x0000000000047310 */ /* 0x0000620000201800 */
[----:B------:R-:W-:Y:S05]  /*1980*/  BRA `(.L_x_6543) ;  /* 0x0000049000007947 */ /* 0x000fea0003800000 */
.L_x_6556:
        /* <DEDUP_REMOVED lines=21> */
.L_x_6565:
[----:B------:R-:W-:Y:S05]  /*1ae0*/  BSYNC B1 ;  /* 0x0000000000017941 */ /* 0x000fea0003800000 */
.L_x_6564:
[----:B------:R-:W-:Y:S01]  /*1af0*/  LEA R3, R0, 0x37800000, 0x17 ;  /* 0x3780000000037811 */ /* 0x000fe200078eb8ff */
[----:B------:R-:W-:-:S05]  /*1b00*/  IMAD.SHL.U32 R0, R2, 0x200000, RZ ;  /* 0x0020000002007824 */ /* 0x000fca00078e00ff */
[----:B------:R-:W-:Y:S02]  /*1b10*/  LOP3.LUT R0, R3, R0, R4, 0xfe, !PT ;  /* 0x0000000003007212 */ /* 0x000fe400078efe04 */
.L_x_6563:
[----:B------:R-:W-:Y:S05]  /*1b20*/  BSYNC B0 ;  /* 0x0000000000007941 */ /* 0x000fea0003800000 */
.L_x_6562:
[----:B------:R-:W-:-:S04]  /*1b30*/  FMUL.FTZ R0, R0, 1 ;  /* 0x3f80000000007820 */ /* 0x000fc80000410000 */
[----:B------:R0:W1:Y:S01]  /*1b40*/  F2F.F64.F32 R4, R0 ;  /* 0x0000000000047310 */ /* 0x0000620000201800 */
[----:B------:R-:W-:Y:S05]  /*1b50*/  BRA `(.L_x_6543) ;  /* 0x000002c000007947 */ /* 0x000fea0003800000 */
.L_x_6555:
        /* <DEDUP_REMOVED lines=14> */
.L_x_6569:
[----:B------:R-:W-:Y:S05]  /*1c40*/  BSYNC B0 ;  /* 0x0000000000007941 */ /* 0x000fea0003800000 */
.L_x_6568:
[----:B------:R-:W-:-:S04]  /*1c50*/  FMUL.FTZ R0, R0, 1 ;  /* 0x3f80000000007820 */ /* 0x000fc80000410000 */
[----:B------:R0:W1:Y:S01]  /*1c60*/  F2F.F64.F32 R4, R0 ;  /* 0x0000000000047310 */ /* 0x0000620000201800 */
[----:B------:R-:W-:Y:S05]  /*1c70*/  BRA `(.L_x_6543) ;  /* 0x000001a000007947 */ /* 0x000fea0003800000 */
.L_x_6542:
        /* <DEDUP_REMOVED lines=21> */
.L_x_6567:
[----:B------:R-:W2:Y:S02]  /*1dd0*/  LDG.E.64 R4, [R2.64] ;  /* 0x0000002402047981 */ /* 0x000ea4000c1e1b00 */
[----:B--2---:R-:W0:Y:S01]  /*1de0*/  I2F.F64.U64 R4, R4 ;  /* 0x0000000400047312 */ /* 0x004e220000301800 */
[----:B------:R-:W-:Y:S05]  /*1df0*/  BRA `(.L_x_6543) ;  /* 0x0000002000007947 */ /* 0x000fea0003800000 */
.L_x_6566:
[----:B------:R-:W2:Y:S02]  /*1e00*/  LDG.E R2, [R2.64] ;  /* 0x0000002402027981 */ /* 0x000ea4000c1e1900 */
[----:B--2---:R0:W1:Y:S02]  /*1e10*/  I2F.F64.U32 R4, R2 ;  /* 0x0000000200047312 */ /* 0x0040640000201800 */
.L_x_6543:
[----:B0-----:R-:W0:Y:S01]  /*1e20*/  LDC.U8 R2, c[0x0][0x380] ;  /* 0x0000e000ff027b82 */ /* 0x001e220000000000 */
[----:B------:R-:W-:-:S05]  /*1e30*/  IMAD.MOV.U32 R3, RZ, RZ, c[0x0][0x37c] ;  /* 0x0000df00ff037624 */ /* 0x000fca00078e00ff */
[----:B-1---5:R-:W-:Y:S02]  /*1e40*/  LOP3.LUT R5, R5, 0x80000000, R3, 0xb8, !PT ;  /* 0x8000000005057812 */ /* 0x022fe400078eb803 */
        /* <DEDUP_REMOVED lines=14> */
.L_x_6573:
[----:B------:R-:W0:Y:S02]  /*1f30*/  F2I.S64.F64.TRUNC R4, R4 ;  /* 0x0000000400047311 */ /* 0x000e24000030d900 */
[----:B0-----:R-:W-:-:S05]  /*1f40*/  IMAD.MOV.U32 R3, RZ, RZ, R4 ;  /* 0x000000ffff037224 */ /* 0x001fca00078e0004 */
[----:B------:R0:W-:Y:S01]  /*1f50*/  STG.E.U8 [R16.64], R3 ;  /* 0x0000000310007986 */ /* 0x0001e2000c101124 */
[----:B------:R-:W-:Y:S05]  /*1f60*/  BRA `(.L_x_6575) ;  /* 0x00000ed000007947 */ /* 0x000fea0003800000 */
.L_x_6572:
        /* <DEDUP_REMOVED lines=9> */
.L_x_6577:
[----:B------:R-:W0:Y:S02]  /*2000*/  F2I.F64.TRUNC R5, R4 ;  /* 0x0000000400057311 */ /* 0x000e24000030d100 */
[----:B0-----:R0:W-:Y:S01]  /*2010*/  STG.E [R16.64], R5 ;  /* 0x0000000510007986 */ /* 0x0011e2000c101924 */
[----:B------:R-:W-:Y:S05]  /*2020*/  BRA `(.L_x_6575) ;  /* 0x00000e1000007947 */ /* 0x000fea0003800000 */
.L_x_6576:
[----:B------:R-:W0:Y:S02]  /*2030*/  F2I.F64.TRUNC R5, R4 ;  /* 0x0000000400057311 */ /* 0x000e24000030d100 */
[----:B0-----:R0:W-:Y:S01]  /*2040*/  STG.E.U16 [R16.64], R5 ;  /* 0x0000000510007986 */ /* 0x0011e2000c101524 */
[----:B------:R-:W-:Y:S05]  /*2050*/  BRA `(.L_x_6575) ;  /* 0x00000de000007947 */ /* 0x000fea0003800000 */
.L_x_6571:
        /* <DEDUP_REMOVED lines=11> */
.L_x_6579:
[----:B------:R-:W0:Y:S01]  /*2110*/  F2F.F32.F64 R0, R4 ;  /* 0x0000000400007310 */ /* 0x000e220000301000 */
[----:B------:R-:W0:-:S14]  /*2120*/  DSETP.GEU.AND P0, PT, |R4|, c[0x2][0x0], PT ;  /* 0x008000000400762a */ /* 0x000e1c0003f0e200 */
[----:B0-----:R-:W-:-:S05]  /*2130*/  @!P0 FMUL R0, R0, 1.175494350822287508e-38 ;  /* 0x0080000000008820 */ /* 0x001fca0000400000 */
[----:B------:R-:W-:-:S05]  /*2140*/  F2FP.PACK_AB R0, RZ, R0 ;  /* 0x00000000ff00723e */ /* 0x000fca00000000ff */
[----:B------:R0:W-:Y:S01]  /*2150*/  STG.E.U16 [R16.64], R0 ;  /* 0x0000000010007986 */ /* 0x0001e2000c101524 */
[----:B------:R-:W-:Y:S05]  /*2160*/  BRA `(.L_x_6575) ;  /* 0x00000cd000007947 */ /* 0x000fea0003800000 */
.L_x_6578:
        /* <DEDUP_REMOVED lines=12> */
.L_x_6581:
[----:B------:R-:W0:Y:S01]  /*2230*/  F2F.F32.F64 R0, R4 ;  /* 0x0000000400007310 */ /* 0x000e220000301000 */
[----:B------:R-:W0:-:S14]  /*2240*/  DSETP.GEU.AND P0, PT, |R4|, c[0x2][0x0], PT ;  /* 0x008000000400762a */ /* 0x000e1c0003f0e200 */
[----:B0-----:R-:W-:-:S05]  /*2250*/  @!P0 FMUL R0, R0, 1.175494350822287508e-38 ;  /* 0x0080000000008820 */ /* 0x001fca0000400000 */
[----:B------:R-:W-:-:S04]  /*2260*/  F2FP.PACK_AB R3, RZ, R0 ;  /* 0x00000000ff03723e */ /* 0x000fc800000000ff */
[----:B------:R-:W-:-:S05]  /*2270*/  PRMT R3, R3, 0x5410, RZ ;  /* 0x0000541003037816 */ /* 0x000fca00000000ff */
[----:B------:R0:W-:Y:S01]  /*2280*/  STG.E [R16.64], R3 ;  /* 0x0000000310007986 */ /* 0x0001e2000c101924 */
[----:B------:R-:W-:Y:S05]  /*2290*/  BRA `(.L_x_6575) ;  /* 0x00000ba000007947 */ /* 0x000fea0003800000 */
.L_x_6580:
[----:B------:R0:W-:Y:S01]  /*22a0*/  STG.E.64 [R16.64], R4 ;  /* 0x0000000410007986 */ /* 0x0001e2000c101b24 */
[----:B------:R-:W-:Y:S05]  /*22b0*/  BRA `(.L_x_6575) ;  /* 0x00000b8000007947 */ /* 0x000fea0003800000 */
.L_x_6570:
        /* <DEDUP_REMOVED lines=12> */
.L_x_6584:
[----:B------:R-:W-:-:S05]  /*2380*/  CS2R R6, SRZ ;  /* 0x0000000000067805 */ /* 0x000fca000001ff00 */
[----:B------:R0:W-:Y:S01]  /*2390*/  STG.E.128 [R16.64], R4 ;  /* 0x0000000410007986 */ /* 0x0001e2000c101d24 */
[----:B------:R-:W-:Y:S05]  /*23a0*/  BRA `(.L_x_6575) ;  /* 0x00000a9000007947 */ /* 0x000fea0003800000 */
.L_x_6583:
        /* <DEDUP_REMOVED lines=23> */
.L_x_6588:
[----:B------:R-:W-:Y:S05]  /*2520*/  BSYNC B0 ;  /* 0x0000000000007941 */ /* 0x000fea0003800000 */
.L_x_6587:
[----:B------:R-:W-:-:S05]  /*2530*/  LOP3.LUT R3, R0, R3, RZ, 0xfc, !PT ;  /* 0x0000000300037212 */ /* 0x000fca00078efcff */
[----:B------:R0:W-:Y:S01]  /*2540*/  STG.E.U8 [R16.64], R3 ;  /* 0x0000000310007986 */ /* 0x0001e2000c101124 */
[----:B------:R-:W-:Y:S05]  /*2550*/  BRA `(.L_x_6575) ;  /* 0x000008e000007947 */ /* 0x000fea0003800000 */
.L_x_6586:
        /* <DEDUP_REMOVED lines=15> */
.L_x_6590:
[----:B------:R-:W-:Y:S01]  /*2650*/  IMAD.MOV.U32 R0, RZ, RZ, 0x7f ;  /* 0x0000007fff007424 */ /* 0x000fe200078e00ff */
[----:B------:R-:W-:-:S04]  /*2660*/  ISETP.GT.U32.AND P0, PT, R2, 0x7f800000, PT ;  /* 0x7f8000000200780c */ /* 0x000fc80003f04070 */
[----:B------:R-:W-:-:S04]  /*2670*/  SEL R0, R0, 0x7c, P0 ;  /* 0x0000007c00007807 */ /* 0x000fc80000000000 */
.L_x_6591:
[----:B------:R-:W-:Y:S05]  /*2680*/  BSYNC B0 ;  /* 0x0000000000007941 */ /* 0x000fea0003800000 */
.L_x_6589:
[----:B------:R-:W-:-:S04]  /*2690*/  LOP3.LUT R2, R3, 0x80000000, RZ, 0xc0, !PT ;  /* 0x8000000003027812 */ /* 0x000fc800078ec0ff */
[----:B------:R-:W-:-:S04]  /*26a0*/  SHF.R.U32.HI R3, RZ, 0x18, R2 ;  /* 0x00000018ff037819 */ /* 0x000fc80000011602 */
[----:B------:R-:W-:-:S05]  /*26b0*/  LOP3.LUT R3, R0, R3, RZ, 0xfc, !PT ;  /* 0x0000000300037212 */ /* 0x000fca00078efcff */
[----:B------:R0:W-:Y:S01]  /*26c0*/  STG.E.U8 [R16.64], R3 ;  /* 0x0000000310007986 */ /* 0x0001e2000c101124 */
[----:B------:R-:W-:Y:S05]  /*26d0*/  BRA `(.L_x_6575) ;  /* 0x0000076000007947 */ /* 0x000fea0003800000 */
.L_x_6585:
[----:B------:R-:W0:Y:S01]  /*26e0*/  F2F.F32.F64 R0, R4 ;  /* 0x0000000400007310 */ /* 0x000e220000301000 */
[----:B------:R-:W0:-:S14]  /*26f0*/  DSETP.GEU.AND P0, PT, |R4|, c[0x2][0x0], PT ;  /* 0x008000000400762a */ /* 0x000e1c0003f0e200 */
[----:B0-----:R-:W-:-:S05]  /*2700*/  @!P0 FMUL R0, R0, 1.175494350822287508e-38 ;  /* 0x0080000000008820 */ /* 0x001fca0000400000 */
[----:B------:R-:W-:-:S05]  /*2710*/  F2FP.BF16.PACK_AB R0, RZ, R0 ;  /* 0x00000000ff00723e */ /* 0x000fca00000010ff */
[----:B------:R0:W-:Y:S01]  /*2720*/  STG.E.U16 [R16.64], R0 ;  /* 0x0000000010007986 */ /* 0x0001e2000c101524 */
[----:B------:R-:W-:Y:S05]  /*2730*/  BRA `(.L_x_6575) ;  /* 0x0000070000007947 */ /* 0x000fea0003800000 */
.L_x_6582:
        /* <DEDUP_REMOVED lines=11> */
.L_x_6594:
        /* <DEDUP_REMOVED lines=19> */
.L_x_6597:
[----:B------:R-:W-:-:S04]  /*2920*/  LOP3.LUT R2, R3, 0x80000000, RZ, 0xc0, !PT ;  /* 0x8000000003027812 */ /* 0x000fc800078ec0ff */
[----:B------:R-:W-:-:S04]  /*2930*/  SHF.R.U32.HI R3, RZ, 0x18, R2 ;  /* 0x00000018ff037819 */ /* 0x000fc80000011602 */
[----:B------:R-:W-:-:S04]  /*2940*/  LOP3.LUT R0, R0, R3, RZ, 0xfc, !PT ;  /* 0x0000000300007212 */ /* 0x000fc800078efcff */
[----:B------:R-:W-:Y:S02]  /*2950*/  PRMT R8, R0, 0x7610, R8 ;  /* 0x0000761000087816 */ /* 0x000fe40000000008 */
.L_x_6596:
[----:B------:R-:W-:Y:S05]  /*2960*/  BSYNC B0 ;  /* 0x0000000000007941 */ /* 0x000fea0003800000 */
.L_x_6595:
[----:B------:R0:W-:Y:S01]  /*2970*/  STG.E.U8 [R16.64], R8 ;  /* 0x0000000810007986 */ /* 0x0001e2000c101124 */
[----:B------:R-:W-:Y:S05]  /*2980*/  BRA `(.L_x_6575) ;  /* 0x000004b000007947 */ /* 0x000fea0003800000 */
.L_x_6593:
        /* <DEDUP_REMOVED lines=19> */
.L_x_6600:
[----:B------:R-:W-:-:S04]  /*2ac0*/  LOP3.LUT R2, R3, 0x80000000, RZ, 0xc0, !PT ;  /* 0x8000000003027812 */ /* 0x000fc800078ec0ff */
[----:B------:R-:W-:-:S04]  /*2ad0*/  SHF.R.U32.HI R3, RZ, 0x18, R2 ;  /* 0x00000018ff037819 */ /* 0x000fc80000011602 */
[----:B------:R-:W-:-:S04]  /*2ae0*/  LOP3.LUT R0, R0, R3, RZ, 0xfc, !PT ;  /* 0x0000000300007212 */ /* 0x000fc800078efcff */
[----:B------:R-:W-:Y:S02]  /*2af0*/  PRMT R8, R0, 0x7610, R8 ;  /* 0x0000761000087816 */ /* 0x000fe40000000008 */
.L_x_6599:
[----:B------:R-:W-:Y:S05]  /*2b00*/  BSYNC B0 ;  /* 0x0000000000007941 */ /* 0x000fea0003800000 */
.L_x_6598:
[----:B------:R0:W-:Y:S01]  /*2b10*/  STG.E.U8 [R16.64], R8 ;  /* 0x0000000810007986 */ /* 0x0001e2000c101124 */
[----:B------:R-:W-:Y:S05]  /*2b20*/  BRA `(.L_x_6575) ;  /* 0x0000031000007947 */ /* 0x000fea0003800000 */
.L_x_6592:
        /* <DEDUP_REMOVED lines=24> */
.L_x_6574:
        /* <DEDUP_REMOVED lines=20> */
.L_x_6602:
[----:B------:R-:W0:Y:S02]  /*2df0*/  F2I.U64.F64.TRUNC R4, R4 ;  /* 0x0000000400047311 */ /* 0x000e24000030d800 */
[----:B0-----:R0:W-:Y:S01]  /*2e00*/  STG.E.64 [R16.64], R4 ;  /* 0x0000000410007986 */ /* 0x0011e2000c101b24 */
[----:B------:R-:W-:Y:S05]  /*2e10*/  BRA `(.L_x_6575) ;  /* 0x0000002000007947 */ /* 0x000fea0003800000 */
.L_x_6601:
[----:B------:R-:W0:Y:S02]  /*2e20*/  F2I.U32.F64.TRUNC R5, R4 ;  /* 0x0000000400057311 */ /* 0x000e24000030d000 */
[----:B0-----:R0:W-:Y:S02]  /*2e30*/  STG.E [R16.64], R5 ;  /* 0x0000000510007986 */ /* 0x0011e4000c101924 */
.L_x_6575:
[----:B------:R-:W-:-:S05]  /*2e40*/  IMAD R18, R18, 0x200, R23 ;  /* 0x0000020012127824 */ /* 0x000fca00078e0217 */
[----:B------:R-:W-:Y:S02]  /*2e50*/  IADD3 R19, R18, 0x80, RZ ;  /* 0x0000008012137810 */ /* 0x000fe40007ffe0ff */
.L_x_6536:
[----:B------:R-:W-:Y:S05]  /*2e60*/  BSYNC B6 ;  /* 0x0000000000067941 */ /* 0x000fea0003800000 */
.L_x_6535:
        /* <DEDUP_REMOVED lines=231> */
.L_x_6605:
        /* <DEDUP_REMOVED lines=19> */
.L_x_6609:
[----:B------:R-:W2:Y:S02]  /*3e10*/  LDG.E.U8 R2, [R2.64] ;  /* 0x0000002402027981 */ /* 0x000ea4000c1e1100 */
[----:B--2---:R0:W1:Y:S01]  /*3e20*/  I2F.F64.U16 R4, R2 ;  /* 0x0000000200047312 */ /* 0x0040620000101800 */
[----:B------:R-:W-:Y:S05]  /*3e30*/  BRA `(.L_x_6611) ;  /* 0x00000df000007947 */ /* 0x000fea0003800000 */
.L_x_6608:
        /* <DEDUP_REMOVED lines=9> */
.L_x_6613:
[----:B------:R-:W2:Y:S02]  /*3ed0*/  LDG.E R2, [R2.64] ;  /* 0x0000002402027981 */ /* 0x000ea4000c1e1900 */
[----:B--2---:R0:W1:Y:S01]  /*3ee0*/  I2F.F64 R4, R2 ;  /* 0x0000000200047312 */ /* 0x0040620000201c00 */
[----:B------:R-:W-:Y:S05]  /*3ef0*/  BRA `(.L_x_6611) ;  /* 0x00000d3000007947 */ /* 0x000fea0003800000 */
.L_x_6612:
[----:B------:R-:W2:Y:S02]  /*3f00*/  LDG.E.U16 R2, [R2.64] ;  /* 0x0000002402027981 */ /* 0x000ea4000c1e1500 */
[----:B--2---:R0:W1:Y:S01]  /*3f10*/  I2F.F64.S16 R4, R2 ;  /* 0x0000000200047312 */ /* 0x0040620000101c00 */
[----:B------:R-:W-:Y:S05]  /*3f20*/  BRA `(.L_x_6611) ;  /* 0x00000d0000007947 */ /* 0x000fea0003800000 */
.L_x_6607:
        /* <DEDUP_REMOVED lines=10> */
.L_x_6615:
[----:B------:R-:W2:Y:S02]  /*3fd0*/  LDG.E.U16 R0, [R2.64] ;  /* 0x0000002402007981 */ /* 0x000ea4000c1e1500 */
[----:B--2---:R-:W-:-:S05]  /*3fe0*/  HADD2.F32 R0, -RZ, R0.H0_H0 ;  /* 0x20000000ff007230 */ /* 0x004fca0000004100 */
[----:B------:R-:W-:-:S04]  /*3ff0*/  FMUL.FTZ R0, R0, 1 ;  /* 0x3f80000000007820 */ /* 0x000fc80000410000 */
[----:B------:R0:W1:Y:S01]  /*4000*/  F2F.F64.F32 R4, R0 ;  /* 0x0000000000047310 */ /* 0x0000620000201800 */
[----:B------:R-:W-:Y:S05]  /*4010*/  BRA `(.L_x_6611) ;  /* 0x00000c1000007947 */ /* 0x000fea0003800000 */
.L_x_6614:
        /* <DEDUP_REMOVED lines=10> */
.L_x_6617:
[----:B------:R-:W2:Y:S02]  /*40c0*/  LDG.E.U16 R2, [R2.64] ;  /* 0x0000002402027981 */ /* 0x000ea4000c1e1500 */
[----:B--2---:R-:W-:-:S05]  /*40d0*/  HADD2.F32 R0, -RZ, R2.H0_H0 ;  /* 0x20000002ff007230 */ /* 0x004fca0000004100 */
[----:B------:R-:W-:-:S04]  /*40e0*/  FMUL.FTZ R0, R0, 1 ;  /* 0x3f80000000007820 */ /* 0x000fc80000410000 */
[----:B------:R0:W1:Y:S01]  /*40f0*/  F2F.F64.F32 R4, R0 ;  /* 0x0000000000047310 */ /* 0x0000620000201800 */
[----:B------:R-:W-:Y:S05]  /*4100*/  BRA `(.L_x_6611) ;  /* 0x00000b2000007947 */ /* 0x000fea0003800000 */
.L_x_6616:
[----:B------:R0:W5:Y:S01]  /*4110*/  LDG.E.64 R4, [R2.64] ;  /* 0x0000002402047981 */ /* 0x000162000c1e1b00 */
[----:B------:R-:W-:Y:S05]  /*4120*/  BRA `(.L_x_6611) ;  /* 0x00000b0000007947 */ /* 0x000fea0003800000 */
.L_x_6606:
        /* <DEDUP_REMOVED lines=13> */
.L_x_6620:
[----:B------:R0:W5:Y:S01]  /*4200*/  LDG.E.64 R4, [R2.64] ;  /* 0x0000002402047981 */ /* 0x000162000c1e1b00 */
[----:B------:R-:W-:Y:S05]  /*4210*/  BRA `(.L_x_6611) ;  /* 0x00000a1000007947 */ /* 0x000fea0003800000 */
.L_x_6619:
        /* <DEDUP_REMOVED lines=28> */
.L_x_6622:
        /* <DEDUP_REMOVED lines=15> */
.L_x_6621:
[----:B------:R-:W2:Y:S02]  /*44d0*/  LDG.E.U16 R0, [R2.64] ;  /* 0x0000002402007981 */ /* 0x000ea4000c1e1500 */
[----:B--2---:R-:W-:-:S05]  /*44e0*/  PRMT R0, RZ, 0x5410, R0 ;  /* 0x00005410ff007816 */ /* 0x004fca0000000000 */
[----:B------:R-:W-:-:S04]  /*44f0*/  FMUL.FTZ R0, R0, 1 ;  /* 0x3f80000000007820 */ /* 0x000fc80000410000 */
[----:B------:R0:W1:Y:S01]  /*4500*/  F2F.F64.F32 R4, R0 ;  /* 0x0000000000047310 */ /* 0x0000620000201800 */
[----:B------:R-:W-:Y:S05]  /*4510*/  BRA `(.L_x_6611) ;  /* 0x0000071000007947 */ /* 0x000fea0003800000 */
.L_x_6618:
        /* <DEDUP_REMOVED lines=11> */
.L_x_6625:
        /* <DEDUP_REMOVED lines=21> */
.L_x_6629:
[----:B------:R-:W-:Y:S05]  /*4720*/  BSYNC B1 ;  /* 0x0000000000017941 */ /* 0x000fea0003800000 */
.L_x_6628:
[----:B------:R-:W-:Y:S01]  /*4730*/  LEA R3, R0, 0x3b800000, 0x17 ;  /* 0x3b80000000037811 */ /* 0x000fe200078eb8ff */
[----:B------:R-:W-:-:S05]  /*4740*/  IMAD.SHL.U32 R0, R2, 0x100000, RZ ;  /* 0x0010000002007824 */ /* 0x000fca00078e00ff */
[----:B------:R-:W-:Y:S02]  /*4750*/  LOP3.LUT R0, R3, R0, R4, 0xfe, !PT ;  /* 0x0000000003007212 */ /* 0x000fe400078efe04 */
.L_x_6627:
[----:B------:R-:W-:Y:S05]  /*4760*/  BSYNC B0 ;  /* 0x0000000000007941 */ /* 0x000fea0003800000 */
.L_x_6626:
[----:B------:R-:W-:-:S04]  /*4770*/  FMUL.FTZ R0, R0, 1 ;  /* 0x3f80000000007820 */ /* 0x000fc80000410000 */
[----:B------:R0:W1:Y:S01]  /*4780*/  F2F.F64.F32 R4, R0 ;  /* 0x0000000000047310 */ /* 0x0000620000201800 */
[----:B------:R-:W-:Y:S05]  /*4790*/  BRA `(.L_x_6611) ;  /* 0x0000049000007947 */ /* 0x000fea0003800000 */
.L_x_6624:
        /* <DEDUP_REMOVED lines=21> */
.L_x_6633:
[----:B------:R-:W-:Y:S05]  /*48f0*/  BSYNC B1 ;  /* 0x0000000000017941 */ /* 0x000fea0003800000 */
.L_x_6632:
[----:B------:R-:W-:Y:S01]  /*4900*/  LEA R3, R0, 0x37800000, 0x17 ;  /* 0x3780000000037811 */ /* 0x000fe200078eb8ff */
[----:B------:R-:W-:-:S05]  /*4910*/  IMAD.SHL.U32 R0, R2, 0x200000, RZ ;  /* 0x0020000002007824 */ /* 0x000fca00078e00ff */
[----:B------:R-:W-:Y:S02]  /*4920*/  LOP3.LUT R0, R3, R0, R4, 0xfe, !PT ;  /* 0x0000000003007212 */ /* 0x000fe400078efe04 */
.L_x_6631:
[----:B------:R-:W-:Y:S05]  /*4930*/  BSYNC B0 ;  /* 0x0000000000007941 */ /* 0x000fea0003800000 */
.L_x_6630:
[----:B------:R-:W-:-:S04]  /*4940*/  FMUL.FTZ R0, R0, 1 ;  /* 0x3f80000000007820 */ /* 0x000fc80000410000 */
[----:B------:R0:W1:Y:S01]  /*4950*/  F2F.F64.F32 R4, R0 ;  /* 0x0000000000047310 */ /* 0x0000620000201800 */
[----:B------:R-:W-:Y:S05]  /*4960*/  BRA `(.L_x_6611) ;  /* 0x000002c000007947 */ /* 0x000fea0003800000 */
.L_x_6623:
        /* <DEDUP_REMOVED lines=14> */
.L_x_6637:
[----:B------:R-:W-:Y:S05]  /*4a50*/  BSYNC B0 ;  /* 0x0000000000007941 */ /* 0x000fea0003800000 */
.L_x_6636:
[----:B------:R-:W-:-:S04]  /*4a60*/  FMUL.FTZ R0, R0, 1 ;  /* 0x3f80000000007820 */ /* 0x000fc80000410000 */
[----:B------:R0:W1:Y:S01]  /*4a70*/  F2F.F64.F32 R4, R0 ;  /* 0x0000000000047310 */ /* 0x0000620000201800 */
[----:B------:R-:W-:Y:S05]  /*4a80*/  BRA `(.L_x_6611) ;  /* 0x000001a000007947 */ /* 0x000fea0003800000 */
.L_x_6610:
        /* <DEDUP_REMOVED lines=21> */
.L_x_6635:
[----:B------:R-:W2:Y:S02]  /*4be0*/  LDG.E.64 R4, [R2.64] ;  /* 0x0000002402047981 */ /* 0x000ea4000c1e1b00 */
[----:B--2---:R-:W0:Y:S01]  /*4bf0*/  I2F.F64.U64 R4, R4 ;  /* 0x0000000400047312 */ /* 0x004e220000301800 */
[----:B------:R-:W-:Y:S05]  /*4c00*/  BRA `(.L_x_6611) ;  /* 0x0000002000007947 */ /* 0x000fea0003800000 */
.L_x_6634:
[----:B------:R-:W2:Y:S02]  /*4c10*/  LDG.E R2, [R2.64] ;  /* 0x0000002402027981 */ /* 0x000ea4000c1e1900 */
[----:B--2---:R0:W1:Y:S02]  /*4c20*/  I2F.F64.U32 R4, R2 ;  /* 0x0000000200047312 */ /* 0x0040640000201800 */
.L_x_6611:
        /* <DEDUP_REMOVED lines=17> */
.L_x_6641:
[----:B------:R-:W0:Y:S02]  /*4d40*/  F2I.S64.F64.TRUNC R4, R4 ;  /* 0x0000000400047311 */ /* 0x000e24000030d900 */
[----:B0-----:R-:W-:-:S05]  /*4d50*/  IMAD.MOV.U32 R3, RZ, RZ, R4 ;  /* 0x000000ffff037224 */ /* 0x001fca00078e0004 */
[----:B------:R0:W-:Y:S01]  /*4d60*/  STG.E.U8 [R16.64], R3 ;  /* 0x0000000310007986 */ /* 0x0001e2000c101124 */
[----:B------:R-:W-:Y:S05]  /*4d70*/  BRA `(.L_x_6643) ;  /* 0x00000ed000007947 */ /* 0x000fea0003800000 */
.L_x_6640:
        /* <DEDUP_REMOVED lines=9> */
.L_x_6645:
[----:B------:R-:W0:Y:S02]  /*4e10*/  F2I.F64.TRUNC R5, R4 ;  /* 0x0000000400057311 */ /* 0x000e24000030d100 */
[----:B0-----:R0:W-:Y:S01]  /*4e20*/  STG.E [R16.64], R5 ;  /* 0x0000000510007986 */ /* 0x0011e2000c101924 */
[----:B------:R-:W-:Y:S05]  /*4e30*/  BRA `(.L_x_6643) ;  /* 0x00000e1000007947 */ /* 0x000fea0003800000 */
.L_x_6644:
[----:B------:R-:W0:Y:S02]  /*4e40*/  F2I.F64.TRUNC R5, R4 ;  /* 0x0000000400057311 */ /* 0x000e24000030d100 */
[----:B0-----:R0:W-:Y:S01]  /*4e50*/  STG.E.U16 [R16.64], R5 ;  /* 0x0000000510007986 */ /* 0x0011e2000c101524 */
[----:B------:R-:W-:Y:S05]  /*4e60*/  BRA `(.L_x_6643) ;  /* 0x00000de000007947 */ /* 0x000fea0003800000 */
.L_x_6639:
        /* <DEDUP_REMOVED lines=11> */
.L_x_6647:
[----:B------:R-:W0:Y:S01]  /*4f20*/  F2F.F32.F64 R0, R4 ;  /* 0x0000000400007310 */ /* 0x000e220000301000 */
[----:B------:R-:W0:-:S14]  /*4f30*/  DSETP.GEU.AND P0, PT, |R4|, c[0x2][0x0], PT ;  /* 0x008000000400762a */ /* 0x000e1c0003f0e200 */
[----:B0-----:R-:W-:-:S05]  /*4f40*/  @!P0 FMUL R0, R0, 1.175494350822287508e-38 ;  /* 0x0080000000008820 */ /* 0x001fca0000400000 */
[----:B------:R-:W-:-:S05]  /*4f50*/  F2FP.PACK_AB R0, RZ, R0 ;  /* 0x00000000ff00723e */ /* 0x000fca00000000ff */
[----:B------:R0:W-:Y:S01]  /*4f60*/  STG.E.U16 [R16.64], R0 ;  /* 0x0000000010007986 */ /* 0x0001e2000c101524 */
[----:B------:R-:W-:Y:S05]  /*4f70*/  BRA `(.L_x_6643) ;  /* 0x00000cd000007947 */ /* 0x000fea0003800000 */
.L_x_6646:
        /* <DEDUP_REMOVED lines=12> */
.L_x_6649:
[----:B------:R-:W0:Y:S01]  /*5040*/  F2F.F32.F64 R0, R4 ;  /* 0x0000000400007310 */ /* 0x000e220000301000 */
[----:B------:R-:W0:-:S14]  /*5050*/  DSETP.GEU.AND P0, PT, |R4|, c[0x2][0x0], PT ;  /* 0x008000000400762a */ /* 0x000e1c0003f0e200 */
[----:B0-----:R-:W-:-:S05]  /*5060*/  @!P0 FMUL R0, R0, 1.175494350822287508e-38 ;  /* 0x0080000000008820 */ /* 0x001fca0000400000 */
[----:B------:R-:W-:-:S04]  /*5070*/  F2FP.PACK_AB R3, RZ, R0 ;  /* 0x00000000ff03723e */ /* 0x000fc800000000ff */
[----:B------:R-:W-:-:S05]  /*5080*/  PRMT R3, R3, 0x5410, RZ ;  /* 0x0000541003037816 */ /* 0x000fca00000000ff */
[----:B------:R0:W-:Y:S01]  /*5090*/  STG.E [R16.64], R3 ;  /* 0x0000000310007986 */ /* 0x0001e2000c101924 */
[----:B------:R-:W-:Y:S05]  /*50a0*/  BRA `(.L_x_6643) ;  /* 0x00000ba000007947 */ /* 0x000fea0003800000 */
.L_x_6648:
[----:B------:R0:W-:Y:S01]  /*50b0*/  STG.E.64 [R16.64], R4 ;  /* 0x0000000410007986 */ /* 0x0001e2000c101b24 */
[----:B------:R-:W-:Y:S05]  /*50c0*/  BRA `(.L_x_6643) ;  /* 0x00000b8000007947 */ /* 0x000fea0003800000 */
.L_x_6638:
        /* <DEDUP_REMOVED lines=12> */
.L_x_6652:
[----:B------:R-:W-:-:S05]  /*5190*/  CS2R R6, SRZ ;  /* 0x0000000000067805 */ /* 0x000fca000001ff00 */
[----:B------:R0:W-:Y:S01]  /*51a0*/  STG.E.128 [R16.64], R4 ;  /* 0x0000000410007986 */ /* 0x0001e2000c101d24 */
[----:B------:R-:W-:Y:S05]  /*51b0*/  BRA `(.L_x_6643) ;  /* 0x00000a9000007947 */ /* 0x000fea0003800000 */
.L_x_6651:
        /* <DEDUP_REMOVED lines=23> */
.L_x_6656:
[----:B------:R-:W-:Y:S05]  /*5330*/  BSYNC B0 ;  /* 0x0000000000007941 */ /* 0x000fea0003800000 */
.L_x_6655:
[----:B------:R-:W-:-:S05]  /*5340*/  LOP3.LUT R3, R0, R3, RZ, 0xfc, !PT ;  /* 0x0000000300037212 */ /* 0x000fca00078efcff */
[----:B------:R0:W-:Y:S01]  /*5350*/  STG.E.U8 [R16.64], R3 ;  /* 0x0000000310007986 */ /* 0x0001e2000c101124 */
[----:B------:R-:W-:Y:S05]  /*5360*/  BRA `(.L_x_6643) ;  /* 0x000008e000007947 */ /* 0x000fea0003800000 */
.L_x_6654:
        /* <DEDUP_REMOVED lines=15> */
.L_x_6658:
[----:B------:R-:W-:Y:S01]  /*5460*/  IMAD.MOV.U32 R0, RZ, RZ, 0x7f ;  /* 0x0000007fff007424 */ /* 0x000fe200078e00ff */
[----:B------:R-:W-:-:S04]  /*5470*/  ISETP.GT.U32.AND P0, PT, R2, 0x7f800000, PT ;  /* 0x7f8000000200780c */ /* 0x000fc80003f04070 */
[----:B------:R-:W-:-:S04]  /*5480*/  SEL R0, R0, 0x7c, P0 ;  /* 0x0000007c00007807 */ /* 0x000fc80000000000 */
.L_x_6659:
[----:B------:R-:W-:Y:S05]  /*5490*/  BSYNC B0 ;  /* 0x0000000000007941 */ /* 0x000fea0003800000 */
.L_x_6657:
[----:B------:R-:W-:-:S04]  /*54a0*/  LOP3.LUT R2, R3, 0x80000000, RZ, 0xc0, !PT ;  /* 0x8000000003027812 */ /* 0x000fc800078ec0ff */
[----:B------:R-:W-:-:S04]  /*54b0*/  SHF.R.U32.HI R3, RZ, 0x18, R2 ;  /* 0x00000018ff037819 */ /* 0x000fc80000011602 */
[----:B------:R-:W-:-:S05]  /*54c0*/  LOP3.LUT R3, R0, R3, RZ, 0xfc, !PT ;  /* 0x0000000300037212 */ /* 0x000fca00078efcff */
[----:B------:R0:W-:Y:S01]  /*54d0*/  STG.E.U8 [R16.64], R3 ;  /* 0x0000000310007986 */ /* 0x0001e2000c101124 */
[----:B------:R-:W-:Y:S05]  /*54e0*/  BRA `(.L_x_6643) ;  /* 0x0000076000007947 */ /* 0x000fea0003800000 */
.L_x_6653:
[----:B------:R-:W0:Y:S01]  /*54f0*/  F2F.F32.F64 R0, R4 ;  /* 0x0000000400007310 */ /* 0x000e220000301000 */
[----:B------:R-:W0:-:S14]  /*5500*/  DSETP.GEU.AND P0, PT, |R4|, c[0x2][0x0], PT ;  /* 0x008000000400762a */ /* 0x000e1c0003f0e200 */
[----:B0-----:R-:W-:-:S05]  /*5510*/  @!P0 FMUL R0, R0, 1.175494350822287508e-38 ;  /* 0x0080000000008820 */ /* 0x001fca0000400000 */
[----:B------:R-:W-:-:S05]  /*5520*/  F2FP.BF16.PACK_AB R0, RZ, R0 ;  /* 0x00000000ff00723e */ /* 0x000fca00000010ff */
[----:B------:R0:W-:Y:S01]  /*5530*/  STG.E.U16 [R16.64], R0 ;  /* 0x0000000010007986 */ /* 0x0001e2000c101524 */
[----:B------:R-:W-:Y:S05]  /*5540*/  BRA `(.L_x_6643) ;  /* 0x0000070000007947 */ /* 0x000fea0003800000 */
.L_x_6650:
        /* <DEDUP_REMOVED lines=11> */
.L_x_6662:
        /* <DEDUP_REMOVED lines=19> */
.L_x_6665:
[----:B------:R-:W-:-:S04]  /*5730*/  LOP3.LUT R2, R3, 0x80000000, RZ, 0xc0, !PT ;  /* 0x8000000003027812 */ /* 0x000fc800078ec0ff */
[----:B------:R-:W-:-:S04]  /*5740*/  SHF.R.U32.HI R3, RZ, 0x18, R2 ;  /* 0x00000018ff037819 */ /* 0x000fc80000011602 */
[----:B------:R-:W-:-:S04]  /*5750*/  LOP3.LUT R0, R0, R3, RZ, 0xfc, !PT ;  /* 0x0000000300007212 */ /* 0x000fc800078efcff */
[----:B------:R-:W-:Y:S02]  /*5760*/  PRMT R8, R0, 0x7610, R8 ;  /* 0x0000761000087816 */ /* 0x000fe40000000008 */
.L_x_6664:
[----:B------:R-:W-:Y:S05]  /*5770*/  BSYNC B0 ;  /* 0x0000000000007941 */ /* 0x000fea0003800000 */
.L_x_6663:
[----:B------:R0:W-:Y:S01]  /*5780*/  STG.E.U8 [R16.64], R8 ;  /* 0x0000000810007986 */ /* 0x0001e2000c101124 */
[----:B------:R-:W-:Y:S05]  /*5790*/  BRA `(.L_x_6643) ;  /* 0x000004b000007947 */ /* 0x000fea0003800000 */
.L_x_6661:
        /* <DEDUP_REMOVED lines=19> */
.L_x_6668:
[----:B------:R-:W-:-:S04]  /*58d0*/  LOP3.LUT R2, R3, 0x80000000, RZ, 0xc0, !PT ;  /* 0x8000000003027812 */ /* 0x000fc800078ec0ff */
[----:B------:R-:W-:-:S04]  /*58e0*/  SHF.R.U32.HI R3, RZ, 0x18, R2 ;  /* 0x00000018ff037819 */ /* 0x000fc80000011602 */
[----:B------:R-:W-:-:S04]  /*58f0*/  LOP3.LUT R0, R0, R3, RZ, 0xfc, !PT ;  /* 0x0000000300007212 */ /* 0x000fc800078efcff */
[----:B------:R-:W-:Y:S02]  /*5900*/  PRMT R8, R0, 0x7610, R8 ;  /* 0x0000761000087816 */ /* 0x000fe40000000008 */
.L_x_6667:
[----:B------:R-:W-:Y:S05]  /*5910*/  BSYNC B0 ;  /* 0x0000000000007941 */ /* 0x000fea0003800000 */
.L_x_6666:
[----:B------:R0:W-:Y:S01]  /*5920*/  STG.E.U8 [R16.64], R8 ;  /* 0x0000000810007986 */ /* 0x0001e2000c101124 */
[----:B------:R-:W-:Y:S05]  /*5930*/  BRA `(.L_x_6643) ;  /* 0x0000031000007947 */ /* 0x000fea0003800000 */
.L_x_6660:
        /* <DEDUP_REMOVED lines=24> */
.L_x_6642:
        /* <DEDUP_REMOVED lines=20> */
.L_x_6670:
[----:B------:R-:W0:Y:S02]  /*5c00*/  F2I.U64.F64.TRUNC R4, R4 ;  /* 0x0000000400047311 */ /* 0x000e24000030d800 */
[----:B0-----:R0:W-:Y:S01]  /*5c10*/  STG.E.64 [R16.64], R4 ;  /* 0x0000000410007986 */ /* 0x0011e2000c101b24 */
[----:B------:R-:W-:Y:S05]  /*5c20*/  BRA `(.L_x_6643) ;  /* 0x0000002000007947 */ /* 0x000fea0003800000 */
.L_x_6669:
[----:B------:R-:W0:Y:S02]  /*5c30*/  F2I.U32.F64.TRUNC R5, R4 ;  /* 0x0000000400057311 */ /* 0x000e24000030d000 */
[----:B0-----:R0:W-:Y:S02]  /*5c40*/  STG.E [R16.64], R5 ;  /* 0x0000000510007986 */ /* 0x0011e4000c101924 */
.L_x_6643:
        /* <DEDUP_REMOVED lines=231> */
.L_x_6671:
        /* <DEDUP_REMOVED lines=19> */
.L_x_6675:
[----:B------:R-:W2:Y:S02]  /*6bf0*/  LDG.E.U8 R2, [R2.64] ;  /* 0x0000002402027981 */ /* 0x000ea4000c1e1100 */
[----:B--2---:R0:W1:Y:S01]  /*6c00*/  I2F.F64.U16 R4, R2 ;  /* 0x0000000200047312 */ /* 0x0040620000101800 */
[----:B------:R-:W-:Y:S05]  /*6c10*/  BRA `(.L_x_6677) ;  /* 0x00000df000007947 */ /* 0x000fea0003800000 */
.L_x_6674:
        /* <DEDUP_REMOVED lines=9> */
.L_x_6679:
[----:B------:R-:W2:Y:S02]  /*6cb0*/  LDG.E R2, [R2.64] ;  /* 0x0000002402027981 */ /* 0x000ea4000c1e1900 */
[----:B--2---:R0:W1:Y:S01]  /*6cc0*/  I2F.F64 R4, R2 ;  /* 0x0000000200047312 */ /* 0x0040620000201c00 */
[----:B------:R-:W-:Y:S05]  /*6cd0*/  BRA `(.L_x_6677) ;  /* 0x00000d3000007947 */ /* 0x000fea0003800000 */
.L_x_6678:
[----:B------:R-:W2:Y:S02]  /*6ce0*/  LDG.E.U16 R2, [R2.64] ;  /* 0x0000002402027981 */ /* 0x000ea4000c1e1500 */
[----:B--2---:R0:W1:Y:S01]  /*6cf0*/  I2F.F64.S16 R4, R2 ;  /* 0x0000000200047312 */ /* 0x0040620000101c00 */
[----:B------:R-:W-:Y:S05]  /*6d00*/  BRA `(.L_x_6677) ;  /* 0x00000d0000007947 */ /* 0x000fea0003800000 */
.L_x_6673:
        /* <DEDUP_REMOVED lines=10> */
.L_x_6681:
[----:B------:R-:W2:Y:S02]  /*6db0*/  LDG.E.U16 R0, [R2.64] ;  /* 0x0000002402007981 */ /* 0x000ea4000c1e1500 */
[----:B--2---:R-:W-:-:S05]  /*6dc0*/  HADD2.F32 R0, -RZ, R0.H0_H0 ;  /* 0x20000000ff007230 */ /* 0x004fca0000004100 */
[----:B------:R-:W-:-:S04]  /*6dd0*/  FMUL.FTZ R0, R0, 1 ;  /* 0x3f80000000007820 */ /* 0x000fc80000410000 */
[----:B------:R0:W1:Y:S01]  /*6de0*/  F2F.F64.F32 R4, R0 ;  /* 0x0000000000047310 */ /* 0x0000620000201800 */
[----:B------:R-:W-:Y:S05]  /*6df0*/  BRA `(.L_x_6677) ;  /* 0x00000c1000007947 */ /* 0x000fea0003800000 */
.L_x_6680:
        /* <DEDUP_REMOVED lines=10> */
.L_x_6683:
[----:B------:R-:W2:Y:S02]  /*6ea0*/  LDG.E.U16 R2, [R2.64] ;  /* 0x0000002402027981 */ /* 0x000ea4000c1e1500 */
[----:B--2---:R-:W-:-:S05]  /*6eb0*/  HADD2.F32 R0, -RZ, R2.H0_H0 ;  /* 0x20000002ff007230 */ /* 0x004fca0000004100 */
[----:B------:R-:W-:-:S04]  /*6ec0*/  FMUL.FTZ R0, R0, 1 ;  /* 0x3f80000000007820 */ /* 0x000fc80000410000 */
[----:B------:R0:W1:Y:S01]  /*6ed0*/  F2F.F64.F32 R4, R0 ;  /* 0x0000000000047310 */ /* 0x0000620000201800 */
[----:B------:R-:W-:Y:S05]  /*6ee0*/  BRA `(.L_x_6677) ;  /* 0x00000b2000007947 */ /* 0x000fea0003800000 */
.L_x_6682:
[----:B------:R0:W5:Y:S01]  /*6ef0*/  LDG.E.64 R4, [R2.64] ;  /* 0x0000002402047981 */ /* 0x000162000c1e1b00 */
[----:B------:R-:W-:Y:S05]  /*6f00*/  BRA `(.L_x_6677) ;  /* 0x00000b0000007947 */ /* 0x000fea0003800000 */
.L_x_6672:
        /* <DEDUP_REMOVED lines=13> */
.L_x_6686:
[----:B------:R0:W5:Y:S01]  /*6fe0*/  LDG.E.64 R4, [R2.64] ;  /* 0x0000002402047981 */ /* 0x000162000c1e1b00 */
[----:B------:R-:W-:Y:S05]  /*6ff0*/  BRA `(.L_x_6677) ;  /* 0x00000a1000007947 */ /* 0x000fea0003800000 */
.L_x_6685:
        /* <DEDUP_REMOVED lines=28> */
.L_x_6688:
        /* <DEDUP_REMOVED lines=15> */
.L_x_6687:
[----:B------:R-:W2:Y:S02]  /*72b0*/  LDG.E.U16 R0, [R2.64] ;  /* 0x0000002402007981 */ /* 0x000ea4000c1e1500 */
[----:B--2---:R-:W-:-:S05]  /*72c0*/  PRMT R0, RZ, 0x5410, R0 ;  /* 0x00005410ff007816 */ /* 0x004fca0000000000 */
[----:B------:R-:W-:-:S04]  /*72d0*/  FMUL.FTZ R0, R0, 1 ;  /* 0x3f80000000007820 */ /* 0x000fc80000410000 */
[----:B------:R0:W1:Y:S01]  /*72e0*/  F2F.F64.F32 R4, R0 ;  /* 0x0000000000047310 */ /* 0x0000620000201800 */
[----:B------:R-:W-:Y:S05]  /*72f0*/  BRA `(.L_x_6677) ;  /* 0x0000071000007947 */ /* 0x000fea0003800000 */
.L_x_6684:
        /* <DEDUP_REMOVED lines=11> */
.L_x_6691:
        /* <DEDUP_REMOVED lines=21> */
.L_x_6695:
[----:B------:R-:W-:Y:S05]  /*7500*/  BSYNC B1 ;  /* 0x0000000000017941 */ /* 0x000fea0003800000 */
.L_x_6694:
[----:B------:R-:W-:Y:S01]  /*7510*/  LEA R3, R0, 0x3b800000, 0x17 ;  /* 0x3b80000000037811 */ /* 0x000fe200078eb8ff */
[----:B------:R-:W-:-:S05]  /*7520*/  IMAD.SHL.U32 R0, R2, 0x100000, RZ ;  /* 0x0010000002007824 */ /* 0x000fca00078e00ff */
[----:B------:R-:W-:Y:S02]  /*7530*/  LOP3.LUT R0, R3, R0, R4, 0xfe, !PT ;  /* 0x0000000003007212 */ /* 0x000fe400078efe04 */
.L_x_6693:
[----:B------:R-:W-:Y:S05]  /*7540*/  BSYNC B0 ;  /* 0x0000000000007941 */ /* 0x000fea0003800000 */
.L_x_6692:
[----:B------:R-:W-:-:S04]  /*7550*/  FMUL.FTZ R0, R0, 1 ;  /* 0x3f80000000007820 */ /* 0x000fc80000410000 */
[----:B------:R0:W1:Y:S01]  /*7560*/  F2F.F64.F32 R4, R0 ;  /* 0x0000000000047310 */ /* 0x0000620000201800 */
[----:B------:R-:W-:Y:S05]  /*7570*/  BRA `(.L_x_6677) ;  /* 0x0000049000007947 */ /* 0x000fea0003800000 */
.L_x_6690:
        /* <DEDUP_REMOVED lines=21> */
.L_x_6699:
[----:B------:R-:W-:Y:S05]  /*76d0*/  BSYNC B1 ;  /* 0x0000000000017941 */ /* 0x000fea0003800000 */
.L_x_6698:
[----:B------:R-:W-:Y:S01]  /*76e0*/  LEA R3, R0, 0x37800000, 0x17 ;  /* 0x3780000000037811 */ /* 0x000fe200078eb8ff */
[----:B------:R-:W-:-:S05]  /*76f0*/  IMAD.SHL.U32 R0, R2, 0x200000, RZ ;  /* 0x0020000002007824 */ /* 0x000fca00078e00ff */
[----:B------:R-:W-:Y:S02]  /*7700*/  LOP3.LUT R0, R3, R0, R4, 0xfe, !PT ;  /* 0x0000000003007212 */ /* 0x000fe400078efe04 */
.L_x_6697:
[----:B------:R-:W-:Y:S05]  /*7710*/  BSYNC B0 ;  /* 0x0000000000007941 */ /* 0x000fea0003800000 */
.L_x_6696:
[----:B------:R-:W-:-:S04]  /*7720*/  FMUL.FTZ R0, R0, 1 ;  /* 0x3f80000000007820 */ /* 0x000fc80000410000 */
[----:B------:R0:W1:Y:S01]  /*7730*/  F2F.F64.F32 R4, R0 ;  /* 0x0000000000047310 */ /* 0x0000620000201800 */
[----:B------:R-:W-:Y:S05]  /*7740*/  BRA `(.L_x_6677) ;  /* 0x000002c000007947 */ /* 0x000fea0003800000 */
.L_x_6689:
        /* <DEDUP_REMOVED lines=14> */
.L_x_6703:
[----:B------:R-:W-:Y:S05]  /*7830*/  BSYNC B0 ;  /* 0x0000000000007941 */ /* 0x000fea0003800000 */
.L_x_6702:
[----:B------:R-:W-:-:S04]  /*7840*/  FMUL.FTZ R0, R0, 1 ;  /* 0x3f80000000007820 */ /* 0x000fc80000410000 */
[----:B------:R0:W1:Y:S01]  /*7850*/  F2F.F64.F32 R4, R0 ;  /* 0x0000000000047310 */ /* 0x0000620000201800 */
[----:B------:R-:W-:Y:S05]  /*7860*/  BRA `(.L_x_6677) ;  /* 0x000001a000007947 */ /* 0x000fea0003800000 */
.L_x_6676:
        /* <DEDUP_REMOVED lines=21> */
.L_x_6701:
[----:B------:R-:W2:Y:S02]  /*79c0*/  LDG.E.64 R4, [R2.64] ;  /* 0x0000002402047981 */ /* 0x000ea4000c1e1b00 */
[----:B--2---:R-:W0:Y:S01]  /*79d0*/  I2F.F64.U64 R4, R4 ;  /* 0x0000000400047312 */ /* 0x004e220000301800 */
[----:B------:R-:W-:Y:S05]  /*79e0*/  BRA `(.L_x_6677) ;  /* 0x0000002000007947 */ /* 0x000fea0003800000 */
.L_x_6700:
[----:B------:R-:W2:Y:S02]  /*79f0*/  LDG.E R2, [R2.64] ;  /* 0x0000002402027981 */ /* 0x000ea4000c1e1900 */
[----:B--2---:R0:W1:Y:S02]  /*7a00*/  I2F.F64.U32 R4, R2 ;  /* 0x0000000200047312 */ /* 0x0040640000201800 */
.L_x_6677:
        /* <DEDUP_REMOVED lines=17> */
.L_x_6707:
[----:B------:R-:W0:Y:S02]  /*7b20*/  F2I.S64.F64.TRUNC R4, R4 ;  /* 0x0000000400047311 */ /* 0x000e24000030d900 */
[----:B0-----:R-:W-:-:S05]  /*7b30*/  IMAD.MOV.U32 R3, RZ, RZ, R4 ;  /* 0x000000ffff037224 */ /* 0x001fca00078e0004 */
[----:B------:R0:W-:Y:S01]  /*7b40*/  STG.E.U8 [R16.64], R3 ;  /* 0x0000000310007986 */ /* 0x0001e2000c101124 */
[----:B------:R-:W-:Y:S05]  /*7b50*/  BRA `(.L_x_6709) ;  /* 0x00000ed000007947 */ /* 0x000fea0003800000 */
.L_x_6706:
        /* <DEDUP_REMOVED lines=9> */
.L_x_6711:
[----:B------:R-:W0:Y:S02]  /*7bf0*/  F2I.F64.TRUNC R5, R4 ;  /* 0x0000000400057311 */ /* 0x000e24000030d100 */
[----:B0-----:R0:W-:Y:S01]  /*7c00*/  STG.E [R16.64], R5 ;  /* 0x0000000510007986 */ /* 0x0011e2000c101924 */
[----:B------:R-:W-:Y:S05]  /*7c10*/  BRA `(.L_x_6709) ;  /* 0x00000e1000007947 */ /* 0x000fea0003800000 */
.L_x_6710:
[----:B------:R-:W0:Y:S02]  /*7c20*/  F2I.F64.TRUNC R5, R4 ;  /* 0x0000000400057311 */ /* 0x000e24000030d100 */
[----:B0-----:R0:W-:Y:S01]  /*7c30*/  STG.E.U16 [R16.64], R5 ;  /* 0x0000000510007986 */ /* 0x0011e2000c101524 */
[----:B------:R-:W-:Y:S05]  /*7c40*/  BRA `(.L_x_6709) ;  /* 0x00000de000007947 */ /* 0x000fea0003800000 */
.L_x_6705:
        /* <DEDUP_REMOVED lines=11> */
.L_x_6713:
[----:B------:R-:W0:Y:S01]  /*7d00*/  F2F.F32.F64 R0, R4 ;  /* 0x0000000400007310 */ /* 0x000e220000301000 */
[----:B------:R-:W0:-:S14]  /*7d10*/  DSETP.GEU.AND P0, PT, |R4|, c[0x2][0x0], PT ;  /* 0x008000000400762a */ /* 0x000e1c0003f0e200 */
[----:B0-----:R-:W-:-:S05]  /*7d20*/  @!P0 FMUL R0, R0, 1.175494350822287508e-38 ;  /* 0x0080000000008820 */ /* 0x001fca0000400000 */
[----:B------:R-:W-:-:S05]  /*7d30*/  F2FP.PACK_AB R0, RZ, R0 ;  /* 0x00000000ff00723e */ /* 0x000fca00000000ff */
[----:B------:R0:W-:Y:S01]  /*7d40*/  STG.E.U16 [R16.64], R0 ;  /* 0x0000000010007986 */ /* 0x0001e2000c101524 */
[----:B------:R-:W-:Y:S05]  /*7d50*/  BRA `(.L_x_6709) ;  /* 0x00000cd000007947 */ /* 0x000fea0003800000 */
.L_x_6712:
        /* <DEDUP_REMOVED lines=12> */
.L_x_6715:
[----:B------:R-:W0:Y:S01]  /*7e20*/  F2F.F32.F64 R0, R4 ;  /* 0x0000000400007310 */ /* 0x000e220000301000 */
[----:B------:R-:W0:-:S14]  /*7e30*/  DSETP.GEU.AND P0, PT, |R4|, c[0x2][0x0], PT ;  /* 0x008000000400762a */ /* 0x000e1c0003f0e200 */
[----:B0-----:R-:W-:-:S05]  /*7e40*/  @!P0 FMUL R0, R0, 1.175494350822287508e-38 ;  /* 0x0080000000008820 */ /* 0x001fca0000400000 */
[----:B------:R-:W-:-:S04]  /*7e50*/  F2FP.PACK_AB R3, RZ, R0 ;  /* 0x00000000ff03723e */ /* 0x000fc800000000ff */
[----:B------:R-:W-:-:S05]  /*7e60*/  PRMT R3, R3, 0x5410, RZ ;  /* 0x0000541003037816 */ /* 0x000fca00000000ff */
[----:B------:R0:W-:Y:S01]  /*7e70*/  STG.E [R16.64], R3 ;  /* 0x0000000310007986 */ /* 0x0001e2000c101924 */
[----:B------:R-:W-:Y:S05]  /*7e80*/  BRA `(.L_x_6709) ;  /* 0x00000ba000007947 */ /* 0x000fea0003800000 */
.L_x_6714:
[----:B------:R0:W-:Y:S01]  /*7e90*/  STG.E.64 [R16.64], R4 ;  /* 0x0000000410007986 */ /* 0x0001e2000c101b24 */
[----:B------:R-:W-:Y:S05]  /*7ea0*/  BRA `(.L_x_6709) ;  /* 0x00000b8000007947 */ /* 0x000fea0003800000 */
.L_x_6704:
        /* <DEDUP_REMOVED lines=12> */
.L_x_6718:
[----:B------:R-:W-:-:S05]  /*7f70*/  CS2R R6, SRZ ;  /* 0x0000000000067805 */ /* 0x000fca000001ff00 */
[----:B------:R0:W-:Y:S01]  /*7f80*/  STG.E.128 [R16.64], R4 ;  /* 0x0000000410007986 */ /* 0x0001e2000c101d24 */
[----:B------:R-:W-:Y:S05]  /*7f90*/  BRA `(.L_x_6709) ;  /* 0x00000a9000007947 */ /* 0x000fea0003800000 */
.L_x_6717:
        /* <DEDUP_REMOVED lines=23> */
.L_x_6722:
[----:B------:R-:W-:Y:S05]  /*8110*/  BSYNC B0 ;  /* 0x0000000000007941 */ /* 0x000fea0003800000 */
.L_x_6721:
[----:B------:R-:W-:-:S05]  /*8120*/  LOP3.LUT R3, R0, R3, RZ, 0xfc, !PT ;  /* 0x0000000300037212 */ /* 0x000fca00078efcff */
[----:B------:R0:W-:Y:S01]  /*8130*/  STG.E.U8 [R16.64], R3 ;  /* 0x0000000310007986 */ /* 0x0001e2000c101124 */
[----:B------:R-:W-:Y:S05]  /*8140*/  BRA `(.L_x_6709) ;  /* 0x000008e000007947 */ /* 0x000fea0003800000 */
.L_x_6720:
        /* <DEDUP_REMOVED lines=15> */
.L_x_6724:
[----:B------:R-:W-:Y:S01]  /*8240*/  IMAD.MOV.U32 R0, RZ, RZ, 0x7f ;  /* 0x0000007fff007424 */ /* 0x000fe200078e00ff */
[----:B------:R-:W-:-:S04]  /*8250*/  ISETP.GT.U32.AND P0, PT, R2, 0x7f800000, PT ;  /* 0x7f8000000200780c */ /* 0x000fc80003f04070 */
[----:B------:R-:W-:-:S04]  /*8260*/  SEL R0, R0, 0x7c, P0 ;  /* 0x0000007c00007807 */ /* 0x000fc80000000000 */
.L_x_6725:
[----:B------:R-:W-:Y:S05]  /*8270*/  BSYNC B0 ;  /* 0x0000000000007941 */ /* 0x000fea0003800000 */
.L_x_6723:
[----:B------:R-:W-:-:S04]  /*8280*/  LOP3.LUT R2, R3, 0x80000000, RZ, 0xc0, !PT ;  /* 0x8000000003027812 */ /* 0x000fc800078ec0ff */
[----:B------:R-:W-:-:S04]  /*8290*/  SHF.R.U32.HI R3, RZ, 0x18, R2 ;  /* 0x00000018ff037819 */ /* 0x000fc80000011602 */
[----:B------:R-:W-:-:S05]  /*82a0*/  LOP3.LUT R3, R0, R3, RZ, 0xfc, !PT ;  /* 0x0000000300037212 */ /* 0x000fca00078efcff */
[----:B------:R0:W-:Y:S01]  /*82b0*/  STG.E.U8 [R16.64], R3 ;  /* 0x0000000310007986 */ /* 0x0001e2000c101124 */
[----:B------:R-:W-:Y:S05]  /*82c0*/  BRA `(.L_x_6709) ;  /* 0x0000076000007947 */ /* 0x000fea0003800000 */
.L_x_6719:
[----:B------:R-:W0:Y:S01]  /*82d0*/  F2F.F32.F64 R0, R4 ;  /* 0x0000000400007310 */ /* 0x000e220000301000 */
[----:B------:R-:W0:-:S14]  /*82e0*/  DSETP.GEU.AND P0, PT, |R4|, c[0x2][0x0], PT ;  /* 0x008000000400762a */ /* 0x000e1c0003f0e200 */
[----:B0-----:R-:W-:-:S05]  /*82f0*/  @!P0 FMUL R0, R0, 1.175494350822287508e-38 ;  /* 0x0080000000008820 */ /* 0x001fca0000400000 */
[----:B------:R-:W-:-:S05]  /*8300*/  F2FP.BF16.PACK_AB R0, RZ, R0 ;  /* 0x00000000ff00723e */ /* 0x000fca00000010ff */
[----:B------:R0:W-:Y:S01]  /*8310*/  STG.E.U16 [R16.64], R0 ;  /* 0x0000000010007986 */ /* 0x0001e2000c101524 */
[----:B------:R-:W-:Y:S05]  /*8320*/  BRA `(.L_x_6709) ;  /* 0x0000070000007947 */ /* 0x000fea0003800000 */
.L_x_6716:
        /* <DEDUP_REMOVED lines=11> */
.L_x_6728:
        /* <DEDUP_REMOVED lines=19> */
.L_x_6731:
[----:B------:R-:W-:-:S04]  /*8510*/  LOP3.LUT R2, R3, 0x80000000, RZ, 0xc0, !PT ;  /* 0x8000000003027812 */ /* 0x000fc800078ec0ff */
[----:B------:R-:W-:-:S04]  /*8520*/  SHF.R.U32.HI R3, RZ, 0x18, R2 ;  /* 0x00000018ff037819 */ /* 0x000fc80000011602 */
[----:B------:R-:W-:-:S04]  /*8530*/  LOP3.LUT R0, R0, R3, RZ, 0xfc, !PT ;  /* 0x0000000300007212 */ /* 0x000fc800078efcff */
[----:B------:R-:W-:Y:S02]  /*8540*/  PRMT R8, R0, 0x7610, R8 ;  /* 0x0000761000087816 */ /* 0x000fe40000000008 */
.L_x_6730:
[----:B------:R-:W-:Y:S05]  /*8550*/  BSYNC B0 ;  /* 0x0000000000007941 */ /* 0x000fea0003800000 */
.L_x_6729:
[----:B------:R0:W-:Y:S01]  /*8560*/  STG.E.U8 [R16.64], R8 ;  /* 0x0000000810007986 */ /* 0x0001e2000c101124 */
[----:B------:R-:W-:Y:S05]  /*8570*/  BRA `(.L_x_6709) ;  /* 0x000004b000007947 */ /* 0x000fea0003800000 */
.L_x_6727:
        /* <DEDUP_REMOVED lines=19> */
.L_x_6734:
[----:B------:R-:W-:-:S04]  /*86b0*/  LOP3.LUT R2, R3, 0x80000000, RZ, 0xc0, !PT ;  /* 0x8000000003027812 */ /* 0x000fc800078ec0ff */
[----:B------:R-:W-:-:S04]  /*86c0*/  SHF.R.U32.HI R3, RZ, 0x18, R2 ;  /* 0x00000018ff037819 */ /* 0x000fc80000011602 */
[----:B------:R-:W-:-:S04]  /*86d0*/  LOP3.LUT R0, R0, R3, RZ, 0xfc, !PT ;  /* 0x0000000300007212 */ /* 0x000fc800078efcff */
[----:B------:R-:W-:Y:S02]  /*86e0*/  PRMT R8, R0, 0x7610, R8 ;  /* 0x0000761000087816 */ /* 0x000fe40000000008 */
.L_x_6733:
[----:B------:R-:W-:Y:S05]  /*86f0*/  BSYNC B0 ;  /* 0x0000000000007941 */ /* 0x000fea0003800000 */
.L_x_6732:
[----:B------:R0:W-:Y:S01]  /*8700*/  STG.E.U8 [R16.64], R8 ;  /* 0x0000000810007986 */ /* 0x0001e2000c101124 */
[----:B------:R-:W-:Y:S05]  /*8710*/  BRA `(.L_x_6709) ;  /* 0x0000031000007947 */ /* 0x000fea0003800000 */
.L_x_6726:
        /* <DEDUP_REMOVED lines=24> */
.L_x_6708:
        /* <DEDUP_REMOVED lines=20> */
.L_x_6736:
[----:B------:R-:W0:Y:S02]  /*89e0*/  F2I.U64.F64.TRUNC R4, R4 ;  /* 0x0000000400047311 */ /* 0x000e24000030d800 */
[----:B0-----:R0:W-:Y:S01]  /*89f0*/  STG.E.64 [R16.64], R4 ;  /* 0x0000000410007986 */ /* 0x0011e2000c101b24 */
[----:B------:R-:W-:Y:S05]  /*8a00*/  BRA `(.L_x_6709) ;  /* 0x0000002000007947 */ /* 0x000fea0003800000 */
.L_x_6735:
[----:B------:R-:W0:Y:S02]  /*8a10*/  F2I.U32.F64.TRUNC R5, R4 ;  /* 0x0000000400057311 */ /* 0x000e24000030d000 */
[----:B0-----:R0:W-:Y:S02]  /*8a20*/  STG.E [R16.64], R5 ;  /* 0x0000000510007986 */ /* 0x0011e4000c101924 */
.L_x_6709:
[----:B------:R-:W-:Y:S02]  /*8a30*/  IADD3 R19, R19, 0x80, RZ ;  /* 0x0000008013137810 */ /* 0x000fe40007ffe0ff */
.L_x_6604:
[----:B------:R-:W-:Y:S05]  /*8a40*/  BSYNC B6 ;  /* 0x0000000000067941 */ /* 0x000fea0003800000 */
.L_x_6603:
        /* <DEDUP_REMOVED lines=230> */
.L_x_6737:
        /* <DEDUP_REMOVED lines=19> */
.L_x_6741:
[----:B------:R-:W2:Y:S02]  /*99e0*/  LDG.E.U8 R2, [R2.64] ;  /* 0x0000002402027981 */ /* 0x000ea4000c1e1100 */
[----:B--2---:R0:W1:Y:S01]  /*99f0*/  I2F.F64.U16 R4, R2 ;  /* 0x0000000200047312 */ /* 0x0040620000101800 */
[----:B------:R-:W-:Y:S05]  /*9a00*/  BRA `(.L_x_6743) ;  /* 0x00000df000007947 */ /* 0x000fea0003800000 */
.L_x_6740:
        /* <DEDUP_REMOVED lines=9> */
.L_x_6745:
[----:B------:R-:W2:Y:S02]  /*9aa0*/  LDG.E R2, [R2.64] ;  /* 0x0000002402027981 */ /* 0x000ea4000c1e1900 */
[----:B--2---:R0:W1:Y:S01]  /*9ab0*/  I2F.F64 R4, R2 ;  /* 0x0000000200047312 */ /* 0x0040620000201c00 */
[----:B------:R-:W-:Y:S05]  /*9ac0*/  BRA `(.L_x_6743) ;  /* 0x00000d3000007947 */ /* 0x000fea0003800000 */
.L_x_6744:
[----:B------:R-:W2:Y:S02]  /*9ad0*/  LDG.E.U16 R2, [R2.64] ;  /* 0x0000002402027981 */ /* 0x000ea4000c1e1500 */
[----:B--2---:R0:W1:Y:S01]  /*9ae0*/  I2F.F64.S16 R4, R2 ;  /* 0x0000000200047312 */ /* 0x0040620000101c00 */
[----:B------:R-:W-:Y:S05]  /*9af0*/  BRA `(.L_x_6743) ;  /* 0x00000d0000007947 */ /* 0x000fea0003800000 */
.L_x_6739:
        /* <DEDUP_REMOVED lines=10> */
.L_x_6747:
[----:B------:R-:W2:Y:S02]  /*9ba0*/  LDG.E.U16 R0, [R2.64] ;  /* 0x0000002402007981 */ /* 0x000ea4000c1e1500 */
[----:B--2---:R-:W-:-:S05]  /*9bb0*/  HADD2.F32 R0, -RZ, R0.H0_H0 ;  /* 0x20000000ff007230 */ /* 0x004fca0000004100 */
[----:B------:R-:W-:-:S04]  /*9bc0*/  FMUL.FTZ R0, R0, 1 ;  /* 0x3f80000000007820 */ /* 0x000fc80000410000 */
[----:B------:R0:W1:Y:S01]  /*9bd0*/  F2F.F64.F32 R4, R0 ;  /* 0x0000000000047310 */ /* 0x0000620000201800 */
[----:B------:R-:W-:Y:S05]  /*9be0*/  BRA `(.L_x_6743) ;  /* 0x00000c1000007947 */ /* 0x000fea0003800000 */
.L_x_6746:
        /* <DEDUP_REMOVED lines=10> */
.L_x_6749:
[----:B------:R-:W2:Y:S02]  /*9c90*/  LDG.E.U16 R2, [R2.64] ;  /* 0x0000002402027981 */ /* 0x000ea4000c1e1500 */
[----:B--2---:R-:W-:-:S05]  /*9ca0*/  HADD2.F32 R0, -RZ, R2.H0_H0 ;  /* 0x20000002ff007230 */ /* 0x004fca0000004100 */
[----:B------:R-:W-:-:S04]  /*9cb0*/  FMUL.FTZ R0, R0, 1 ;  /* 0x3f80000000007820 */ /* 0x000fc80000410000 */
[----:B------:R0:W1:Y:S01]  /*9cc0*/  F2F.F64.F32 R4, R0 ;  /* 0x0000000000047310 */ /* 0x0000620000201800 */
[----:B------:R-:W-:Y:S05]  /*9cd0*/  BRA `(.L_x_6743) ;  /* 0x00000b2000007947 */ /* 0x000fea0003800000 */
.L_x_6748:
[----:B------:R0:W5:Y:S01]  /*9ce0*/  LDG.E.64 R4, [R2.64] ;  /* 0x0000002402047981 */ /* 0x000162000c1e1b00 */
[----:B------:R-:W-:Y:S05]  /*9cf0*/  BRA `(.L_x_6743) ;  /* 0x00000b0000007947 */ /* 0x000fea0003800000 */
.L_x_6738:
        /* <DEDUP_REMOVED lines=13> */
.L_x_6752:
[----:B------:R0:W5:Y:S01]  /*9dd0*/  LDG.E.64 R4, [R2.64] ;  /* 0x0000002402047981 */ /* 0x000162000c1e1b00 */
[----:B------:R-:W-:Y:S05]  /*9de0*/  BRA `(.L_x_6743) ;  /* 0x00000a1000007947 */ /* 0x000fea0003800000 */
.L_x_6751:
        /* <DEDUP_REMOVED lines=28> */
.L_x_6754:
        /* <DEDUP_REMOVED lines=15> */
.L_x_6753:
[----:B------:R-:W2:Y:S02]  /*a0a0*/  LDG.E.U16 R0, [R2.64] ;  /* 0x0000002402007981 */ /* 0x000ea4000c1e1500 */
[----:B--2---:R-:W-:-:S05]  /*a0b0*/  PRMT R0, RZ, 0x5410, R0 ;  /* 0x00005410ff007816 */ /* 0x004fca0000000000 */
[----:B------:R-:W-:-:S04]  /*a0c0*/  FMUL.FTZ R0, R0, 1 ;  /* 0x3f80000000007820 */ /* 0x000fc80000410000 */
[----:B------:R0:W1:Y:S01]  /*a0d0*/  F2F.F64.F32 R4, R0 ;  /* 0x0000000000047310 */ /* 0x0000620000201800 */
[----:B------:R-:W-:Y:S05]  /*a0e0*/  BRA `(.L_x_6743) ;  /* 0x0000071000007947 */ /* 0x000fea0003800000 */
.L_x_6750:
        /* <DEDUP_REMOVED lines=11> */
.L_x_6757:
        /* <DEDUP_REMOVED lines=21> */
.L_x_6761:
[----:B------:R-:W-:Y:S05]  /*a2f0*/  BSYNC B1 ;  /* 0x0000000000017941 */ /* 0x000fea0003800000 */
.L_x_6760:
[----:B------:R-:W-:Y:S01]  /*a300*/  LEA R3, R0, 0x3b800000, 0x17 ;  /* 0x3b80000000037811 */ /* 0x000fe200078eb8ff */
[----:B------:R-:W-:-:S05]  /*a310*/  IMAD.SHL.U32 R0, R2, 0x100000, RZ ;  /* 0x0010000002007824 */ /* 0x000fca00078e00ff */
[----:B------:R-:W-:Y:S02]  /*a320*/  LOP3.LUT R0, R3, R0, R4, 0xfe, !PT ;  /* 0x0000000003007212 */ /* 0x000fe400078efe04 */
.L_x_6759:
[----:B------:R-:W-:Y:S05]  /*a330*/  BSYNC B0 ;  /* 0x0000000000007941 */ /* 0x000fea0003800000 */
.L_x_6758:
[----:B------:R-:W-:-:S04]  /*a340*/  FMUL.FTZ R0, R0, 1 ;  /* 0x3f80000000007820 */ /* 0x000fc80000410000 */
[----:B------:R0:W1:Y:S01]  /*a350*/  F2F.F64.F32 R4, R0 ;  /* 0x0000000000047310 */ /* 0x0000620000201800 */
[----:B------:R-:W-:Y:S05]  /*a360*/  BRA `(.L_x_6743) ;  /* 0x0000049000007947 */ /* 0x000fea0003800000 */
.L_x_6756:
        /* <DEDUP_REMOVED lines=21> */
.L_x_6765:
[----:B------:R-:W-:Y:S05]  /*a4c0*/  BSYNC B1 ;  /* 0x0000000000017941 */ /* 0x000fea0003800000 */
.L_x_6764:
[----:B------:R-:W-:Y:S01]  /*a4d0*/  LEA R3, R0, 0x37800000, 0x17 ;  /* 0x3780000000037811 */ /* 0x000fe200078eb8ff */
[----:B------:R-:W-:-:S05]  /*a4e0*/  IMAD.SHL.U32 R0, R2, 0x200000, RZ ;  /* 0x0020000002007824 */ /* 0x000fca00078e00ff */
[----:B------:R-:W-:Y:S02]  /*a4f0*/  LOP3.LUT R0, R3, R0, R4, 0xfe, !PT ;  /* 0x0000000003007212 */ /* 0x000fe400078efe04 */
.L_x_6763:
[----:B------:R-:W-:Y:S05]  /*a500*/  BSYNC B0 ;  /* 0x0000000000007941 */ /* 0x000fea0003800000 */
.L_x_6762:
[----:B------:R-:W-:-:S04]  /*a510*/  FMUL.FTZ R0, R0, 1 ;  /* 0x3f80000000007820 */ /* 0x000fc80000410000 */
[----:B------:R0:W1:Y:S01]  /*a520*/  F2F.F64.F32 R4, R0 ;  /* 0x0000000000047310 */ /* 0x0000620000201800 */
[----:B------:R-:W-:Y:S05]  /*a530*/  BRA `(.L_x_6743) ;  /* 0x000002c000007947 */ /* 0x000fea0003800000 */
.L_x_6755:
        /* <DEDUP_REMOVED lines=14> */
.L_x_6769:
[----:B------:R-:W-:Y:S05]  /*a620*/  BSYNC B0 ;  /* 0x0000000000007941 */ /* 0x000fea0003800000 */
.L_x_6768:
[----:B------:R-:W-:-:S04]  /*a630*/  FMUL.FTZ R0, R0, 1 ;  /* 0x3f80000000007820 */ /* 0x000fc80000410000 */
[----:B------:R0:W1:Y:S01]  /*a640*/  F2F.F64.F32 R4, R0 ;  /* 0x0000000000047310 */ /* 0x0000620000201800 */
[----:B------:R-:W-:Y:S05]  /*a650*/  BRA `(.L_x_6743) ;  /* 0x000001a000007947 */ /* 0x000fea0003800000 */
.L_x_6742:
        /* <DEDUP_REMOVED lines=21> */
.L_x_6767:
[----:B------:R-:W2:Y:S02]  /*a7b0*/  LDG.E.64 R4, [R2.64] ;  /* 0x0000002402047981 */ /* 0x000ea4000c1e1b00 */
[----:B--2---:R-:W0:Y:S01]  /*a7c0*/  I2F.F64.U64 R4, R4 ;  /* 0x0000000400047312 */ /* 0x004e220000301800 */
[----:B------:R-:W-:Y:S05]  /*a7d0*/  BRA `(.L_x_6743) ;  /* 0x0000002000007947 */ /* 0x000fea0003800000 */
.L_x_6766:
[----:B------:R-:W2:Y:S02]  /*a7e0*/  LDG.E R2, [R2.64] ;  /* 0x0000002402027981 */ /* 0x000ea4000c1e1900 */
[----:B--2---:R0:W1:Y:S02]  /*a7f0*/  I2F.F64.U32 R4, R2 ;  /* 0x0000000200047312 */ /* 0x0040640000201800 */
.L_x_6743:
        /* <DEDUP_REMOVED lines=17> */
.L_x_6773:
[----:B------:R-:W0:Y:S02]  /*a910*/  F2I.S64.F64.TRUNC R4, R4 ;  /* 0x0000000400047311 */ /* 0x000e24000030d900 */
[----:B0-----:R-:W-:-:S05]  /*a920*/  IMAD.MOV.U32 R3, RZ, RZ, R4 ;  /* 0x000000ffff037224 */ /* 0x001fca00078e0004 */
[----:B------:R-:W-:Y:S01]  /*a930*/  STG.E.U8 [R16.64], R3 ;  /* 0x0000000310007986 */ /* 0x000fe2000c101124 */
[----:B------:R-:W-:Y:S05]  /*a940*/  EXIT ;  /* 0x000000000000794d */ /* 0x000fea0003800000 */
.L_x_6772:
        /* <DEDUP_REMOVED lines=9> */
.L_x_6776:
[----:B------:R-:W0:Y:S02]  /*a9e0*/  F2I.F64.TRUNC R5, R4 ;  /* 0x0000000400057311 */ /* 0x000e24000030d100 */
[----:B0-----:R-:W-:Y:S01]  /*a9f0*/  STG.E [R16.64], R5 ;  /* 0x0000000510007986 */ /* 0x001fe2000c101924 */
[----:B------:R-:W-:Y:S05]  /*aa00*/  EXIT ;  /* 0x000000000000794d */ /* 0x000fea0003800000 */
.L_x_6775:
[----:B------:R-:W0:Y:S02]  /*aa10*/  F2I.F64.TRUNC R5, R4 ;  /* 0x0000000400057311 */ /* 0x000e24000030d100 */
[----:B0-----:R-:W-:Y:S01]  /*aa20*/  STG.E.U16 [R16.64], R5 ;  /* 0x0000000510007986 */ /* 0x001fe2000c101524 */
[----:B------:R-:W-:Y:S05]  /*aa30*/  EXIT ;  /* 0x000000000000794d */ /* 0x000fea0003800000 */
.L_x_6771:
        /* <DEDUP_REMOVED lines=11> */
.L_x_6778:
[----:B------:R-:W0:Y:S01]  /*aaf0*/  F2F.F32.F64 R0, R4 ;  /* 0x0000000400007310 */ /* 0x000e220000301000 */
[----:B------:R-:W0:-:S14]  /*ab00*/  DSETP.GEU.AND P0, PT, |R4|, c[0x2][0x0], PT ;  /* 0x008000000400762a */ /* 0x000e1c0003f0e200 */
[----:B0-----:R-:W-:-:S05]  /*ab10*/  @!P0 FMUL R0, R0, 1.175494350822287508e-38 ;  /* 0x0080000000008820 */ /* 0x001fca0000400000 */
[----:B------:R-:W-:-:S05]  /*ab20*/  F2FP.PACK_AB R0, RZ, R0 ;  /* 0x00000000ff00723e */ /* 0x000fca00000000ff */
[----:B------:R-:W-:Y:S01]  /*ab30*/  STG.E.U16 [R16.64], R0 ;  /* 0x0000000010007986 */ /* 0x000fe2000c101524 */
[----:B------:R-:W-:Y:S05]  /*ab40*/  EXIT ;  /* 0x000000000000794d */ /* 0x000fea0003800000 */
.L_x_6777:
        /* <DEDUP_REMOVED lines=12> */
.L_x_6780:
[----:B------:R-:W0:Y:S01]  /*ac10*/  F2F.F32.F64 R0, R4 ;  /* 0x0000000400007310 */ /* 0x000e220000301000 */
[----:B------:R-:W0:-:S14]  /*ac20*/  DSETP.GEU.AND P0, PT, |R4|, c[0x2][0x0], PT ;  /* 0x008000000400762a */ /* 0x000e1c0003f0e200 */
[----:B0-----:R-:W-:-:S05]  /*ac30*/  @!P0 FMUL R0, R0, 1.175494350822287508e-38 ;  /* 0x0080000000008820 */ /* 0x001fca0000400000 */
[----:B------:R-:W-:-:S04]  /*ac40*/  F2FP.PACK_AB R3, RZ, R0 ;  /* 0x00000000ff03723e */ /* 0x000fc800000000ff */
[----:B------:R-:W-:-:S05]  /*ac50*/  PRMT R3, R3, 0x5410, RZ ;  /* 0x0000541003037816 */ /* 0x000fca00000000ff */
[----:B------:R-:W-:Y:S01]  /*ac60*/  STG.E [R16.64], R3 ;  /* 0x0000000310007986 */ /* 0x000fe2000c101924 */
[----:B------:R-:W-:Y:S05]  /*ac70*/  EXIT ;  /* 0x000000000000794d */ /* 0x000fea0003800000 */
.L_x_6779:
[----:B------:R-:W-:Y:S01]  /*ac80*/  STG.E.64 [R16.64], R4 ;  /* 0x0000000410007986 */ /* 0x000fe2000c101b24 */
[----:B------:R-:W-:Y:S05]  /*ac90*/  EXIT ;  /* 0x000000000000794d */ /* 0x000fea0003800000 */
.L_x_6770:
        /* <DEDUP_REMOVED lines=12> */
.L_x_6783:
[----:B------:R-:W-:-:S05]  /*ad60*/  CS2R R6, SRZ ;  /* 0x0000000000067805 */ /* 0x000fca000001ff00 */
[----:B------:R-:W-:Y:S01]  /*ad70*/  STG.E.128 [R16.64], R4 ;  /* 0x0000000410007986 */ /* 0x000fe2000c101d24 */
[----:B------:R-:W-:Y:S05]  /*ad80*/  EXIT ;  /* 0x000000000000794d */ /* 0x000fea0003800000 */
.L_x_6782:
        /* <DEDUP_REMOVED lines=23> */
.L_x_6787:
[----:B------:R-:W-:Y:S05]  /*af00*/  BSYNC B0 ;  /* 0x0000000000007941 */ /* 0x000fea0003800000 */
.L_x_6786:
[----:B------:R-:W-:-:S05]  /*af10*/  LOP3.LUT R3, R0, R3, RZ, 0xfc, !PT ;  /* 0x0000000300037212 */ /* 0x000fca00078efcff */
[----:B------:R-:W-:Y:S01]  /*af20*/  STG.E.U8 [R16.64], R3 ;  /* 0x0000000310007986 */ /* 0x000fe2000c101124 */
[----:B------:R-:W-:Y:S05]  /*af30*/  EXIT ;  /* 0x000000000000794d */ /* 0x000fea0003800000 */
.L_x_6785:
        /* <DEDUP_REMOVED lines=15> */
.L_x_6789:
[----:B------:R-:W-:Y:S01]  /*b030*/  IMAD.MOV.U32 R0, RZ, RZ, 0x7f ;  /* 0x0000007fff007424 */ /* 0x000fe200078e00ff */
[----:B------:R-:W-:-:S04]  /*b040*/  ISETP.GT.U32.AND P0, PT, R2, 0x7f800000, PT ;  /* 0x7f8000000200780c */ /* 0x000fc80003f04070 */
[----:B------:R-:W-:-:S04]  /*b050*/  SEL R0, R0, 0x7c, P0 ;  /* 0x0000007c00007807 */ /* 0x000fc80000000000 */
.L_x_6790:
[----:B------:R-:W-:Y:S05]  /*b060*/  BSYNC B0 ;  /* 0x0000000000007941 */ /* 0x000fea0003800000 */
.L_x_6788:
[----:B------:R-:W-:-:S04]  /*b070*/  LOP3.LUT R2, R3, 0x80000000, RZ, 0xc0, !PT ;  /* 0x8000000003027812 */ /* 0x000fc800078ec0ff */
[----:B------:R-:W-:-:S04]  /*b080*/  SHF.R.U32.HI R3, RZ, 0x18, R2 ;  /* 0x00000018ff037819 */ /* 0x000fc80000011602 */
[----:B------:R-:W-:-:S05]  /*b090*/  LOP3.LUT R3, R0, R3, RZ, 0xfc, !PT ;  /* 0x0000000300037212 */ /* 0x000fca00078efcff */
[----:B------:R-:W-:Y:S01]  /*b0a0*/  STG.E.U8 [R16.64], R3 ;  /* 0x0000000310007986 */ /* 0x000fe2000c101124 */
[----:B------:R-:W-:Y:S05]  /*b0b0*/  EXIT ;  /* 0x000000000000794d */ /* 0x000fea0003800000 */
.L_x_6784:
[----:B------:R-:W0:Y:S01]  /*b0c0*/  F2F.F32.F64 R0, R4 ;  /* 0x0000000400007310 */ /* 0x000e220000301000 */
[----:B------:R-:W0:-:S14]  /*b0d0*/  DSETP.GEU.AND P0, PT, |R4|, c[0x2][0x0], PT ;  /* 0x008000000400762a */ /* 0x000e1c0003f0e200 */
[----:B0-----:R-:W-:-:S05]  /*b0e0*/  @!P0 FMUL R0, R0, 1.175494350822287508e-38 ;  /* 0x0080000000008820 */ /* 0x001fca0000400000 */
[----:B------:R-:W-:-:S05]  /*b0f0*/  F2FP.BF16.PACK_AB R0, RZ, R0 ;  /* 0x00000000ff00723e */ /* 0x000fca00000010ff */
[----:B------:R-:W-:Y:S01]  /*b100*/  STG.E.U16 [R16.64], R0 ;  /* 0x0000000010007986 */ /* 0x000fe2000c101524 */
[----:B------:R-:W-:Y:S05]  /*b110*/  EXIT ;  /* 0x000000000000794d */ /* 0x000fea0003800000 */
.L_x_6781:
        /* <DEDUP_REMOVED lines=11> */
.L_x_6793:
        /* <DEDUP_REMOVED lines=19> */
.L_x_6796:
[----:B------:R-:W-:-:S04]  /*b300*/  LOP3.LUT R2, R3, 0x80000000, RZ, 0xc0, !PT ;  /* 0x8000000003027812 */ /* 0x000fc800078ec0ff */
[----:B------:R-:W-:-:S04]  /*b310*/  SHF.R.U32.HI R3, RZ, 0x18, R2 ;  /* 0x00000018ff037819 */ /* 0x000fc80000011602 */
[----:B------:R-:W-:-:S04]  /*b320*/  LOP3.LUT R0, R0, R3, RZ, 0xfc, !PT ;  /* 0x0000000300007212 */ /* 0x000fc800078efcff */
[----:B------:R-:W-:Y:S02]  /*b330*/  PRMT R8, R0, 0x7610, R8 ;  /* 0x0000761000087816 */ /* 0x000fe40000000008 */
.L_x_6795:
[----:B------:R-:W-:Y:S05]  /*b340*/  BSYNC B0 ;  /* 0x0000000000007941 */ /* 0x000fea0003800000 */
.L_x_6794:
[----:B------:R-:W-:Y:S01]  /*b350*/  STG.E.U8 [R16.64], R8 ;  /* 0x0000000810007986 */ /* 0x000fe2000c101124 */
[----:B------:R-:W-:Y:S05]  /*b360*/  EXIT ;  /* 0x000000000000794d */ /* 0x000fea0003800000 */
.L_x_6792:
        /* <DEDUP_REMOVED lines=19> */
.L_x_6799:
[----:B------:R-:W-:-:S04]  /*b4a0*/  LOP3.LUT R2, R3, 0x80000000, RZ, 0xc0, !PT ;  /* 0x8000000003027812 */ /* 0x000fc800078ec0ff */
[----:B------:R-:W-:-:S04]  /*b4b0*/  SHF.R.U32.HI R3, RZ, 0x18, R2 ;  /* 0x00000018ff037819 */ /* 0x000fc80000011602 */
[----:B------:R-:W-:-:S04]  /*b4c0*/  LOP3.LUT R0, R0, R3, RZ, 0xfc, !PT ;  /* 0x0000000300007212 */ /* 0x000fc800078efcff */
[----:B------:R-:W-:Y:S02]  /*b4d0*/  PRMT R8, R0, 0x7610, R8 ;  /* 0x0000761000087816 */ /* 0x000fe40000000008 */
.L_x_6798:
[----:B------:R-:W-:Y:S05]  /*b4e0*/  BSYNC B0 ;  /* 0x0000000000007941 */ /* 0x000fea0003800000 */
.L_x_6797:
[----:B------:R-:W-:Y:S01]  /*b4f0*/  STG.E.U8 [R16.64], R8 ;  /* 0x0000000810007986 */ /* 0x000fe2000c101124 */
[----:B------:R-:W-:Y:S05]  /*b500*/  EXIT ;  /* 0x000000000000794d */ /* 0x000fea0003800000 */
.L_x_6791:
        /* <DEDUP_REMOVED lines=24> */
.L_x_6774:
        /* <DEDUP_REMOVED lines=20> */
.L_x_6801:
[----:B------:R-:W0:Y:S02]  /*b7d0*/  F2I.U64.F64.TRUNC R4, R4 ;  /* 0x0000000400047311 */ /* 0x000e24000030d800 */
[----:B0-----:R-:W-:Y:S01]  /*b7e0*/  STG.E.64 [R16.64], R4 ;  /* 0x0000000410007986 */ /* 0x001fe2000c101b24 */
[----:B------:R-:W-:Y:S05]  /*b7f0*/  EXIT ;  /* 0x000000000000794d */ /* 0x000fea0003800000 */
.L_x_6800:
[----:B------:R-:W0:Y:S02]  /*b800*/  F2I.U32.F64.TRUNC R5, R4 ;  /* 0x0000000400057311 */ /* 0x000e24000030d000 */
[----:B0-----:R-:W-:Y:S01]  /*b810*/  STG.E [R16.64], R5 ;  /* 0x0000000510007986 */ /* 0x001fe2000c101924 */
[----:B------:R-:W-:Y:S05]  /*b820*/  EXIT ;  /* 0x000000000000794d */ /* 0x000fea0003800000 */
.L_x_6802:
        /* <DEDUP_REMOVED lines=13> */
.L_x_7735:


//--------------------- .text._ZN2at6native27unrolled_elementwise_kernelINS0_13BUnaryFunctorIdddZZZNS0_20copysign_kernel_cudaERNS_18TensorIteratorBaseEENKUlvE_clEvENKUlvE_clEvEUlddE_EESt5arrayIPcLm2EELi4E23TrivialOffsetCalculatorILi1EjESD_NS0_6memory12LoadWithCastILi1EEENSE_13StoreWithCastILi1EEEEEviT_T0_T2_T3_T4_T5_ --------------------------
	.section	.text._ZN2at6native27unrolled_elementwise_kernelINS0_13BUnaryFunctorIdddZZZNS0_20copysign_kernel_cudaERNS_18TensorIteratorBaseEENKUlvE_clEvENKUlvE_clEvEUlddE_EESt5arrayIPcLm2EELi4E23TrivialOffsetCalculatorILi1EjESD_NS0_6memory12LoadWithCastILi1EEENSE_13StoreWithCastILi1EEEEEviT_T0_T2_T3_T4_T5_,"ax",@progbits
	.sectioninfo	@"SHI_REGISTERS=34"
	.align	128
        .global         _ZN2at6native27unrolled_elementwise_kernelINS0_13BUnaryFunctorIdddZZZNS0_20copysign_kernel_cudaERNS_18TensorIteratorBaseEENKUlvE_clEvENKUlvE_clEvEUlddE_EESt5arrayIPcLm2EELi4E23TrivialOffsetCalculatorILi1EjESD_NS0_6memory12LoadWithCastILi1EEENSE_13StoreWithCastILi1EEEEEviT_T0_T2_T3_T4_T5_
        .type           _ZN2at6native27unrolled_elementwise_kernelINS0_13BUnaryFunctorIdddZZZNS0_20copysign_kernel_cudaERNS_18TensorIteratorBaseEENKUlvE_clEvENKUlvE_clEvEUlddE_EESt5arrayIPcLm2EELi4E23TrivialOffsetCalculatorILi1EjESD_NS0_6memory12LoadWithCastILi1EEENSE_13StoreWithCastILi1EEEEEviT_T0_T2_T3_T4_T5_,@function
        .size           _ZN2at6native27unrolled_elementwise_kernelINS0_13BUnaryFunctorIdddZZZNS0_20copysign_kernel_cudaERNS_18TensorIteratorBaseEENKUlvE_clEvENKUlvE_clEvEUlddE_EESt5arrayIPcLm2EELi4E23TrivialOffsetCalculatorILi1EjESD_NS0_6memory12LoadWithCastILi1EEENSE_13StoreWithCastILi1EEEEEviT_T0_T2_T3_T4_T5_,(.L_x_7736 - _ZN2at6native27unrolled_elementwise_kernelINS0_13BUnaryFunctorIdddZZZNS0_20copysign_kernel_cudaERNS_18TensorIteratorBaseEENKUlvE_clEvENKUlvE_clEvEUlddE_EESt5arrayIPcLm2EELi4E23TrivialOffsetCalculatorILi1EjESD_NS0_6memory12LoadWithCastILi1EEENSE_13StoreWithCastILi1EEEEEviT_T0_T2_T3_T4_T5_)
        .other          _ZN2at6native27unrolled_elementwise_kernelINS0_13BUnaryFunctorIdddZZZNS0_20copysign_kernel_cudaERNS_18TensorIteratorBaseEENKUlvE_clEvENKUlvE_clEvEUlddE_EESt5arrayIPcLm2EELi4E23TrivialOffsetCalculatorILi1EjESD_NS0_6memory12LoadWithCastILi1EEENSE_13StoreWithCastILi1EEEEEviT_T0_T2_T3_T4_T5_,@"STO_CUDA_ENTRY STV_DEFAULT"
_ZN2at6native27unrolled_elementwise_kernelINS0_13BUnaryFunctorIdddZZZNS0_20copysign_kernel_cudaERNS_18TensorIteratorBaseEENKUlvE_clEvENKUlvE_clEvEUlddE_EESt5arrayIPcLm2EELi4E23TrivialOffsetCalculatorILi1EjESD_NS0_6memory12LoadWithCastILi1EEENSE_13StoreWithCastILi1EEEEEviT_T0_T2_T3_T4_T5_:
.text._ZN2at6native27unrolled_elementwise_kernelINS0_13BUnaryFunctorIdddZZZNS0_20copysign_kernel_cudaERNS_18TensorIteratorBaseEENKUlvE_clEvENKUlvE_clEvEUlddE_EESt5arrayIPcLm2EELi4E23TrivialOffsetCalculatorILi1EjESD_NS0_6memory12LoadWithCastILi1EEENSE_13StoreWithCastILi1EEEEEviT_T0_T2_T3_T4_T5_:
        /* <DEDUP_REMOVED lines=8> */
[----:B------:R-:W-:Y:S01]  /*0080*/  CS2R R26, SRZ ;  /* 0x00000000001a7805 */ /* 0x000fe2000001ff00 */
        /* <DEDUP_REMOVED lines=21> */
.L_x_6808:
[----:B------:R-:W2:Y:S02]  /*01e0*/  LDG.E.U8 R4, [R4.64] ;  /* 0x0000002404047981 */ /* 0x000ea4000c1e1100 */
[----:B--2---:R0:W1:Y:S01]  /*01f0*/  I2F.F64.U16 R26, R4 ;  /* 0x00000004001a7312 */ /* 0x0040620000101800 */
[----:B------:R-:W-:Y:S05]  /*0200*/  BRA `(.L_x_6810) ;  /* 0x00000e0000007947 */ /* 0x000fea0003800000 */
.L_x_6807:
        /* <DEDUP_REMOVED lines=9> */
.L_x_6812:
[----:B------:R-:W2:Y:S02]  /*02a0*/  LDG.E R4, [R4.64] ;  /* 0x0000002404047981 */ /* 0x000ea4000c1e1900 */
[----:B--2---:R0:W1:Y:S01]  /*02b0*/  I2F.F64 R26, R4 ;  /* 0x00000004001a7312 */ /* 0x0040620000201c00 */
[----:B------:R-:W-:Y:S05]  /*02c0*/  BRA `(.L_x_6810) ;  /* 0x00000d4000007947 */ /* 0x000fea0003800000 */
.L_x_6811:
[----:B------:R-:W2:Y:S02]  /*02d0*/  LDG.E.U16 R4, [R4.64] ;  /* 0x0000002404047981 */ /* 0x000ea4000c1e1500 */
[----:B--2---:R0:W1:Y:S01]  /*02e0*/  I2F.F64.S16 R26, R4 ;  /* 0x00000004001a7312 */ /* 0x0040620000101c00 */
[----:B------:R-:W-:Y:S05]  /*02f0*/  BRA `(.L_x_6810) ;  /* 0x00000d1000007947 */ /* 0x000fea0003800000 */
.L_x_6806:
        /* <DEDUP_REMOVED lines=10> */
.L_x_6814:
[----:B------:R-:W2:Y:S02]  /*03a0*/  LDG.E.U16 R0, [R4.64] ;  /* 0x0000002404007981 */ /* 0x000ea4000c1e1500 */
[----:B--2---:R-:W-:-:S05]  /*03b0*/  HADD2.F32 R0, -RZ, R0.H0_H0 ;  /* 0x20000000ff007230 */ /* 0x004fca0000004100 */
[----:B------:R-:W-:-:S04]  /*03c0*/  FMUL.FTZ R0, R0, 1 ;  /* 0x3f80000000007820 */ /* 0x000fc80000410000 */
[----:B------:R0:W1:Y:S01]  /*03d0*/  F2F.F64.F32 R26, R0 ;  /* 0x00000000001a7310 */ /* 0x0000620000201800 */
[----:B------:R-:W-:Y:S05]  /*03e0*/  BRA `(.L_x_6810) ;  /* 0x00000c2000007947 */ /* 0x000fea0003800000 */
.L_x_6813:
        /* <DEDUP_REMOVED lines=10> */
.L_x_6816:
[----:B------:R-:W2:Y:S02]  /*0490*/  LDG.E.U16 R4, [R4.64] ;  /* 0x0000002404047981 */ /* 0x000ea4000c1e1500 */
[----:B--2---:R-:W-:-:S05]  /*04a0*/  HADD2.F32 R0, -RZ, R4.H0_H0 ;  /* 0x20000004ff007230 */ /* 0x004fca0000004100 */
[----:B------:R-:W-:-:S04]  /*04b0*/  FMUL.FTZ R0, R0, 1 ;  /* 0x3f80000000007820 */ /* 0x000fc80000410000 */
[----:B------:R0:W1:Y:S01]  /*04c0*/  F2F.F64.F32 R26, R0 ;  /* 0x00000000001a7310 */ /* 0x0000620000201800 */
[----:B------:R-:W-:Y:S05]  /*04d0*/  BRA `(.L_x_6810) ;  /* 0x00000b3000007947 */ /* 0x000fea0003800000 */
.L_x_6815:
[----:B------:R0:W5:Y:S01]  /*04e0*/  LDG.E.64 R26, [R4.64] ;  /* 0x00000024041a7981 */ /* 0x000162000c1e1b00 */
[----:B------:R-:W-:Y:S05]  /*04f0*/  BRA `(.L_x_6810) ;  /* 0x00000b1000007947 */ /* 0x000fea0003800000 */
.L_x_6805:
        /* <DEDUP_REMOVED lines=13> */
.L_x_6819:
[----:B------:R0:W5:Y:S01]  /*05d0*/  LDG.E.64 R26, [R4.64] ;  /* 0x00000024041a7981 */ /* 0x000162000c1e1b00 */
[----:B------:R-:W-:Y:S05]  /*05e0*/  BRA `(.L_x_6810) ;  /* 0x00000a2000007947 */ /* 0x000fea0003800000 */
.L_x_6818:
        /* <DEDUP_REMOVED lines=28> */
.L_x_6821:
        /* <DEDUP_REMOVED lines=16> */
.L_x_6820:
[----:B------:R-:W2:Y:S02]  /*08b0*/  LDG.E.U16 R0, [R4.64] ;  /* 0x0000002404007981 */ /* 0x000ea4000c1e1500 */
[----:B--2---:R-:W-:-:S05]  /*08c0*/  PRMT R0, RZ, 0x5410, R0 ;  /* 0x00005410ff007816 */ /* 0x004fca0000000000 */
[----:B------:R-:W-:-:S04]  /*08d0*/  FMUL.FTZ R0, R0, 1 ;  /* 0x3f80000000007820 */ /* 0x000fc80000410000 */
[----:B------:R0:W1:Y:S01]  /*08e0*/  F2F.F64.F32 R26, R0 ;  /* 0x00000000001a7310 */ /* 0x0000620000201800 */
[----:B------:R-:W-:Y:S05]  /*08f0*/  BRA `(.L_x_6810) ;  /* 0x0000071000007947 */ /* 0x000fea0003800000 */
.L_x_6817:
        /* <DEDUP_REMOVED lines=11> */
.L_x_6824:
        /* <DEDUP_REMOVED lines=21> */
.L_x_6828:
[----:B------:R-:W-:Y:S05]  /*0b00*/  BSYNC B1 ;  /* 0x0000000000017941 */ /* 0x000fea0003800000 */
.L_x_6827:
[----:B------:R-:W-:Y:S01]  /*0b10*/  LEA R5, R0, 0x3b800000, 0x17 ;  /* 0x3b80000000057811 */ /* 0x000fe200078eb8ff */
[----:B------:R-:W-:-:S05]  /*0b20*/  IMAD.SHL.U32 R0, R3, 0x100000, RZ ;  /* 0x0010000003007824 */ /* 0x000fca00078e00ff */
[----:B------:R-:W-:Y:S02]  /*0b30*/  LOP3.LUT R0, R5, R0, R6, 0xfe, !PT ;  /* 0x0000000005007212 */ /* 0x000fe400078efe06 */
.L_x_6826:
[----:B------:R-:W-:Y:S05]  /*0b40*/  BSYNC B0 ;  /* 0x0000000000007941 */ /* 0x000fea0003800000 */
.L_x_6825:
[----:B------:R-:W-:-:S04]  /*0b50*/  FMUL.FTZ R0, R0, 1 ;  /* 0x3f80000000007820 */ /* 0x000fc80000410000 */
[----:B------:R0:W1:Y:S01]  /*0b60*/  F2F.F64.F32 R26, R0 ;  /* 0x00000000001a7310 */ /* 0x0000620000201800 */
[----:B------:R-:W-:Y:S05]  /*0b70*/  BRA `(.L_x_6810) ;  /* 0x0000049000007947 */ /* 0x000fea0003800000 */
.L_x_6823:
        /* <DEDUP_REMOVED lines=21> */
.L_x_6832:
[----:B------:R-:W-:Y:S05]  /*0cd0*/  BSYNC B1 ;  /* 0x0000000000017941 */ /* 0x000fea0003800000 */
.L_x_6831:
[----:B------:R-:W-:Y:S01]  /*0ce0*/  LEA R5, R0, 0x37800000, 0x17 ;  /* 0x3780000000057811 */ /* 0x000fe200078eb8ff */
[----:B------:R-:W-:-:S05]  /*0cf0*/  IMAD.SHL.U32 R0, R3, 0x200000, RZ ;  /* 0x0020000003007824 */ /* 0x000fca00078e00ff */
[----:B------:R-:W-:Y:S02]  /*0d00*/  LOP3.LUT R0, R5, R0, R6, 0xfe, !PT ;  /* 0x0000000005007212 */ /* 0x000fe400078efe06 */
.L_x_6830:
[----:B------:R-:W-:Y:S05]  /*0d10*/  BSYNC B0 ;  /* 0x0000000000007941 */ /* 0x000fea0003800000 */
.L_x_6829:
[----:B------:R-:W-:-:S04]  /*0d20*/  FMUL.FTZ R0, R0, 1 ;  /* 0x3f80000000007820 */ /* 0x000fc80000410000 */
[----:B------:R0:W1:Y:S01]  /*0d30*/  F2F.F64.F32 R26, R0 ;  /* 0x00000000001a7310 */ /* 0x0000620000201800 */
[----:B------:R-:W-:Y:S05]  /*0d40*/  BRA `(.L_x_6810) ;  /* 0x000002c000007947 */ /* 0x000fea0003800000 */
.L_x_6822:
        /* <DEDUP_REMOVED lines=14> */
.L_x_6836:
[----:B------:R-:W-:Y:S05]  /*0e30*/  BSYNC B0 ;  /* 0x0000000000007941 */ /* 0x000fea0003800000 */
.L_x_6835:
[----:B------:R-:W-:-:S04]  /*0e40*/  FMUL.FTZ R0, R0, 1 ;  /* 0x3f80000000007820 */ /* 0x000fc80000410000 */
[----:B------:R0:W1:Y:S01]  /*0e50*/  F2F.F64.F32 R26, R0 ;  /* 0x00000000001a7310 */ /* 0x0000620000201800 */
[----:B------:R-:W-:Y:S05]  /*0e60*/  BRA `(.L_x_6810) ;  /* 0x000001a000007947 */ /* 0x000fea0003800000 */
.L_x_6809:
        /* <DEDUP_REMOVED lines=21> */
.L_x_6834:
[----:B------:R-:W2:Y:S02]  /*0fc0*/  LDG.E.64 R26, [R4.64] ;  /* 0x00000024041a7981 */ /* 0x000ea4000c1e1b00 */
[----:B--2---:R-:W0:Y:S01]  /*0fd0*/  I2F.F64.U64 R26, R26 ;  /* 0x0000001a001a7312 */ /* 0x004e220000301800 */
[----:B------:R-:W-:Y:S05]  /*0fe0*/  BRA `(.L_x_6810) ;  /* 0x0000002000007947 */ /* 0x000fea0003800000 */
.L_x_6833:
[----:B------:R-:W2:Y:S02]  /*0ff0*/  LDG.E R4, [R4.64] ;  /* 0x0000002404047981 */ /* 0x000ea4000c1e1900 */
[----:B--2---:R0:W1:Y:S02]  /*1000*/  I2F.F64.U32 R26, R4 ;  /* 0x00000004001a7312 */ /* 0x0040640000201800 */
.L_x_6810:
[----:B------:R-:W2:Y:S02]  /*1010*/  S2R R22, SR_TID.X ;  /* 0x0000000000167919 */ /* 0x000ea40000002100 */
[----:B--2---:R-:W-:Y:S02]  /*1020*/  IADD3 R22, R22, 0x80, RZ ;  /* 0x0000008016167810 */ /* 0x004fe40007ffe0ff */
.L_x_6804:
[----:B-1----:R-:W-:Y:S05]  /*1030*/  BSYNC B6 ;  /* 0x0000000000067941 */ /* 0x002fea0003800000 */
.L_x_6803:
        /* <DEDUP_REMOVED lines=22> */
.L_x_6842:
[----:B------:R-:W2:Y:S02]  /*11a0*/  LDG.E.U8 R4, [R4.64] ;  /* 0x0000002404047981 */ /* 0x000ea4000c1e1100 */
[----:B--2---:R0:W1:Y:S01]  /*11b0*/  I2F.F64.U16 R28, R4 ;  /* 0x00000004001c7312 */ /* 0x0040620000101800 */
[----:B------:R-:W-:Y:S05]  /*11c0*/  BRA `(.L_x_6844) ;  /* 0x00000df000007947 */ /* 0x000fea0003800000 */
.L_x_6841:
        /* <DEDUP_REMOVED lines=9> */
.L_x_6846:
[----:B------:R-:W2:Y:S02]  /*1260*/  LDG.E R4, [R4.64] ;  /* 0x0000002404047981 */ /* 0x000ea4000c1e1900 */
[----:B--2---:R0:W1:Y:S01]  /*1270*/  I2F.F64 R28, R4 ;  /* 0x00000004001c7312 */ /* 0x0040620000201c00 */
[----:B------:R-:W-:Y:S05]  /*1280*/  BRA `(.L_x_6844) ;  /* 0x00000d3000007947 */ /* 0x000fea0003800000 */
.L_x_6845:
[----:B------:R-:W2:Y:S02]  /*1290*/  LDG.E.U16 R4, [R4.64] ;  /* 0x0000002404047981 */ /* 0x000ea4000c1e1500 */
[----:B--2---:R0:W1:Y:S01]  /*12a0*/  I2F.F64.S16 R28, R4 ;  /* 0x00000004001c7312 */ /* 0x0040620000101c00 */
[----:B------:R-:W-:Y:S05]  /*12b0*/  BRA `(.L_x_6844) ;  /* 0x00000d0000007947 */ /* 0x000fea0003800000 */
.L_x_6840:
        /* <DEDUP_REMOVED lines=10> */
.L_x_6848:
[----:B------:R-:W2:Y:S02]  /*1360*/  LDG.E.U16 R0, [R4.64] ;  /* 0x0000002404007981 */ /* 0x000ea4000c1e1500 */
[----:B--2---:R-:W-:-:S05]  /*1370*/  HADD2.F32 R0, -RZ, R0.H0_H0 ;  /* 0x20000000ff007230 */ /* 0x004fca0000004100 */
[----:B------:R-:W-:-:S04]  /*1380*/  FMUL.FTZ R0, R0, 1 ;  /* 0x3f80000000007820 */ /* 0x000fc80000410000 */
[----:B------:R0:W1:Y:S01]  /*1390*/  F2F.F64.F32 R28, R0 ;  /* 0x00000000001c7310 */ /* 0x0000620000201800 */
[----:B------:R-:W-:Y:S05]  /*13a0*/  BRA `(.L_x_6844) ;  /* 0x00000c1000007947 */ /* 0x000fea0003800000 */
.L_x_6847:
        /* <DEDUP_REMOVED lines=10> */
.L_x_6850:
[----:B------:R-:W2:Y:S02]  /*1450*/  LDG.E.U16 R4, [R4.64] ;  /* 0x0000002404047981 */ /* 0x000ea4000c1e1500 */
[----:B--2---:R-:W-:-:S05]  /*1460*/  HADD2.F32 R0, -RZ, R4.H0_H0 ;  /* 0x20000004ff007230 */ /* 0x004fca0000004100 */
[----:B------:R-:W-:-:S04]  /*1470*/  FMUL.FTZ R0, R0, 1 ;  /* 0x3f80000000007820 */ /* 0x000fc80000410000 */
[----:B------:R0:W1:Y:S01]  /*1480*/  F2F.F64.F32 R28, R0 ;  /* 0x00000000001c7310 */ /* 0x0000620000201800 */
[----:B------:R-:W-:Y:S05]  /*1490*/  BRA `(.L_x_6844) ;  /* 0x00000b2000007947 */ /* 0x000fea0003800000 */
.L_x_6849:
[----:B------:R0:W5:Y:S01]  /*14a0*/  LDG.E.64 R28, [R4.64] ;  /* 0x00000024041c7981 */ /* 0x000162000c1e1b00 */
[----:B------:R-:W-:Y:S05]  /*14b0*/  BRA `(.L_x_6844) ;  /* 0x00000b0000007947 */ /* 0x000fea0003800000 */
.L_x_6839:
        /* <DEDUP_REMOVED lines=13> */
.L_x_6853:
[----:B------:R0:W5:Y:S01]  /*1590*/  LDG.E.64 R28, [R4.64] ;  /* 0x00000024041c7981 */ /* 0x000162000c1e1b00 */
[----:B------:R-:W-:Y:S05]  /*15a0*/  BRA `(.L_x_6844) ;  /* 0x00000a1000007947 */ /* 0x000fea0003800000 */
.L_x_6852:
        /* <DEDUP_REMOVED lines=28> */
.L_x_6855:
        /* <DEDUP_REMOVED lines=15> */
.L_x_6854:
[----:B------:R-:W2:Y:S02]  /*1860*/  LDG.E.U16 R0, [R4.64] ;  /* 0x0000002404007981 */ /* 0x000ea4000c1e1500 */
[----:B--2---:R-:W-:-:S05]  /*1870*/  PRMT R0, RZ, 0x5410, R0 ;  /* 0x00005410ff007816 */ /* 0x004fca0000000000 */
[----:B------:R-:W-:-:S04]  /*1880*/  FMUL.FTZ R0, R0, 1 ;  /* 0x3f80000000007820 */ /* 0x000fc80000410000 */
[----:B------:R0:W1:Y:S01]  /*1890*/  F2F.F64.F32 R28, R0 ;  /* 0x00000000001c7310 */ /* 0x0000620000201800 */
[----:B------:R-:W-:Y:S05]  /*18a0*/  BRA `(.L_x_6844) ;  /* 0x0000071000007947 */ /* 0x000fea0003800000 */
.L_x_6851:
        /* <DEDUP_REMOVED lines=11> */
.L_x_6858:
        /* <DEDUP_REMOVED lines=21> */
.L_x_6862:
[----:B------:R-:W-:Y:S05]  /*1ab0*/  BSYNC B1 ;  /* 0x0000000000017941 */ /* 0x000fea0003800000 */
.L_x_6861:
[----:B------:R-:W-:Y:S01]  /*1ac0*/  LEA R5, R0, 0x3b800000, 0x17 ;  /* 0x3b80000000057811 */ /* 0x000fe200078eb8ff */
[----:B------:R-:W-:-:S05]  /*1ad0*/  IMAD.SHL.U32 R0, R3, 0x100000, RZ ;  /* 0x0010000003007824 */ /* 0x000fca00078e00ff */
[----:B------:R-:W-:Y:S02]  /*1ae0*/  LOP3.LUT R0, R5, R0, R6, 0xfe, !PT ;  /* 0x0000000005007212 */ /* 0x000fe400078efe06 */
.L_x_6860:
[----:B------:R-:W-:Y:S05]  /*1af0*/  BSYNC B0 ;  /* 0x0000000000007941 */ /* 0x000fea0003800000 */
.L_x_6859:
[----:B------:R-:W-:-:S04]  /*1b00*/  FMUL.FTZ R0, R0, 1 ;  /* 0x3f80000000007820 */ /* 0x000fc80000410000 */
[----:B------:R0:W1:Y:S01]  /*1b10*/  F2F.F64.F32 R28, R0 ;  /* 0x00000000001c7310 */ /* 0x0000620000201800 */
[----:B------:R-:W-:Y:S05]  /*1b20*/  BRA `(.L_x_6844) ;  /* 0x0000049000007947 */ /* 0x000fea0003800000 */
.L_x_6857:
        /* <DEDUP_REMOVED lines=21> */
.L_x_6866:
[----:B------:R-:W-:Y:S05]  /*1c80*/  BSYNC B1 ;  /* 0x0000000000017941 */ /* 0x000fea0003800000 */
.L_x_6865:
[----:B------:R-:W-:Y:S01]  /*1c90*/  LEA R5, R0, 0x37800000, 0x17 ;  /* 0x3780000000057811 */ /* 0x000fe200078eb8ff */
[----:B------:R-:W-:-:S05]  /*1ca0*/  IMAD.SHL.U32 R0, R3, 0x200000, RZ ;  /* 0x0020000003007824 */ /* 0x000fca00078e00ff */
[----:B------:R-:W-:Y:S02]  /*1cb0*/  LOP3.LUT R0, R5, R0, R6, 0xfe, !PT ;  /* 0x0000000005007212 */ /* 0x000fe400078efe06 */
.L_x_6864:
[----:B------:R-:W-:Y:S05]  /*1cc0*/  BSYNC B0 ;  /* 0x0000000000007941 */ /* 0x000fea0003800000 */
.L_x_6863:
[----:B------:R-:W-:-:S04]  /*1cd0*/  FMUL.FTZ R0, R0, 1 ;  /* 0x3f80000000007820 */ /* 0x000fc80000410000 */
[----:B------:R0:W1:Y:S01]  /*1ce0*/  F2F.F64.F32 R28, R0 ;  /* 0x00000000001c7310 */ /* 0x0000620000201800 */
[----:B------:R-:W-:Y:S05]  /*1cf0*/  BRA `(.L_x_6844) ;  /* 0x000002c000007947 */ /* 0x000fea0003800000 */
.L_x_6856:
        /* <DEDUP_REMOVED lines=14> */
.L_x_6870:
[----:B------:R-:W-:Y:S05]  /*1de0*/  BSYNC B0 ;  /* 0x0000000000007941 */ /* 0x000fea0003800000 */
.L_x_6869:
[----:B------:R-:W-:-:S04]  /*1df0*/  FMUL.FTZ R0, R0, 1 ;  /* 0x3f80000000007820 */ /* 0x000fc80000410000 */
[----:B------:R0:W1:Y:S01]  /*1e00*/  F2F.F64.F32 R28, R0 ;  /* 0x00000000001c7310 */ /* 0x0000620000201800 */
[----:B------:R-:W-:Y:S05]  /*1e10*/  BRA `(.L_x_6844) ;  /* 0x000001a000007947 */ /* 0x000fea0003800000 */
.L_x_6843:
        /* <DEDUP_REMOVED lines=19> */
[----:B------:R-:W-:Y:S01]  /*1f50*/  CS2R R28, SRZ ;  /* 0x00000000001c7805 */ /* 0x000fe2000001ff00 */
[----:B------:R-:W-:Y:S05]  /*1f60*/  BRA `(.L_x_6844) ;  /* 0x0000005000007947 */ /* 0x000fea0003800000 */
.L_x_6868:
[----:B------:R-:W2:Y:S02]  /*1f70*/  LDG.E.64 R28, [R4.64] ;  /* 0x00000024041c7981 */ /* 0x000ea4000c1e1b00 */
[----:B--2---:R-:W0:Y:S01]  /*1f80*/  I2F.F64.U64 R28, R28 ;  /* 0x0000001c001c7312 */ /* 0x004e220000301800 */
[----:B------:R-:W-:Y:S05]  /*1f90*/  BRA `(.L_x_6844) ;  /* 0x0000002000007947 */ /* 0x000fea0003800000 */
.L_x_6867:
[----:B------:R-:W2:Y:S02]  /*1fa0*/  LDG.E R4, [R4.64] ;  /* 0x0000002404047981 */ /* 0x000ea4000c1e1900 */
[----:B--2---:R0:W1:Y:S02]  /*1fb0*/  I2F.F64.U32 R28, R4 ;  /* 0x00000004001c7312 */ /* 0x0040640000201800 */
.L_x_6844:
[----:B------:R-:W-:-:S03]  /*1fc0*/  IADD3 R22, R22, 0x80, RZ ;  /* 0x0000008016167810 */ /* 0x000fc60007ffe0ff */
.L_x_6838:
[----:B------:R-:W-:Y:S05]  /*1fd0*/  BSYNC B6 ;  /* 0x0000000000067941 */ /* 0x000fea0003800000 */
.L_x_6837:
[----:B------:R-:W-:Y:S01]  /*1fe0*/  ISETP.GE.AND P0, PT, R22, R19, PT ;  /* 0x000000131600720c */ /* 0x000fe20003f06270 */
[----:B------:R-:W-:Y:S01]  /*1ff0*/  BSSY B6, `(.L_x_6871) ;  /* 0x00000fa000067945 */ /* 0x000fe20003800000 */
[----:B------:R-:W-:Y:S01]  /*2000*/  CS2R R16, SRZ ;  /* 0x0000000000107805 */ /* 0x000fe2000001ff00 */
[----:B------:R-:W-:-:S10]  /*2010*/  CS2R R24, SRZ ;  /* 0x0000000000187805 */ /* 0x000fd4000001ff00 */
        /* <DEDUP_REMOVED lines=18> */
[----:B--2---:R0:W2:Y:S01]  /*2140*/  I2F.F64.S16 R24, R4 ;  /* 0x0000000400187312 */ /* 0x0040a20000101c00 */
[----:B------:R-:W-:Y:S05]  /*2150*/  BRA `(.L_x_6878) ;  /* 0x00000e2000007947 */ /* 0x000fea0003800000 */
.L_x_6876:
[----:B------:R-:W2:Y:S02]  /*2160*/  LDG.E.U8 R4, [R4.64] ;  /* 0x0000002404047981 */ /* 0x000ea4000c1e1100 */
[----:B--2---:R0:W2:Y:S01]  /*2170*/  I2F.F64.U16 R24, R4 ;  /* 0x0000000400187312 */ /* 0x0040a20000101800 */
[----:B------:R-:W-:Y:S05]  /*2180*/  BRA `(.L_x_6878) ;  /* 0x00000df000007947 */ /* 0x000fea0003800000 */
.L_x_6875:
        /* <DEDUP_REMOVED lines=9> */
.L_x_6880:
[----:B------:R-:W2:Y:S02]  /*2220*/  LDG.E R4, [R4.64] ;  /* 0x0000002404047981 */ /* 0x000ea4000c1e1900 */
[----:B--2---:R0:W2:Y:S01]  /*2230*/  I2F.F64 R24, R4 ;  /* 0x0000000400187312 */ /* 0x0040a20000201c00 */
[----:B------:R-:W-:Y:S05]  /*2240*/  BRA `(.L_x_6878) ;  /* 0x00000d3000007947 */ /* 0x000fea0003800000 */
.L_x_6879:
[----:B------:R-:W2:Y:S02]  /*2250*/  LDG.E.U16 R4, [R4.64] ;  /* 0x0000002404047981 */ /* 0x000ea4000c1e1500 */
[----:B--2---:R0:W2:Y:S01]  /*2260*/  I2F.F64.S16 R24, R4 ;  /* 0x0000000400187312 */ /* 0x0040a20000101c00 */
[----:B------:R-:W-:Y:S05]  /*2270*/  BRA `(.L_x_6878) ;  /* 0x00000d0000007947 */ /* 0x000fea0003800000 */
.L_x_6874:
        /* <DEDUP_REMOVED lines=10> */
.L_x_6882:
[----:B------:R-:W2:Y:S02]  /*2320*/  LDG.E.U16 R0, [R4.64] ;  /* 0x0000002404007981 */ /* 0x000ea4000c1e1500 */
[----:B--2---:R-:W-:-:S05]  /*2330*/  HADD2.F32 R0, -RZ, R0.H0_H0 ;  /* 0x20000000ff007230 */ /* 0x004fca0000004100 */
[----:B------:R-:W-:-:S04]  /*2340*/  FMUL.FTZ R0, R0, 1 ;  /* 0x3f80000000007820 */ /* 0x000fc80000410000 */
[----:B------:R0:W2:Y:S01]  /*2350*/  F2F.F64.F32 R24, R0 ;  /* 0x0000000000187310 */ /* 0x0000a20000201800 */
[----:B------:R-:W-:Y:S05]  /*2360*/  BRA `(.L_x_6878) ;  /* 0x00000c1000007947 */ /* 0x000fea0003800000 */
.L_x_6881:
        /* <DEDUP_REMOVED lines=10> */
.L_x_6884:
[----:B------:R-:W2:Y:S02]  /*2410*/  LDG.E.U16 R4, [R4.64] ;  /* 0x0000002404047981 */ /* 0x000ea4000c1e1500 */
[----:B--2---:R-:W-:-:S05]  /*2420*/  HADD2.F32 R0, -RZ, R4.H0_H0 ;  /* 0x20000004ff007230 */ /* 0x004fca0000004100 */
[----:B------:R-:W-:-:S04]  /*2430*/  FMUL.FTZ R0, R0, 1 ;  /* 0x3f80000000007820 */ /* 0x000fc80000410000 */
[----:B------:R0:W2:Y:S01]  /*2440*/  F2F.F64.F32 R24, R0 ;  /* 0x0000000000187310 */ /* 0x0000a20000201800 */
[----:B------:R-:W-:Y:S05]  /*2450*/  BRA `(.L_x_6878) ;  /* 0x00000b2000007947 */ /* 0x000fea0003800000 */
.L_x_6883:
[----:B------:R0:W5:Y:S01]  /*2460*/  LDG.E.64 R24, [R4.64] ;  /* 0x0000002404187981 */ /* 0x000162000c1e1b00 */
[----:B------:R-:W-:Y:S05]  /*2470*/  BRA `(.L_x_6878) ;  /* 0x00000b0000007947 */ /* 0x000fea0003800000 */
.L_x_6873:
        /* <DEDUP_REMOVED lines=13> */
.L_x_6887:
[----:B------:R0:W5:Y:S01]  /*2550*/  LDG.E.64 R24, [R4.64] ;  /* 0x0000002404187981 */ /* 0x000162000c1e1b00 */
[----:B------:R-:W-:Y:S05]  /*2560*/  BRA `(.L_x_6878) ;  /* 0x00000a1000007947 */ /* 0x000fea0003800000 */
.L_x_6886:
        /* <DEDUP_REMOVED lines=28> */
.L_x_6889:
        /* <DEDUP_REMOVED lines=15> */
.L_x_6888:
[----:B------:R-:W2:Y:S02]  /*2820*/  LDG.E.U16 R0, [R4.64] ;  /* 0x0000002404007981 */ /* 0x000ea4000c1e1500 */
[----:B--2---:R-:W-:-:S05]  /*2830*/  PRMT R0, RZ, 0x5410, R0 ;  /* 0x00005410ff007816 */ /* 0x004fca0000000000 */
[----:B------:R-:W-:-:S04]  /*2840*/  FMUL.FTZ R0, R0, 1 ;  /* 0x3f80000000007820 */ /* 0x000fc80000410000 */
[----:B------:R0:W2:Y:S01]  /*2850*/  F2F.F64.F32 R24, R0 ;  /* 0x0000000000187310 */ /* 0x0000a20000201800 */
[----:B------:R-:W-:Y:S05]  /*2860*/  BRA `(.L_x_6878) ;  /* 0x0000071000007947 */ /* 0x000fea0003800000 */
.L_x_6885:
        /* <DEDUP_REMOVED lines=9> */
[----:B--2---:R0:W2:Y:S01]  /*2900*/  I2F.F64.U16 R24, R4 ;  /* 0x0000000400187312 */ /* 0x0040a20000101800 */
[----:B------:R-:W-:Y:S05]  /*2910*/  BRA `(.L_x_6878) ;  /* 0x0000066000007947 */ /* 0x000fea0003800000 */
.L_x_6892:
        /* <DEDUP_REMOVED lines=21> */
.L_x_6896:
[----:B------:R-:W-:Y:S05]  /*2a70*/  BSYNC B1 ;  /* 0x0000000000017941 */ /* 0x000fea0003800000 */
.L_x_6895:
[----:B------:R-:W-:Y:S01]  /*2a80*/  LEA R5, R0, 0x3b800000, 0x17 ;  /* 0x3b80000000057811 */ /* 0x000fe200078eb8ff */
[----:B------:R-:W-:-:S05]  /*2a90*/  IMAD.SHL.U32 R0, R3, 0x100000, RZ ;  /* 0x0010000003007824 */ /* 0x000fca00078e00ff */
[----:B------:R-:W-:Y:S02]  /*2aa0*/  LOP3.LUT R0, R5, R0, R6, 0xfe, !PT ;  /* 0x0000000005007212 */ /* 0x000fe400078efe06 */
.L_x_6894:
[----:B------:R-:W-:Y:S05]  /*2ab0*/  BSYNC B0 ;  /* 0x0000000000007941 */ /* 0x000fea0003800000 */
.L_x_6893:
[----:B------:R-:W-:-:S04]  /*2ac0*/  FMUL.FTZ R0, R0, 1 ;  /* 0x3f80000000007820 */ /* 0x000fc80000410000 */
[----:B------:R0:W2:Y:S01]  /*2ad0*/  F2F.F64.F32 R24, R0 ;  /* 0x0000000000187310 */ /* 0x0000a20000201800 */
[----:B------:R-:W-:Y:S05]  /*2ae0*/  BRA `(.L_x_6878) ;  /* 0x0000049000007947 */ /* 0x000fea0003800000 */
.L_x_6891:
        /* <DEDUP_REMOVED lines=21> */
.L_x_6900:
[----:B------:R-:W-:Y:S05]  /*2c40*/  BSYNC B1 ;  /* 0x0000000000017941 */ /* 0x000fea0003800000 */
.L_x_6899:
[----:B------:R-:W-:Y:S01]  /*2c50*/  LEA R5, R0, 0x37800000, 0x17 ;  /* 0x3780000000057811 */ /* 0x000fe200078eb8ff */
[----:B------:R-:W-:-:S05]  /*2c60*/  IMAD.SHL.U32 R0, R3, 0x200000, RZ ;  /* 0x0020000003007824 */ /* 0x000fca00078e00ff */
[----:B------:R-:W-:Y:S02]  /*2c70*/  LOP3.LUT R0, R5, R0, R6, 0xfe, !PT ;  /* 0x0000000005007212 */ /* 0x000fe400078efe06 */
.L_x_6898:
[----:B------:R-:W-:Y:S05]  /*2c80*/  BSYNC B0 ;  /* 0x0000000000007941 */ /* 0x000fea0003800000 */
.L_x_6897:
[----:B------:R-:W-:-:S04]  /*2c90*/  FMUL.FTZ R0, R0, 1 ;  /* 0x3f80000000007820 */ /* 0x000fc80000410000 */
[----:B------:R0:W2:Y:S01]  /*2ca0*/  F2F.F64.F32 R24, R0 ;  /* 0x0000000000187310 */ /* 0x0000a20000201800 */
[----:B------:R-:W-:Y:S05]  /*2cb0*/  BRA `(.L_x_6878) ;  /* 0x000002c000007947 */ /* 0x000fea0003800000 */
.L_x_6890:
        /* <DEDUP_REMOVED lines=14> */
.L_x_6904:
[----:B------:R-:W-:Y:S05]  /*2da0*/  BSYNC B0 ;  /* 0x0000000000007941 */ /* 0x000fea0003800000 */
.L_x_6903:
[----:B------:R-:W-:-:S04]  /*2db0*/  FMUL.FTZ R0, R0, 1 ;  /* 0x3f80000000007820 */ /* 0x000fc80000410000 */
[----:B------:R0:W2:Y:S01]  /*2dc0*/  F2F.F64.F32 R24, R0 ;  /* 0x0000000000187310 */ /* 0x0000a20000201800 */
[----:B------:R-:W-:Y:S05]  /*2dd0*/  BRA `(.L_x_6878) ;  /* 0x000001a000007947 */ /* 0x000fea0003800000 */
.L_x_6877:
        /* <DEDUP_REMOVED lines=19> */
[----:B------:R-:W-:Y:S01]  /*2f10*/  CS2R R24, SRZ ;  /* 0x0000000000187805 */ /* 0x000fe2000001ff00 */
[----:B------:R-:W-:Y:S05]  /*2f20*/  BRA `(.L_x_6878) ;  /* 0x0000005000007947 */ /* 0x000fea0003800000 */
.L_x_6902:
[----:B------:R-:W2:Y:S02]  /*2f30*/  LDG.E.64 R24, [R4.64] ;  /* 0x0000002404187981 */ /* 0x000ea4000c1e1b00 */
[----:B--2---:R-:W0:Y:S01]  /*2f40*/  I2F.F64.U64 R24, R24 ;  /* 0x0000001800187312 */ /* 0x004e220000301800 */
[----:B------:R-:W-:Y:S05]  /*2f50*/  BRA `(.L_x_6878) ;  /* 0x0000002000007947 */ /* 0x000fea0003800000 */
.L_x_6901:
[----:B------:R-:W2:Y:S02]  /*2f60*/  LDG.E R4, [R4.64] ;  /* 0x0000002404047981 */ /* 0x000ea4000c1e1900 */
[----:B--2---:R0:W2:Y:S02]  /*2f70*/  I2F.F64.U32 R24, R4 ;  /* 0x0000000400187312 */ /* 0x0040a40000201800 */
.L_x_6878:
[----:B------:R-:W-:-:S03]  /*2f80*/  IADD3 R22, R22, 0x80, RZ ;  /* 0x0000008016167810 */ /* 0x000fc60007ffe0ff */
.L_x_6872:
[----:B------:R-:W-:Y:S05]  /*2f90*/  BSYNC B6 ;  /* 0x0000000000067941 */ /* 0x000fea0003800000 */
.L_x_6871:
[----:B------:R-:W-:Y:S01]  /*2fa0*/  ISETP.GE.AND P0, PT, R22, R19, PT ;  /* 0x000000131600720c */ /* 0x000fe20003f06270 */
[----:B------:R-:W-:-:S12]  /*2fb0*/  BSSY B6, `(.L_x_6905) ;  /* 0x00000f5000067945 */ /* 0x000fd80003800000 */
        /* <DEDUP_REMOVED lines=17> */
[----:B---3--:R0:W3:Y:S01]  /*30d0*/  I2F.F64.S16 R16, R4 ;  /* 0x0000000400107312 */ /* 0x0080e20000101c00 */
[----:B------:R-:W-:Y:S05]  /*30e0*/  BRA `(.L_x_6906) ;  /* 0x00000e1000007947 */ /* 0x000fea0003800000 */
.L_x_6910:
[----:B------:R-:W3:Y:S02]  /*30f0*/  LDG.E.U8 R4, [R4.64] ;  /* 0x0000002404047981 */ /* 0x000ee4000c1e1100 */
[----:B---3--:R0:W3:Y:S01]  /*3100*/  I2F.F64.U16 R16, R4 ;  /* 0x0000000400107312 */ /* 0x0080e20000101800 */
[----:B------:R-:W-:Y:S05]  /*3110*/  BRA `(.L_x_6906) ;  /* 0x00000de000007947 */ /* 0x000fea0003800000 */
.L_x_6909:
        /* <DEDUP_REMOVED lines=9> */
.L_x_6913:
[----:B------:R-:W3:Y:S02]  /*31b0*/  LDG.E R4, [R4.64] ;  /* 0x0000002404047981 */ /* 0x000ee4000c1e1900 */
[----:B---3--:R0:W3:Y:S01]  /*31c0*/  I2F.F64 R16, R4 ;  /* 0x0000000400107312 */ /* 0x0080e20000201c00 */
[----:B------:R-:W-:Y:S05]  /*31d0*/  BRA `(.L_x_6906) ;  /* 0x00000d2000007947 */ /* 0x000fea0003800000 */
.L_x_6912:
[----:B------:R-:W3:Y:S02]  /*31e0*/  LDG.E.U16 R4, [R4.64] ;  /* 0x0000002404047981 */ /* 0x000ee4000c1e1500 */
[----:B---3--:R0:W3:Y:S01]  /*31f0*/  I2F.F64.S16 R16, R4 ;  /* 0x0000000400107312 */ /* 0x0080e20000101c00 */
[----:B------:R-:W-:Y:S05]  /*3200*/  BRA `(.L_x_6906) ;  /* 0x00000cf000007947 */ /* 0x000fea0003800000 */
.L_x_6908:
        /* <DEDUP_REMOVED lines=10> */
.L_x_6915:
[----:B------:R-:W3:Y:S02]  /*32b0*/  LDG.E.U16 R0, [R4.64] ;  /* 0x0000002404007981 */ /* 0x000ee4000c1e1500 */
[----:B---3--:R-:W-:-:S05]  /*32c0*/  HADD2.F32 R0, -RZ, R0.H0_H0 ;  /* 0x20000000ff007230 */ /* 0x008fca0000004100 */
[----:B------:R-:W-:-:S04]  /*32d0*/  FMUL.FTZ R0, R0, 1 ;  /* 0x3f80000000007820 */ /* 0x000fc80000410000 */
[----:B------:R0:W3:Y:S01]  /*32e0*/  F2F.F64.F32 R16, R0 ;  /* 0x0000000000107310 */ /* 0x0000e20000201800 */
[----:B------:R-:W-:Y:S05]  /*32f0*/  BRA `(.L_x_6906) ;  /* 0x00000c0000007947 */ /* 0x000fea0003800000 */
.L_x_6914:
        /* <DEDUP_REMOVED lines=10> */
.L_x_6917:
[----:B------:R-:W3:Y:S02]  /*33a0*/  LDG.E.U16 R4, [R4.64] ;  /* 0x0000002404047981 */ /* 0x000ee4000c1e1500 */
[----:B---3--:R-:W-:-:S05]  /*33b0*/  HADD2.F32 R0, -RZ, R4.H0_H0 ;  /* 0x20000004ff007230 */ /* 0x008fca0000004100 */
[----:B------:R-:W-:-:S04]  /*33c0*/  FMUL.FTZ R0, R0, 1 ;  /* 0x3f80000000007820 */ /* 0x000fc80000410000 */
[----:B------:R0:W3:Y:S01]  /*33d0*/  F2F.F64.F32 R16, R0 ;  /* 0x0000000000107310 */ /* 0x0000e20000201800 */
[----:B------:R-:W-:Y:S05]  /*33e0*/  BRA `(.L_x_6906) ;  /* 0x00000b1000007947 */ /* 0x000fea0003800000 */
.L_x_6916:
[----:B------:R0:W5:Y:S01]  /*33f0*/  LDG.E.64 R16, [R4.64] ;  /* 0x0000002404107981 */ /* 0x000162000c1e1b00 */
[----:B------:R-:W-:Y:S05]  /*3400*/  BRA `(.L_x_6906) ;  /* 0x00000af000007947 */ /* 0x000fea0003800000 */
.L_x_6907:
        /* <DEDUP_REMOVED lines=13> */
.L_x_6920:
[----:B------:R0:W5:Y:S01]  /*34e0*/  LDG.E.64 R16, [R4.64] ;  /* 0x0000002404107981 */ /* 0x000162000c1e1b00 */
[----:B------:R-:W-:Y:S05]  /*34f0*/  BRA `(.L_x_6906) ;  /* 0x00000a0000007947 */ /* 0x000fea0003800000 */
.L_x_6919:
        /* <DEDUP_REMOVED lines=28> */
.L_x_6922:
        /* <DEDUP_REMOVED lines=15> */
.L_x_6921:
[----:B------:R-:W3:Y:S02]  /*37b0*/  LDG.E.U16 R0, [R4.64] ;  /* 0x0000002404007981 */ /* 0x000ee4000c1e1500 */
[----:B---3--:R-:W-:-:S05]  /*37c0*/  PRMT R0, RZ, 0x5410, R0 ;  /* 0x00005410ff007816 */ /* 0x008fca0000000000 */
[----:B------:R-:W-:-:S04]  /*37d0*/  FMUL.FTZ R0, R0, 1 ;  /* 0x3f80000000007820 */ /* 0x000fc80000410000 */
[----:B------:R0:W3:Y:S01]  /*37e0*/  F2F.F64.F32 R16, R0 ;  /* 0x0000000000107310 */ /* 0x0000e20000201800 */
[----:B------:R-:W-:Y:S05]  /*37f0*/  BRA `(.L_x_6906) ;  /* 0x0000070000007947 */ /* 0x000fea0003800000 */
.L_x_6918:
        /* <DEDUP_REMOVED lines=9> */
[----:B---3--:R0:W3:Y:S01]  /*3890*/  I2F.F64.U16 R16, R4 ;  /* 0x0000000400107312 */ /* 0x0080e20000101800 */
[----:B------:R-:W-:Y:S05]  /*38a0*/  BRA `(.L_x_6906) ;  /* 0x0000065000007947 */ /* 0x000fea0003800000 */
.L_x_6925:
        /* <DEDUP_REMOVED lines=21> */
.L_x_6929:
[----:B------:R-:W-:Y:S05]  /*3a00*/  BSYNC B1 ;  /* 0x0000000000017941 */ /* 0x000fea0003800000 */
.L_x_6928:
[----:B------:R-:W-:Y:S01]  /*3a10*/  LEA R5, R0, 0x3b800000, 0x17 ;  /* 0x3b80000000057811 */ /* 0x000fe200078eb8ff */
[----:B------:R-:W-:-:S05]  /*3a20*/  IMAD.SHL.U32 R0, R3, 0x100000, RZ ;  /* 0x0010000003007824 */ /* 0x000fca00078e00ff */
[----:B------:R-:W-:Y:S02]  /*3a30*/  LOP3.LUT R0, R5, R0, R6, 0xfe, !PT ;  /* 0x0000000005007212 */ /* 0x000fe400078efe06 */
.L_x_6927:
[----:B------:R-:W-:Y:S05]  /*3a40*/  BSYNC B0 ;  /* 0x0000000000007941 */ /* 0x000fea0003800000 */
.L_x_6926:
[----:B------:R-:W-:-:S04]  /*3a50*/  FMUL.FTZ R0, R0, 1 ;  /* 0x3f80000000007820 */ /* 0x000fc80000410000 */
[----:B------:R0:W3:Y:S01]  /*3a60*/  F2F.F64.F32 R16, R0 ;  /* 0x0000000000107310 */ /* 0x0000e20000201800 */
[----:B------:R-:W-:Y:S05]  /*3a70*/  BRA `(.L_x_6906) ;  /* 0x0000048000007947 */ /* 0x000fea0003800000 */
.L_x_6924:
        /* <DEDUP_REMOVED lines=21> */
.L_x_6933:
[----:B------:R-:W-:Y:S05]  /*3bd0*/  BSYNC B1 ;  /* 0x0000000000017941 */ /* 0x000fea0003800000 */
.L_x_6932:
[----:B------:R-:W-:Y:S01]  /*3be0*/  LEA R5, R0, 0x37800000, 0x17 ;  /* 0x3780000000057811 */ /* 0x000fe200078eb8ff */
[----:B------:R-:W-:-:S05]  /*3bf0*/  IMAD.SHL.U32 R0, R3, 0x200000, RZ ;  /* 0x0020000003007824 */ /* 0x000fca00078e00ff */
[----:B------:R-:W-:Y:S02]  /*3c00*/  LOP3.LUT R0, R5, R0, R6, 0xfe, !PT ;  /* 0x0000000005007212 */ /* 0x000fe400078efe06 */
.L_x_6931:
[----:B------:R-:W-:Y:S05]  /*3c10*/  BSYNC B0 ;  /* 0x0000000000007941 */ /* 0x000fea0003800000 */
.L_x_6930:
[----:B------:R-:W-:-:S04]  /*3c20*/  FMUL.FTZ R0, R0, 1 ;  /* 0x3f80000000007820 */ /* 0x000fc80000410000 */
[----:B------:R0:W3:Y:S01]  /*3c30*/  F2F.F64.F32 R16, R0 ;  /* 0x0000000000107310 */ /* 0x0000e20000201800 */
[----:B------:R-:W-:Y:S05]  /*3c40*/  BRA `(.L_x_6906) ;  /* 0x000002b000007947 */ /* 0x000fea0003800000 */
.L_x_6923:
        /* <DEDUP_REMOVED lines=14> */
.L_x_6937:
[----:B------:R-:W-:Y:S05]  /*3d30*/  BSYNC B0 ;  /* 0x0000000000007941 */ /* 0x000fea0003800000 */
.L_x_6936:
[----:B------:R-:W-:-:S04]  /*3d40*/  FMUL.FTZ R0, R0, 1 ;  /* 0x3f80000000007820 */ /* 0x000fc80000410000 */
[----:B------:R0:W3:Y:S01]  /*3d50*/  F2F.F64.F32 R16, R0 ;  /* 0x0000000000107310 */ /* 0x0000e20000201800 */
[----:B------:R-:W-:Y:S05]  /*3d60*/  BRA `(.L_x_6906) ;  /* 0x0000019000007947 */ /* 0x000fea0003800000 */
.L_x_6911:
        /* <DEDUP_REMOVED lines=19> */
[----:B------:R-:W-:Y:S05]  /*3ea0*/  BRA `(.L_x_6906) ;  /* 0x0000005000007947 */ /* 0x000fea0003800000 */
.L_x_6935:
[----:B------:R-:W3:Y:S02]  /*3eb0*/  LDG.E.64 R16, [R4.64] ;  /* 0x0000002404107981 */ /* 0x000ee4000c1e1b00 */
[----:B---3--:R-:W0:Y:S01]  /*3ec0*/  I2F.F64.U64 R16, R16 ;  /* 0x0000001000107312 */ /* 0x008e220000301800 */
[----:B------:R-:W-:Y:S05]  /*3ed0*/  BRA `(.L_x_6906) ;  /* 0x0000002000007947 */ /* 0x000fea0003800000 */
.L_x_6934:
[----:B------:R-:W3:Y:S02]  /*3ee0*/  LDG.E R4, [R4.64] ;  /* 0x0000002404047981 */ /* 0x000ee4000c1e1900 */
[----:B---3--:R0:W3:Y:S02]  /*3ef0*/  I2F.F64.U32 R16, R4 ;  /* 0x0000000400107312 */ /* 0x0080e40000201800 */
.L_x_6906:
[----:B------:R-:W-:Y:S05]  /*3f00*/  BSYNC B6 ;  /* 0x0000000000067941 */ /* 0x000fea0003800000 */
.L_x_6905:
[----:B------:R-:W4:Y:S01]  /*3f10*/  S2R R22, SR_TID.X ;  /* 0x0000000000167919 */ /* 0x000f220000002100 */
[----:B------:R-:W3:Y:S01]  /*3f20*/  LDC.U8 R18, c[0x0][0x194] ;  /* 0x00006500ff127b82 */ /* 0x000ee20000000000 */
[----:B------:R-:W-:Y:S01]  /*3f30*/  IMAD.MOV.U32 R3, RZ, RZ, c[0x0][0x174] ;  /* 0x00005d00ff037624 */ /* 0x000fe200078e00ff */
[----:B------:R-:W-:Y:S01]  /*3f40*/  BSSY B6, `(.L_x_6938) ;  /* 0x000010b000067945 */ /* 0x000fe20003800000 */
[----:B0----5:R-:W-:-:S03]  /*3f50*/  IMAD.MOV.U32 R4, RZ, RZ, R26 ;  /* 0x000000ffff047224 */ /* 0x021fc600078e001a */
[--C-:B------:R-:W-:Y:S02]  /*3f60*/  LOP3.LUT R5, R27, 0x80000000, R3.reuse, 0xb8, !PT ;  /* 0x800000001b057812 */ /* 0x100fe400078eb803 */
[--C-:B-1----:R-:W-:Y:S02]  /*3f70*/  LOP3.LUT R29, R29, 0x80000000, R3.reuse, 0xb8, !PT ;  /* 0x800000001d1d7812 */ /* 0x102fe400078eb803 */
[--C-:B--2---:R-:W-:Y:S02]  /*3f80*/  LOP3.LUT R25, R25, 0x80000000, R3.reuse, 0xb8, !PT ;  /* 0x8000000019197812 */ /* 0x104fe400078eb803 */
[----:B---3--:R-:W-:Y:S02]  /*3f90*/  LOP3.LUT R17, R17, 0x80000000, R3, 0xb8, !PT ;  /* 0x8000000011117812 */ /* 0x008fe400078eb803 */
[----:B----4-:R-:W-:-:S13]  /*3fa0*/  ISETP.GE.AND P0, PT, R22, R19, PT ;  /* 0x000000131600720c */ /* 0x010fda0003f06270 */
        /* <DEDUP_REMOVED lines=21> */
.L_x_6943:
[----:B------:R-:W0:Y:S02]  /*4100*/  F2I.S64.F64.TRUNC R4, R4 ;  /* 0x0000000400047311 */ /* 0x000e24000030d900 */
[----:B0-----:R-:W-:-:S05]  /*4110*/  IMAD.MOV.U32 R3, RZ, RZ, R4 ;  /* 0x000000ffff037224 */ /* 0x001fca00078e0004 */
[----:B------:R0:W-:Y:S01]  /*4120*/  STG.E.U8 [R8.64], R3 ;  /* 0x0000000308007986 */ /* 0x0001e2000c101124 */
[----:B------:R-:W-:Y:S05]  /*4130*/  BRA `(.L_x_6939) ;  /* 0x00000eb000007947 */ /* 0x000fea0003800000 */
.L_x_6942:
        /* <DEDUP_REMOVED lines=9> */
.L_x_6946:
[----:B------:R-:W0:Y:S02]  /*41d0*/  F2I.F64.TRUNC R5, R4 ;  /* 0x0000000400057311 */ /* 0x000e24000030d100 */
[----:B0-----:R0:W-:Y:S01]  /*41e0*/  STG.E [R8.64], R5 ;  /* 0x0000000508007986 */ /* 0x0011e2000c101924 */
[----:B------:R-:W-:Y:S05]  /*41f0*/  BRA `(.L_x_6939) ;  /* 0x00000df000007947 */ /* 0x000fea0003800000 */
.L_x_6945:
[----:B------:R-:W0:Y:S02]  /*4200*/  F2I.F64.TRUNC R5, R4 ;  /* 0x0000000400057311 */ /* 0x000e24000030d100 */
[----:B0-----:R0:W-:Y:S01]  /*4210*/  STG.E.U16 [R8.64], R5 ;  /* 0x0000000508007986 */ /* 0x0011e2000c101524 */
[----:B------:R-:W-:Y:S05]  /*4220*/  BRA `(.L_x_6939) ;  /* 0x00000dc000007947 */ /* 0x000fea0003800000 */
.L_x_6941:
        /* <DEDUP_REMOVED lines=11> */
.L_x_6948:
[----:B------:R-:W0:Y:S01]  /*42e0*/  F2F.F32.F64 R0, R4 ;  /* 0x0000000400007310 */ /* 0x000e220000301000 */
[----:B------:R-:W0:-:S14]  /*42f0*/  DSETP.GEU.AND P0, PT, |R4|, c[0x2][0x0], PT ;  /* 0x008000000400762a */ /* 0x000e1c0003f0e200 */
[----:B0-----:R-:W-:-:S05]  /*4300*/  @!P0 FMUL R0, R0, 1.175494350822287508e-38 ;  /* 0x0080000000008820 */ /* 0x001fca0000400000 */
[----:B------:R-:W-:-:S05]  /*4310*/  F2FP.PACK_AB R0, RZ, R0 ;  /* 0x00000000ff00723e */ /* 0x000fca00000000ff */
[----:B------:R0:W-:Y:S01]  /*4320*/  STG.E.U16 [R8.64], R0 ;  /* 0x0000000008007986 */ /* 0x0001e2000c101524 */
[----:B------:R-:W-:Y:S05]  /*4330*/  BRA `(.L_x_6939) ;  /* 0x00000cb000007947 */ /* 0x000fea0003800000 */
.L_x_6947:
        /* <DEDUP_REMOVED lines=12> */
.L_x_6950:
[----:B------:R-:W0:Y:S01]  /*4400*/  F2F.F32.F64 R0, R4 ;  /* 0x0000000400007310 */ /* 0x000e220000301000 */
[----:B------:R-:W0:-:S14]  /*4410*/  DSETP.GEU.AND P0, PT, |R4|, c[0x2][0x0], PT ;  /* 0x008000000400762a */ /* 0x000e1c0003f0e200 */
[----:B0-----:R-:W-:-:S05]  /*4420*/  @!P0 FMUL R0, R0, 1.175494350822287508e-38 ;  /* 0x0080000000008820 */ /* 0x001fca0000400000 */
[----:B------:R-:W-:-:S04]  /*4430*/  F2FP.PACK_AB R3, RZ, R0 ;  /* 0x00000000ff03723e */ /* 0x000fc800000000ff */
[----:B------:R-:W-:-:S05]  /*4440*/  PRMT R3, R3, 0x5410, RZ ;  /* 0x0000541003037816 */ /* 0x000fca00000000ff */
[----:B------:R0:W-:Y:S01]  /*4450*/  STG.E [R8.64], R3 ;  /* 0x0000000308007986 */ /* 0x0001e2000c101924 */
[----:B------:R-:W-:Y:S05]  /*4460*/  BRA `(.L_x_6939) ;  /* 0x00000b8000007947 */ /* 0x000fea0003800000 */
.L_x_6949:
[----:B------:R0:W-:Y:S01]  /*4470*/  STG.E.64 [R8.64], R4 ;  /* 0x0000000408007986 */ /* 0x0001e2000c101b24 */
[----:B------:R-:W-:Y:S05]  /*4480*/  BRA `(.L_x_6939) ;  /* 0x00000b6000007947 */ /* 0x000fea0003800000 */
.L_x_6940:
        /* <DEDUP_REMOVED lines=12> */
.L_x_6953:
[----:B------:R-:W-:-:S05]  /*4550*/  CS2R R6, SRZ ;  /* 0x0000000000067805 */ /* 0x000fca000001ff00 */
[----:B------:R0:W-:Y:S01]  /*4560*/  STG.E.128 [R8.64], R4 ;  /* 0x0000000408007986 */ /* 0x0001e2000c101d24 */
[----:B------:R-:W-:Y:S05]  /*4570*/  BRA `(.L_x_6939) ;  /* 0x00000a7000007947 */ /* 0x000fea0003800000 */
.L_x_6952:
        /* <DEDUP_REMOVED lines=23> */
.L_x_6957:
[----:B------:R-:W-:Y:S05]  /*46f0*/  BSYNC B0 ;  /* 0x0000000000007941 */ /* 0x000fea0003800000 */
.L_x_6956:
[----:B------:R-:W-:-:S05]  /*4700*/  LOP3.LUT R7, R0, R7, RZ, 0xfc, !PT ;  /* 0x0000000700077212 */ /* 0x000fca00078efcff */
[----:B------:R0:W-:Y:S01]  /*4710*/  STG.E.U8 [R8.64], R7 ;  /* 0x0000000708007986 */ /* 0x0001e2000c101124 */
[----:B------:R-:W-:Y:S05]  /*4720*/  BRA `(.L_x_6939) ;  /* 0x000008c000007947 */ /* 0x000fea0003800000 */
.L_x_6955:
        /* <DEDUP_REMOVED lines=15> */
.L_x_6959:
[----:B------:R-:W-:Y:S01]  /*4820*/  IMAD.MOV.U32 R0, RZ, RZ, 0x7f ;  /* 0x0000007fff007424 */ /* 0x000fe200078e00ff */
[----:B------:R-:W-:-:S04]  /*4830*/  ISETP.GT.U32.AND P0, PT, R3, 0x7f800000, PT ;  /* 0x7f8000000300780c */ /* 0x000fc80003f04070 */
[----:B------:R-:W-:-:S04]  /*4840*/  SEL R0, R0, 0x7c, P0 ;  /* 0x0000007c00007807 */ /* 0x000fc80000000000 */
.L_x_6960:
[----:B------:R-:W-:Y:S05]  /*4850*/  BSYNC B0 ;  /* 0x0000000000007941 */ /* 0x000fea0003800000 */
.L_x_6958:
[----:B------:R-:W-:-:S04]  /*4860*/  LOP3.LUT R3, R7, 0x80000000, RZ, 0xc0, !PT ;  /* 0x8000000007037812 */ /* 0x000fc800078ec0ff */
[----:B------:R-:W-:-:S04]  /*4870*/  SHF.R.U32.HI R3, RZ, 0x18, R3 ;  /* 0x00000018ff037819 */ /* 0x000fc80000011603 */
[----:B------:R-:W-:-:S05]  /*4880*/  LOP3.LUT R3, R0, R3, RZ, 0xfc, !PT ;  /* 0x0000000300037212 */ /* 0x000fca00078efcff */
[----:B------:R0:W-:Y:S01]  /*4890*/  STG.E.U8 [R8.64], R3 ;  /* 0x0000000308007986 */ /* 0x0001e2000c101124 */
[----:B------:R-:W-:Y:S05]  /*48a0*/  BRA `(.L_x_6939) ;  /* 0x0000074000007947 */ /* 0x000fea0003800000 */
.L_x_6954:
[----:B------:R-:W0:Y:S01]  /*48b0*/  F2F.F32.F64 R0, R4 ;  /* 0x0000000400007310 */ /* 0x000e220000301000 */
[----:B------:R-:W0:-:S14]  /*48c0*/  DSETP.GEU.AND P0, PT, |R4|, c[0x2][0x0], PT ;  /* 0x008000000400762a */ /* 0x000e1c0003f0e200 */
[----:B0-----:R-:W-:-:S05]  /*48d0*/  @!P0 FMUL R0, R0, 1.175494350822287508e-38 ;  /* 0x0080000000008820 */ /* 0x001fca0000400000 */
[----:B------:R-:W-:-:S05]  /*48e0*/  F2FP.BF16.PACK_AB R0, RZ, R0 ;  /* 0x00000000ff00723e */ /* 0x000fca00000010ff */
[----:B------:R0:W-:Y:S01]  /*48f0*/  STG.E.U16 [R8.64], R0 ;  /* 0x0000000008007986 */ /* 0x0001e2000c101524 */
[----:B------:R-:W-:Y:S05]  /*4900*/  BRA `(.L_x_6939) ;  /* 0x000006e000007947 */ /* 0x000fea0003800000 */
.L_x_6951:
        /* <DEDUP_REMOVED lines=11> */
.L_x_6963:
        /* <DEDUP_REMOVED lines=19> */
.L_x_6966:
[----:B------:R-:W-:-:S04]  /*4af0*/  LOP3.LUT R0, R7, 0x80000000, RZ, 0xc0, !PT ;  /* 0x8000000007007812 */ /* 0x000fc800078ec0ff */
[----:B------:R-:W-:-:S04]  /*4b00*/  SHF.R.U32.HI R0, RZ, 0x18, R0 ;  /* 0x00000018ff007819 */ /* 0x000fc80000011600 */
[----:B------:R-:W-:Y:S02]  /*4b10*/  LOP3.LUT R0, R3, R0, RZ, 0xfc, !PT ;  /* 0x0000000003007212 */ /* 0x000fe400078efcff */
.L_x_6965:
[----:B------:R-:W-:Y:S05]  /*4b20*/  BSYNC B0 ;  /* 0x0000000000007941 */ /* 0x000fea0003800000 */
.L_x_6964:
[----:B------:R0:W-:Y:S01]  /*4b30*/  STG.E.U8 [R8.64], R0 ;  /* 0x0000000008007986 */ /* 0x0001e2000c101124 */
[----:B------:R-:W-:Y:S05]  /*4b40*/  BRA `(.L_x_6939) ;  /* 0x000004a000007947 */ /* 0x000fea0003800000 */
.L_x_6962:
        /* <DEDUP_REMOVED lines=19> */
.L_x_6969:
[----:B------:R-:W-:-:S04]  /*4c80*/  LOP3.LUT R0, R7, 0x80000000, RZ, 0xc0, !PT ;  /* 0x8000000007007812 */ /* 0x000fc800078ec0ff */
[----:B------:R-:W-:-:S04]  /*4c90*/  SHF.R.U32.HI R0, RZ, 0x18, R0 ;  /* 0x00000018ff007819 */ /* 0x000fc80000011600 */
[----:B------:R-:W-:Y:S02]  /*4ca0*/  LOP3.LUT R0, R3, R0, RZ, 0xfc, !PT ;  /* 0x0000000003007212 */ /* 0x000fe400078efcff */
.L_x_6968:
[----:B------:R-:W-:Y:S05]  /*4cb0*/  BSYNC B0 ;  /* 0x0000000000007941 */ /* 0x000fea0003800000 */
.L_x_6967:
[----:B------:R0:W-:Y:S01]  /*4cc0*/  STG.E.U8 [R8.64], R0 ;  /* 0x0000000008007986 */ /* 0x0001e2000c101124 */
[----:B------:R-:W-:Y:S05]  /*4cd0*/  BRA `(.L_x_6939) ;  /* 0x0000031000007947 */ /* 0x000fea0003800000 */
.L_x_6961:
        /* <DEDUP_REMOVED lines=24> */
.L_x_6944:
        /* <DEDUP_REMOVED lines=20> */
.L_x_6971:
[----:B------:R-:W0:Y:S02]  /*4fa0*/  F2I.U64.F64.TRUNC R4, R4 ;  /* 0x0000000400047311 */ /* 0x000e24000030d800 */
[----:B0-----:R0:W-:Y:S01]  /*4fb0*/  STG.E.64 [R8.64], R4 ;  /* 0x0000000408007986 */ /* 0x0011e2000c101b24 */
[----:B------:R-:W-:Y:S05]  /*4fc0*/  BRA `(.L_x_6939) ;  /* 0x0000002000007947 */ /* 0x000fea0003800000 */
.L_x_6970:
[----:B------:R-:W0:Y:S02]  /*4fd0*/  F2I.U32.F64.TRUNC R5, R4 ;  /* 0x0000000400057311 */ /* 0x000e24000030d000 */
[----:B0-----:R0:W-:Y:S02]  /*4fe0*/  STG.E [R8.64], R5 ;  /* 0x0000000508007986 */ /* 0x0011e4000c101924 */
.L_x_6939:
[----:B------:R-:W-:Y:S05]  /*4ff0*/  BSYNC B6 ;  /* 0x0000000000067941 */ /* 0x000fea0003800000 */
.L_x_6938:
        /* <DEDUP_REMOVED lines=22> */
.L_x_6977:
[----:B------:R-:W0:Y:S02]  /*5160*/  F2I.S64.F64.TRUNC R28, R28 ;  /* 0x0000001c001c7311 */ /* 0x000e24000030d900 */
[----:B0-----:R-:W-:-:S05]  /*5170*/  IMAD.MOV.U32 R3, RZ, RZ, R28 ;  /* 0x000000ffff037224 */ /* 0x001fca00078e001c */
[----:B------:R0:W-:Y:S01]  /*5180*/  STG.E.U8 [R4.64], R3 ;  /* 0x0000000304007986 */ /* 0x0001e2000c101124 */
[----:B------:R-:W-:Y:S05]  /*5190*/  BRA `(.L_x_6979) ;  /* 0x00000eb000007947 */ /* 0x000fea0003800000 */
.L_x_6976:
        /* <DEDUP_REMOVED lines=9> */
.L_x_6981:
[----:B------:R-:W0:Y:S02]  /*5230*/  F2I.F64.TRUNC R29, R28 ;  /* 0x0000001c001d7311 */ /* 0x000e24000030d100 */
[----:B0-----:R0:W-:Y:S01]  /*5240*/  STG.E [R4.64], R29 ;  /* 0x0000001d04007986 */ /* 0x0011e2000c101924 */
[----:B------:R-:W-:Y:S05]  /*5250*/  BRA `(.L_x_6979) ;  /* 0x00000df000007947 */ /* 0x000fea0003800000 */
.L_x_6980:
[----:B------:R-:W0:Y:S02]  /*5260*/  F2I.F64.TRUNC R29, R28 ;  /* 0x0000001c001d7311 */ /* 0x000e24000030d100 */
[----:B0-----:R0:W-:Y:S01]  /*5270*/  STG.E.U16 [R4.64], R29 ;  /* 0x0000001d04007986 */ /* 0x0011e2000c101524 */
[----:B------:R-:W-:Y:S05]  /*5280*/  BRA `(.L_x_6979) ;  /* 0x00000dc000007947 */ /* 0x000fea0003800000 */
.L_x_6975:
        /* <DEDUP_REMOVED lines=11> */
.L_x_6983:
[----:B------:R-:W0:Y:S01]  /*5340*/  F2F.F32.F64 R0, R28 ;  /* 0x0000001c00007310 */ /* 0x000e220000301000 */
[----:B------:R-:W0:-:S14]  /*5350*/  DSETP.GEU.AND P0, PT, |R28|, c[0x2][0x0], PT ;  /* 0x008000001c00762a */ /* 0x000e1c0003f0e200 */
[----:B0-----:R-:W-:-:S05]  /*5360*/  @!P0 FMUL R0, R0, 1.175494350822287508e-38 ;  /* 0x0080000000008820 */ /* 0x001fca0000400000 */
[----:B------:R-:W-:-:S05]  /*5370*/  F2FP.PACK_AB R0, RZ, R0 ;  /* 0x00000000ff00723e */ /* 0x000fca00000000ff */
[----:B------:R0:W-:Y:S01]  /*5380*/  STG.E.U16 [R4.64], R0 ;  /* 0x0000000004007986 */ /* 0x0001e2000c101524 */
[----:B------:R-:W-:Y:S05]  /*5390*/  BRA `(.L_x_6979) ;  /* 0x00000cb000007947 */ /* 0x000fea0003800000 */
.L_x_6982:
        /* <DEDUP_REMOVED lines=12> */
.L_x_6985:
[----:B------:R-:W0:Y:S01]  /*5460*/  F2F.F32.F64 R0, R28 ;  /* 0x0000001c00007310 */ /* 0x000e220000301000 */
[----:B------:R-:W0:-:S14]  /*5470*/  DSETP.GEU.AND P0, PT, |R28|, c[0x2][0x0], PT ;  /* 0x008000001c00762a */ /* 0x000e1c0003f0e200 */
[----:B0-----:R-:W-:-:S05]  /*5480*/  @!P0 FMUL R0, R0, 1.175494350822287508e-38 ;  /* 0x0080000000008820 */ /* 0x001fca0000400000 */
[----:B------:R-:W-:-:S04]  /*5490*/  F2FP.PACK_AB R3, RZ, R0 ;  /* 0x00000000ff03723e */ /* 0x000fc800000000ff */
[----:B------:R-:W-:-:S05]  /*54a0*/  PRMT R3, R3, 0x5410, RZ ;  /* 0x0000541003037816 */ /* 0x000fca00000000ff */
[----:B------:R0:W-:Y:S01]  /*54b0*/  STG.E [R4.64], R3 ;  /* 0x0000000304007986 */ /* 0x0001e2000c101924 */
[----:B------:R-:W-:Y:S05]  /*54c0*/  BRA `(.L_x_6979) ;  /* 0x00000b8000007947 */ /* 0x000fea0003800000 */
.L_x_6984:
[----:B------:R0:W-:Y:S01]  /*54d0*/  STG.E.64 [R4.64], R28 ;  /* 0x0000001c04007986 */ /* 0x0001e2000c101b24 */
[----:B------:R-:W-:Y:S05]  /*54e0*/  BRA `(.L_x_6979) ;  /* 0x00000b6000007947 */ /* 0x000fea0003800000 */
.L_x_6974:
        /* <DEDUP_REMOVED lines=12> */
.L_x_6988:
[----:B------:R-:W-:-:S05]  /*55b0*/  CS2R R30, SRZ ;  /* 0x00000000001e7805 */ /* 0x000fca000001ff00 */
[----:B------:R0:W-:Y:S01]  /*55c0*/  STG.E.128 [R4.64], R28 ;  /* 0x0000001c04007986 */ /* 0x0001e2000c101d24 */
[----:B------:R-:W-:Y:S05]  /*55d0*/  BRA `(.L_x_6979) ;  /* 0x00000a7000007947 */ /* 0x000fea0003800000 */
.L_x_6987:
        /* <DEDUP_REMOVED lines=23> */
.L_x_6992:
[----:B------:R-:W-:Y:S05]  /*5750*/  BSYNC B0 ;  /* 0x0000000000007941 */ /* 0x000fea0003800000 */
.L_x_6991:
[----:B------:R-:W-:-:S05]  /*5760*/  LOP3.LUT R7, R0, R7, RZ, 0xfc, !PT ;  /* 0x0000000700077212 */ /* 0x000fca00078efcff */
[----:B------:R0:W-:Y:S01]  /*5770*/  STG.E.U8 [R4.64], R7 ;  /* 0x0000000704007986 */ /* 0x0001e2000c101124 */
[----:B------:R-:W-:Y:S05]  /*5780*/  BRA `(.L_x_6979) ;  /* 0x000008c000007947 */ /* 0x000fea0003800000 */
.L_x_6990:
        /* <DEDUP_REMOVED lines=15> */
.L_x_6994:
[----:B------:R-:W-:Y:S01]  /*5880*/  IMAD.MOV.U32 R0, RZ, RZ, 0x7f ;  /* 0x0000007fff007424 */ /* 0x000fe200078e00ff */
[----:B------:R-:W-:-:S04]  /*5890*/  ISETP.GT.U32.AND P0, PT, R3, 0x7f800000, PT ;  /* 0x7f8000000300780c */ /* 0x000fc80003f04070 */
[----:B------:R-:W-:-:S04]  /*58a0*/  SEL R0, R0, 0x7c, P0 ;  /* 0x0000007c00007807 */ /* 0x000fc80000000000 */
.L_x_6995:
[----:B------:R-:W-:Y:S05]  /*58b0*/  BSYNC B0 ;  /* 0x0000000000007941 */ /* 0x000fea0003800000 */
.L_x_6993:
[----:B------:R-:W-:-:S04]  /*58c0*/  LOP3.LUT R3, R7, 0x80000000, RZ, 0xc0, !PT ;  /* 0x8000000007037812 */ /* 0x000fc800078ec0ff */
[----:B------:R-:W-:-:S04]  /*58d0*/  SHF.R.U32.HI R3, RZ, 0x18, R3 ;  /* 0x00000018ff037819 */ /* 0x000fc80000011603 */
[----:B------:R-:W-:-:S05]  /*58e0*/  LOP3.LUT R3, R0, R3, RZ, 0xfc, !PT ;  /* 0x0000000300037212 */ /* 0x000fca00078efcff */
[----:B------:R0:W-:Y:S01]  /*58f0*/  STG.E.U8 [R4.64], R3 ;  /* 0x0000000304007986 */ /* 0x0001e2000c101124 */
[----:B------:R-:W-:Y:S05]  /*5900*/  BRA `(.L_x_6979) ;  /* 0x0000074000007947 */ /* 0x000fea0003800000 */
.L_x_6989:
[----:B------:R-:W0:Y:S01]  /*5910*/  F2F.F32.F64 R0, R28 ;  /* 0x0000001c00007310 */ /* 0x000e220000301000 */
[----:B------:R-:W0:-:S14]  /*5920*/  DSETP.GEU.AND P0, PT, |R28|, c[0x2][0x0], PT ;  /* 0x008000001c00762a */ /* 0x000e1c0003f0e200 */
[----:B0-----:R-:W-:-:S05]  /*5930*/  @!P0 FMUL R0, R0, 1.175494350822287508e-38 ;  /* 0x0080000000008820 */ /* 0x001fca0000400000 */
[----:B------:R-:W-:-:S05]  /*5940*/  F2FP.BF16.PACK_AB R0, RZ, R0 ;  /* 0x00000000ff00723e */ /* 0x000fca00000010ff */
[----:B------:R0:W-:Y:S01]  /*5950*/  STG.E.U16 [R4.64], R0 ;  /* 0x0000000004007986 */ /* 0x0001e2000c101524 */
[----:B------:R-:W-:Y:S05]  /*5960*/  BRA `(.L_x_6979) ;  /* 0x000006e000007947 */ /* 0x000fea0003800000 */
.L_x_6986:
        /* <DEDUP_REMOVED lines=11> */
.L_x_6998:
        /* <DEDUP_REMOVED lines=19> */
.L_x_7001:
[----:B------:R-:W-:-:S04]  /*5b50*/  LOP3.LUT R0, R7, 0x80000000, RZ, 0xc0, !PT ;  /* 0x8000000007007812 */ /* 0x000fc800078ec0ff */
[----:B------:R-:W-:-:S04]  /*5b60*/  SHF.R.U32.HI R0, RZ, 0x18, R0 ;  /* 0x00000018ff007819 */ /* 0x000fc80000011600 */
[----:B------:R-:W-:Y:S02]  /*5b70*/  LOP3.LUT R0, R3, R0, RZ, 0xfc, !PT ;  /* 0x0000000003007212 */ /* 0x000fe400078efcff */
.L_x_7000:
[----:B------:R-:W-:Y:S05]  /*5b80*/  BSYNC B0 ;  /* 0x0000000000007941 */ /* 0x000fea0003800000 */
.L_x_6999:
[----:B------:R0:W-:Y:S01]  /*5b90*/  STG.E.U8 [R4.64], R0 ;  /* 0x0000000004007986 */ /* 0x0001e2000c101124 */
[----:B------:R-:W-:Y:S05]  /*5ba0*/  BRA `(.L_x_6979) ;  /* 0x000004a000007947 */ /* 0x000fea0003800000 */
.L_x_6997:
        /* <DEDUP_REMOVED lines=19> */
.L_x_7004:
[----:B------:R-:W-:-:S04]  /*5ce0*/  LOP3.LUT R0, R7, 0x80000000, RZ, 0xc0, !PT ;  /* 0x8000000007007812 */ /* 0x000fc800078ec0ff */
[----:B------:R-:W-:-:S04]  /*5cf0*/  SHF.R.U32.HI R0, RZ, 0x18, R0 ;  /* 0x00000018ff007819 */ /* 0x000fc80000011600 */
[----:B------:R-:W-:Y:S02]  /*5d00*/  LOP3.LUT R0, R3, R0, RZ, 0xfc, !PT ;  /* 0x0000000003007212 */ /* 0x000fe400078efcff */
.L_x_7003:
[----:B------:R-:W-:Y:S05]  /*5d10*/  BSYNC B0 ;  /* 0x0000000000007941 */ /* 0x000fea0003800000 */
.L_x_7002:
[----:B------:R0:W-:Y:S01]  /*5d20*/  STG.E.U8 [R4.64], R0 ;  /* 0x0000000004007986 */ /* 0x0001e2000c101124 */
[----:B------:R-:W-:Y:S05]  /*5d30*/  BRA `(.L_x_6979) ;  /* 0x0000031000007947 */ /* 0x000fea0003800000 */
.L_x_6996:
        /* <DEDUP_REMOVED lines=24> */
.L_x_6978:
        /* <DEDUP_REMOVED lines=20> */
.L_x_7006:
[----:B------:R-:W0:Y:S02]  /*6000*/  F2I.U64.F64.TRUNC R28, R28 ;  /* 0x0000001c001c7311 */ /* 0x000e24000030d800 */
[----:B0-----:R0:W-:Y:S01]  /*6010*/  STG.E.64 [R4.64], R28 ;  /* 0x0000001c04007986 */ /* 0x0011e2000c101b24 */
[----:B------:R-:W-:Y:S05]  /*6020*/  BRA `(.L_x_6979) ;  /* 0x0000002000007947 */ /* 0x000fea0003800000 */
.L_x_7005:
[----:B------:R-:W0:Y:S02]  /*6030*/  F2I.U32.F64.TRUNC R29, R28 ;  /* 0x0000001c001d7311 */ /* 0x000e24000030d000 */
[----:B0-----:R0:W-:Y:S02]  /*6040*/  STG.E [R4.64], R29 ;  /* 0x0000001d04007986 */ /* 0x0011e4000c101924 */
.L_x_6979:
        /* <DEDUP_REMOVED lines=22> */
.L_x_7010:
[----:B------:R-:W0:Y:S02]  /*61b0*/  F2I.S64.F64.TRUNC R24, R24 ;  /* 0x0000001800187311 */ /* 0x000e24000030d900 */
[----:B0-----:R-:W-:-:S05]  /*61c0*/  IMAD.MOV.U32 R3, RZ, RZ, R24 ;  /* 0x000000ffff037224 */ /* 0x001fca00078e0018 */
[----:B------:R0:W-:Y:S01]  /*61d0*/  STG.E.U8 [R4.64], R3 ;  /* 0x0000000304007986 */ /* 0x0001e2000c101124 */
[----:B------:R-:W-:Y:S05]  /*61e0*/  BRA `(.L_x_7012) ;  /* 0x00000eb000007947 */ /* 0x000fea0003800000 */
.L_x_7009:
        /* <DEDUP_REMOVED lines=9> */
.L_x_7014:
[----:B------:R-:W0:Y:S02]  /*6280*/  F2I.F64.TRUNC R25, R24 ;  /* 0x0000001800197311 */ /* 0x000e24000030d100 */
[----:B0-----:R0:W-:Y:S01]  /*6290*/  STG.E [R4.64], R25 ;  /* 0x0000001904007986 */ /* 0x0011e2000c101924 */
[----:B------:R-:W-:Y:S05]  /*62a0*/  BRA `(.L_x_7012) ;  /* 0x00000df000007947 */ /* 0x000fea0003800000 */
.L_x_7013:
[----:B------:R-:W0:Y:S02]  /*62b0*/  F2I.F64.TRUNC R25, R24 ;  /* 0x0000001800197311 */ /* 0x000e24000030d100 */
[----:B0-----:R0:W-:Y:S01]  /*62c0*/  STG.E.U16 [R4.64], R25 ;  /* 0x0000001904007986 */ /* 0x0011e2000c101524 */
[----:B------:R-:W-:Y:S05]  /*62d0*/  BRA `(.L_x_7012) ;  /* 0x00000dc000007947 */ /* 0x000fea0003800000 */
.L_x_7008:
        /* <DEDUP_REMOVED lines=11> */
.L_x_7016:
[----:B------:R-:W0:Y:S01]  /*6390*/  F2F.F32.F64 R0, R24 ;  /* 0x0000001800007310 */ /* 0x000e220000301000 */
[----:B------:R-:W0:-:S14]  /*63a0*/  DSETP.GEU.AND P0, PT, |R24|, c[0x2][0x0], PT ;  /* 0x008000001800762a */ /* 0x000e1c0003f0e200 */
[----:B0-----:R-:W-:-:S05]  /*63b0*/  @!P0 FMUL R0, R0, 1.175494350822287508e-38 ;  /* 0x0080000000008820 */ /* 0x001fca0000400000 */
[----:B------:R-:W-:-:S05]  /*63c0*/  F2FP.PACK_AB R0, RZ, R0 ;  /* 0x00000000ff00723e */ /* 0x000fca00000000ff */
[----:B------:R0:W-:Y:S01]  /*63d0*/  STG.E.U16 [R4.64], R0 ;  /* 0x0000000004007986 */ /* 0x0001e2000c101524 */
[----:B------:R-:W-:Y:S05]  /*63e0*/  BRA `(.L_x_7012) ;  /* 0x00000cb000007947 */ /* 0x000fea0003800000 */
.L_x_7015:
        /* <DEDUP_REMOVED lines=12> */
.L_x_7018:
[----:B------:R-:W0:Y:S01]  /*64b0*/  F2F.F32.F64 R0, R24 ;  /* 0x0000001800007310 */ /* 0x000e220000301000 */
[----:B------:R-:W0:-:S14]  /*64c0*/  DSETP.GEU.AND P0, PT, |R24|, c[0x2][0x0], PT ;  /* 0x008000001800762a */ /* 0x000e1c0003f0e200 */
[----:B0-----:R-:W-:-:S05]  /*64d0*/  @!P0 FMUL R0, R0, 1.175494350822287508e-38 ;  /* 0x0080000000008820 */ /* 0x001fca0000400000 */
[----:B------:R-:W-:-:S04]  /*64e0*/  F2FP.PACK_AB R3, RZ, R0 ;  /* 0x00000000ff03723e */ /* 0x000fc800000000ff */
[----:B------:R-:W-:-:S05]  /*64f0*/  PRMT R3, R3, 0x5410, RZ ;  /* 0x0000541003037816 */ /* 0x000fca00000000ff */
[----:B------:R0:W-:Y:S01]  /*6500*/  STG.E [R4.64], R3 ;  /* 0x0000000304007986 */ /* 0x0001e2000c101924 */
[----:B------:R-:W-:Y:S05]  /*6510*/  BRA `(.L_x_7012) ;  /* 0x00000b8000007947 */ /* 0x000fea0003800000 */
.L_x_7017:
[----:B------:R0:W-:Y:S01]  /*6520*/  STG.E.64 [R4.64], R24 ;  /* 0x0000001804007986 */ /* 0x0001e2000c101b24 */
[----:B------:R-:W-:Y:S05]  /*6530*/  BRA `(.L_x_7012) ;  /* 0x00000b6000007947 */ /* 0x000fea0003800000 */
.L_x_7007:
        /* <DEDUP_REMOVED lines=12> */
.L_x_7021:
[----:B------:R-:W-:-:S05]  /*6600*/  CS2R R26, SRZ ;  /* 0x00000000001a7805 */ /* 0x000fca000001ff00 */
[----:B------:R0:W-:Y:S01]  /*6610*/  STG.E.128 [R4.64], R24 ;  /* 0x0000001804007986 */ /* 0x0001e2000c101d24 */
[----:B------:R-:W-:Y:S05]  /*6620*/  BRA `(.L_x_7012) ;  /* 0x00000a7000007947 */ /* 0x000fea0003800000 */
.L_x_7020:
        /* <DEDUP_REMOVED lines=23> */
.L_x_7025:
[----:B------:R-:W-:Y:S05]  /*67a0*/  BSYNC B0 ;  /* 0x0000000000007941 */ /* 0x000fea0003800000 */
.L_x_7024:
[----:B------:R-:W-:-:S05]  /*67b0*/  LOP3.LUT R7, R0, R7, RZ, 0xfc, !PT ;  /* 0x0000000700077212 */ /* 0x000fca00078efcff */
[----:B------:R0:W-:Y:S01]  /*67c0*/  STG.E.U8 [R4.64], R7 ;  /* 0x0000000704007986 */ /* 0x0001e2000c101124 */
[----:B------:R-:W-:Y:S05]  /*67d0*/  BRA `(.L_x_7012) ;  /* 0x000008c000007947 */ /* 0x000fea0003800000 */
.L_x_7023:
        /* <DEDUP_REMOVED lines=15> */
.L_x_7027:
[----:B------:R-:W-:Y:S01]  /*68d0*/  IMAD.MOV.U32 R0, RZ, RZ, 0x7f ;  /* 0x0000007fff007424 */ /* 0x000fe200078e00ff */
[----:B------:R-:W-:-:S04]  /*68e0*/  ISETP.GT.U32.AND P0, PT, R3, 0x7f800000, PT ;  /* 0x7f8000000300780c */ /* 0x000fc80003f04070 */
[----:B------:R-:W-:-:S04]  /*68f0*/  SEL R0, R0, 0x7c, P0 ;  /* 0x0000007c00007807 */ /* 0x000fc80000000000 */
.L_x_7028:
[----:B------:R-:W-:Y:S05]  /*6900*/  BSYNC B0 ;  /* 0x0000000000007941 */ /* 0x000fea0003800000 */
.L_x_7026:
[----:B------:R-:W-:-:S04]  /*6910*/  LOP3.LUT R3, R7, 0x80000000, RZ, 0xc0, !PT ;  /* 0x8000000007037812 */ /* 0x000fc800078ec0ff */
[----:B------:R-:W-:-:S04]  /*6920*/  SHF.R.U32.HI R3, RZ, 0x18, R3 ;  /* 0x00000018ff037819 */ /* 0x000fc80000011603 */
[----:B------:R-:W-:-:S05]  /*6930*/  LOP3.LUT R3, R0, R3, RZ, 0xfc, !PT ;  /* 0x0000000300037212 */ /* 0x000fca00078efcff */
[----:B------:R0:W-:Y:S01]  /*6940*/  STG.E.U8 [R4.64], R3 ;  /* 0x0000000304007986 */ /* 0x0001e2000c101124 */
[----:B------:R-:W-:Y:S05]  /*6950*/  BRA `(.L_x_7012) ;  /* 0x0000074000007947 */ /* 0x000fea0003800000 */
.L_x_7022:
[----:B------:R-:W0:Y:S01]  /*6960*/  F2F.F32.F64 R0, R24 ;  /* 0x0000001800007310 */ /* 0x000e220000301000 */
[----:B------:R-:W0:-:S14]  /*6970*/  DSETP.GEU.AND P0, PT, |R24|, c[0x2][0x0], PT ;  /* 0x008000001800762a */ /* 0x000e1c0003f0e200 */
[----:B0-----:R-:W-:-:S05]  /*6980*/  @!P0 FMUL R0, R0, 1.175494350822287508e-38 ;  /* 0x0080000000008820 */ /* 0x001fca0000400000 */
[----:B------:R-:W-:-:S05]  /*6990*/  F2FP.BF16.PACK_AB R0, RZ, R0 ;  /* 0x00000000ff00723e */ /* 0x000fca00000010ff */
[----:B------:R0:W-:Y:S01]  /*69a0*/  STG.E.U16 [R4.64], R0 ;  /* 0x0000000004007986 */ /* 0x0001e2000c101524 */
[----:B------:R-:W-:Y:S05]  /*69b0*/  BRA `(.L_x_7012) ;  /* 0x000006e000007947 */ /* 0x000fea0003800000 */
.L_x_7019:
        /* <DEDUP_REMOVED lines=11> */
.L_x_7031:
        /* <DEDUP_REMOVED lines=19> */
.L_x_7034:
[----:B------:R-:W-:-:S04]  /*6ba0*/  LOP3.LUT R0, R7, 0x80000000, RZ, 0xc0, !PT ;  /* 0x8000000007007812 */ /* 0x000fc800078ec0ff */
[----:B------:R-:W-:-:S04]  /*6bb0*/  SHF.R.U32.HI R0, RZ, 0x18, R0 ;  /* 0x00000018ff007819 */ /* 0x000fc80000011600 */
[----:B------:R-:W-:Y:S02]  /*6bc0*/  LOP3.LUT R0, R3, R0, RZ, 0xfc, !PT ;  /* 0x0000000003007212 */ /* 0x000fe400078efcff */
.L_x_7033:
[----:B------:R-:W-:Y:S05]  /*6bd0*/  BSYNC B0 ;  /* 0x0000000000007941 */ /* 0x000fea0003800000 */
.L_x_7032:
[----:B------:R0:W-:Y:S01]  /*6be0*/  STG.E.U8 [R4.64], R0 ;  /* 0x0000000004007986 */ /* 0x0001e2000c101124 */
[----:B------:R-:W-:Y:S05]  /*6bf0*/  BRA `(.L_x_7012) ;  /* 0x000004a000007947 */ /* 0x000fea0003800000 */
.L_x_7030:
        /* <DEDUP_REMOVED lines=19> */
.L_x_7037:
[----:B------:R-:W-:-:S04]  /*6d30*/  LOP3.LUT R0, R7, 0x80000000, RZ, 0xc0, !PT ;  /* 0x8000000007007812 */ /* 0x000fc800078ec0ff */
[----:B------:R-:W-:-:S04]  /*6d40*/  SHF.R.U32.HI R0, RZ, 0x18, R0 ;  /* 0x00000018ff007819 */ /* 0x000fc80000011600 */
[----:B------:R-:W-:Y:S02]  /*6d50*/  LOP3.LUT R0, R3, R0, RZ, 0xfc, !PT ;  /* 0x0000000003007212 */ /* 0x000fe400078efcff */
.L_x_7036:
[----:B------:R-:W-:Y:S05]  /*6d60*/  BSYNC B0 ;  /* 0x0000000000007941 */ /* 0x000fea0003800000 */
.L_x_7035:
[----:B------:R0:W-:Y:S01]  /*6d70*/  STG.E.U8 [R4.64], R0 ;  /* 0x0000000004007986 */ /* 0x0001e2000c101124 */
[----:B------:R-:W-:Y:S05]  /*6d80*/  BRA `(.L_x_7012) ;  /* 0x0000031000007947 */ /* 0x000fea0003800000 */
.L_x_7029:
        /* <DEDUP_REMOVED lines=24> */
.L_x_7011:
        /* <DEDUP_REMOVED lines=20> */
.L_x_7039:
[----:B------:R-:W0:Y:S02]  /*7050*/  F2I.U64.F64.TRUNC R24, R24 ;  /* 0x0000001800187311 */ /* 0x000e24000030d800 */
[----:B0-----:R0:W-:Y:S01]  /*7060*/  STG.E.64 [R4.64], R24 ;  /* 0x0000001804007986 */ /* 0x0011e2000c101b24 */
[----:B------:R-:W-:Y:S05]  /*7070*/  BRA `(.L_x_7012) ;  /* 0x0000002000007947 */ /* 0x000fea0003800000 */
.L_x_7038:
[----:B------:R-:W0:Y:S02]  /*7080*/  F2I.U32.F64.TRUNC R25, R24 ;  /* 0x0000001800197311 */ /* 0x000e24000030d000 */
[----:B0-----:R0:W-:Y:S02]  /*7090*/  STG.E [R4.64], R25 ;  /* 0x0000001904007986 */ /* 0x0011e4000c101924 */
.L_x_7012:
[----:B------:R-:W-:Y:S02]  /*70a0*/  IADD3 R22, R22, 0x80, RZ ;  /* 0x0000008016167810 */ /* 0x000fe40007ffe0ff */
.L_x_6973:
[----:B------:R-:W-:Y:S05]  /*70b0*/  BSYNC B6 ;  /* 0x0000000000067941 */ /* 0x000fea0003800000 */
.L_x_6972:
        /* <DEDUP_REMOVED lines=20> */
.L_x_7043:
[----:B------:R-:W0:Y:S02]  /*7200*/  F2I.S64.F64.TRUNC R16, R16 ;  /* 0x0000001000107311 */ /* 0x000e24000030d900 */
[----:B0-----:R-:W-:-:S05]  /*7210*/  IMAD.MOV.U32 R5, RZ, RZ, R16 ;  /* 0x000000ffff057224 */ /* 0x001fca00078e0010 */
[----:B------:R-:W-:Y:S01]  /*7220*/  STG.E.U8 [R2.64], R5 ;  /* 0x0000000502007986 */ /* 0x000fe2000c101124 */
[----:B------:R-:W-:Y:S05]  /*7230*/  EXIT ;  /* 0x000000000000794d */ /* 0x000fea0003800000 */
.L_x_7042:
        /* <DEDUP_REMOVED lines=9> */
.L_x_7046:
[----:B------:R-:W0:Y:S02]  /*72d0*/  F2I.F64.TRUNC R17, R16 ;  /* 0x0000001000117311 */ /* 0x000e24000030d100 */
[----:B0-----:R-:W-:Y:S01]  /*72e0*/  STG.E [R2.64], R17 ;  /* 0x0000001102007986 */ /* 0x001fe2000c101924 */
[----:B------:R-:W-:Y:S05]  /*72f0*/  EXIT ;  /* 0x000000000000794d */ /* 0x000fea0003800000 */
.L_x_7045:
[----:B------:R-:W0:Y:S02]  /*7300*/  F2I.F64.TRUNC R17, R16 ;  /* 0x0000001000117311 */ /* 0x000e24000030d100 */
[----:B0-----:R-:W-:Y:S01]  /*7310*/  STG.E.U16 [R2.64], R17 ;  /* 0x0000001102007986 */ /* 0x001fe2000c101524 */
[----:B------:R-:W-:Y:S05]  /*7320*/  EXIT ;  /* 0x000000000000794d */ /* 0x000fea0003800000 */
.L_x_7041:
        /* <DEDUP_REMOVED lines=11> */
.L_x_7048:
[----:B------:R-:W0:Y:S01]  /*73e0*/  F2F.F32.F64 R0, R16 ;  /* 0x0000001000007310 */ /* 0x000e220000301000 */
[----:B------:R-:W0:-:S14]  /*73f0*/  DSETP.GEU.AND P0, PT, |R16|, c[0x2][0x0], PT ;  /* 0x008000001000762a */ /* 0x000e1c0003f0e200 */
[----:B0-----:R-:W-:-:S05]  /*7400*/  @!P0 FMUL R0, R0, 1.175494350822287508e-38 ;  /* 0x0080000000008820 */ /* 0x001fca0000400000 */
[----:B------:R-:W-:-:S05]  /*7410*/  F2FP.PACK_AB R0, RZ, R0 ;  /* 0x00000000ff00723e */ /* 0x000fca00000000ff */
[----:B------:R-:W-:Y:S01]  /*7420*/  STG.E.U16 [R2.64], R0 ;  /* 0x0000000002007986 */ /* 0x000fe2000c101524 */
[----:B------:R-:W-:Y:S05]  /*7430*/  EXIT ;  /* 0x000000000000794d */ /* 0x000fea0003800000 */
.L_x_7047:
        /* <DEDUP_REMOVED lines=12> */
.L_x_7050:
[----:B------:R-:W0:Y:S01]  /*7500*/  F2F.F32.F64 R0, R16 ;  /* 0x0000001000007310 */ /* 0x000e220000301000 */
[----:B------:R-:W0:-:S14]  /*7510*/  DSETP.GEU.AND P0, PT, |R16|, c[0x2][0x0], PT ;  /* 0x008000001000762a */ /* 0x000e1c0003f0e200 */
[----:B0-----:R-:W-:-:S05]  /*7520*/  @!P0 FMUL R0, R0, 1.175494350822287508e-38 ;  /* 0x0080000000008820 */ /* 0x001fca0000400000 */
[----:B------:R-:W-:-:S04]  /*7530*/  F2FP.PACK_AB R5, RZ, R0 ;  /* 0x00000000ff05723e */ /* 0x000fc800000000ff */
[----:B------:R-:W-:-:S05]  /*7540*/  PRMT R5, R5, 0x5410, RZ ;  /* 0x0000541005057816 */ /* 0x000fca00000000ff */
[----:B------:R-:W-:Y:S01]  /*7550*/  STG.E [R2.64], R5 ;  /* 0x0000000502007986 */ /* 0x000fe2000c101924 */
[----:B------:R-:W-:Y:S05]  /*7560*/  EXIT ;  /* 0x000000000000794d */ /* 0x000fea0003800000 */
.L_x_7049:
[----:B------:R-:W-:Y:S01]  /*7570*/  STG.E.64 [R2.64], R16 ;  /* 0x0000001002007986 */ /* 0x000fe2000c101b24 */
[----:B------:R-:W-:Y:S05]  /*7580*/  EXIT ;  /* 0x000000000000794d */ /* 0x000fea0003800000 */
.L_x_7040:
        /* <DEDUP_REMOVED lines=12> */
.L_x_7053:
[----:B------:R-:W-:-:S05]  /*7650*/  CS2R R18, SRZ ;  /* 0x0000000000127805 */ /* 0x000fca000001ff00 */
[----:B------:R-:W-:Y:S01]  /*7660*/  STG.E.128 [R2.64], R16 ;  /* 0x0000001002007986 */ /* 0x000fe2000c101d24 */
[----:B------:R-:W-:Y:S05]  /*7670*/  EXIT ;  /* 0x000000000000794d */ /* 0x000fea0003800000 */
.L_x_7052:
        /* <DEDUP_REMOVED lines=23> */
.L_x_7057:
[----:B------:R-:W-:Y:S05]  /*77f0*/  BSYNC B0 ;  /* 0x0000000000007941 */ /* 0x000fea0003800000 */
.L_x_7056:
[----:B------:R-:W-:-:S05]  /*7800*/  LOP3.LUT R5, R0, R5, RZ, 0xfc, !PT ;  /* 0x0000000500057212 */ /* 0x000fca00078efcff */
[----:B------:R-:W-:Y:S01]  /*7810*/  STG.E.U8 [R2.64], R5 ;  /* 0x0000000502007986 */ /* 0x000fe2000c101124 */
[----:B------:R-:W-:Y:S05]  /*7820*/  EXIT ;  /* 0x000000000000794d */ /* 0x000fea0003800000 */
.L_x_7055:
        /* <DEDUP_REMOVED lines=15> */
.L_x_7059:
[----:B------:R-:W-:Y:S01]  /*7920*/  IMAD.MOV.U32 R0, RZ, RZ, 0x7f ;  /* 0x0000007fff007424 */ /* 0x000fe200078e00ff */
[----:B------:R-:W-:-:S04]  /*7930*/  ISETP.GT.U32.AND P0, PT, R4, 0x7f800000, PT ;  /* 0x7f8000000400780c */ /* 0x000fc80003f04070 */
[----:B------:R-:W-:-:S04]  /*7940*/  SEL R0, R0, 0x7c, P0 ;  /* 0x0000007c00007807 */ /* 0x000fc80000000000 */
.L_x_7060:
[----:B------:R-:W-:Y:S05]  /*7950*/  BSYNC B0 ;  /* 0x0000000000007941 */ /* 0x000fea0003800000 */
.L_x_7058:
[----:B------:R-:W-:-:S04]  /*7960*/  LOP3.LUT R4, R5, 0x80000000, RZ, 0xc0, !PT ;  /* 0x8000000005047812 */ /* 0x000fc800078ec0ff */
[----:B------:R-:W-:-:S04]  /*7970*/  SHF.R.U32.HI R5, RZ, 0x18, R4 ;  /* 0x00000018ff057819 */ /* 0x000fc80000011604 */
[----:B------:R-:W-:-:S05]  /*7980*/  LOP3.LUT R5, R0, R5, RZ, 0xfc, !PT ;  /* 0x0000000500057212 */ /* 0x000fca00078efcff */
[----:B------:R-:W-:Y:S01]  /*7990*/  STG.E.U8 [R2.64], R5 ;  /* 0x0000000502007986 */ /* 0x000fe2000c101124 */
[----:B------:R-:W-:Y:S05]  /*79a0*/  EXIT ;  /* 0x000000000000794d */ /* 0x000fea0003800000 */
.L_x_7054:
[----:B------:R-:W0:Y:S01]  /*79b0*/  F2F.F32.F64 R0, R16 ;  /* 0x0000001000007310 */ /* 0x000e220000301000 */
[----:B------:R-:W0:-:S14]  /*79c0*/  DSETP.GEU.AND P0, PT, |R16|, c[0x2][0x0], PT ;  /* 0x008000001000762a */ /* 0x000e1c0003f0e200 */
[----:B0-----:R-:W-:-:S05]  /*79d0*/  @!P0 FMUL R0, R0, 1.175494350822287508e-38 ;  /* 0x0080000000008820 */ /* 0x001fca0000400000 */
[----:B------:R-:W-:-:S05]  /*79e0*/  F2FP.BF16.PACK_AB R0, RZ, R0 ;  /* 0x00000000ff00723e */ /* 0x000fca00000010ff */
[----:B------:R-:W-:Y:S01]  /*79f0*/  STG.E.U16 [R2.64], R0 ;  /* 0x0000000002007986 */ /* 0x000fe2000c101524 */
[----:B------:R-:W-:Y:S05]  /*7a00*/  EXIT ;  /* 0x000000000000794d */ /* 0x000fea0003800000 */
.L_x_7051:
        /* <DEDUP_REMOVED lines=11> */
.L_x_7063:
        /* <DEDUP_REMOVED lines=19> */
.L_x_7066:
[----:B------:R-:W-:-:S04]  /*7bf0*/  LOP3.LUT R0, R7, 0x80000000, RZ, 0xc0, !PT ;  /* 0x8000000007007812 */ /* 0x000fc800078ec0ff */
[----:B------:R-:W-:-:S04]  /*7c00*/  SHF.R.U32.HI R5, RZ, 0x18, R0 ;  /* 0x00000018ff057819 */ /* 0x000fc80000011600 */
[----:B------:R-:W-:-:S04]  /*7c10*/  LOP3.LUT R4, R4, R5, RZ, 0xfc, !PT ;  /* 0x0000000504047212 */ /* 0x000fc800078efcff */
[----:B------:R-:W-:Y:S02]  /*7c20*/  PRMT R0, R4, 0x7610, R0 ;  /* 0x0000761004007816 */ /* 0x000fe40000000000 */
.L_x_7065:
[----:B------:R-:W-:Y:S05]  /*7c30*/  BSYNC B0 ;  /* 0x0000000000007941 */ /* 0x000fea0003800000 */
.L_x_7064:
[----:B------:R-:W-:Y:S01]  /*7c40*/  STG.E.U8 [R2.64], R0 ;  /* 0x0000000002007986 */ /* 0x000fe2000c101124 */
[----:B------:R-:W-:Y:S05]  /*7c50*/  EXIT ;  /* 0x000000000000794d */ /* 0x000fea0003800000 */
.L_x_7062:
        /* <DEDUP_REMOVED lines=19> */
.L_x_7069:
[----:B------:R-:W-:-:S04]  /*7d90*/  LOP3.LUT R0, R7, 0x80000000, RZ, 0xc0, !PT ;  /* 0x8000000007007812 */ /* 0x000fc800078ec0ff */
[----:B------:R-:W-:-:S04]  /*7da0*/  SHF.R.U32.HI R5, RZ, 0x18, R0 ;  /* 0x00000018ff057819 */ /* 0x000fc80000011600 */
[----:B------:R-:W-:-:S04]  /*7db0*/  LOP3.LUT R4, R4, R5, RZ, 0xfc, !PT ;  /* 0x0000000504047212 */ /* 0x000fc800078efcff */
[----:B------:R-:W-:Y:S02]  /*7dc0*/  PRMT R0, R4, 0x7610, R0 ;  /* 0x0000761004007816 */ /* 0x000fe40000000000 */
.L_x_7068:
[----:B------:R-:W-:Y:S05]  /*7dd0*/  BSYNC B0 ;  /* 0x0000000000007941 */ /* 0x000fea0003800000 */
.L_x_7067:
[----:B------:R-:W-:Y:S01]  /*7de0*/  STG.E.U8 [R2.64], R0 ;  /* 0x0000000002007986 */ /* 0x000fe2000c101124 */
[----:B------:R-:W-:Y:S05]  /*7df0*/  EXIT ;  /* 0x000000000000794d */ /* 0x000fea0003800000 */
.L_x_7061:
        /* <DEDUP_REMOVED lines=24> */
.L_x_7044:
        /* <DEDUP_REMOVED lines=20> */
.L_x_7071:
[----:B------:R-:W0:Y:S02]  /*80c0*/  F2I.U64.F64.TRUNC R16, R16 ;  /* 0x0000001000107311 */ /* 0x000e24000030d800 */
[----:B0-----:R-:W-:Y:S01]  /*80d0*/  STG.E.64 [R2.64], R16 ;  /* 0x0000001002007986 */ /* 0x001fe2000c101b24 */
[----:B------:R-:W-:Y:S05]  /*80e0*/  EXIT ;  /* 0x000000000000794d */ /* 0x000fea0003800000 */
.L_x_7070:
[----:B------:R-:W0:Y:S02]  /*80f0*/  F2I.U32.F64.TRUNC R17, R16 ;  /* 0x0000001000117311 */ /* 0x000e24000030d000 */
[----:B0-----:R-:W-:Y:S01]  /*8100*/  STG.E [R2.64], R17 ;  /* 0x0000001102007986 */ /* 0x001fe2000c101924 */
[----:B------:R-:W-:Y:S05]  /*8110*/  EXIT ;  /* 0x000000000000794d */ /* 0x000fea0003800000 */
.L_x_7072:
        /* <DEDUP_REMOVED lines=14> */
.L_x_7736:


//--------------------- .text._ZN2at6native18elementwise_kernelILi128ELi2EZNS0_22gpu_kernel_impl_nocastINS0_13BUnaryFunctorIdddZZZNS0_20copysign_kernel_cudaERNS_18TensorIteratorBaseEENKUlvE_clEvENKUlvE_clEvEUlddE_EEEEvS5_RKT_EUliE_EEviT1_ --------------------------
	.section	.text._ZN2at6native18elementwise_kernelILi128ELi2EZNS0_22gpu_kernel_impl_nocastINS0_13BUnaryFunctorIdddZZZNS0_20copysign_kernel_cudaERNS_18TensorIteratorBaseEENKUlvE_clEvENKUlvE_clEvEUlddE_EEEEvS5_RKT_EUliE_EEviT1_,"ax",@progbits
	.sectioninfo	@"SHI_REGISTERS=12"
	.align	128
        .global         _ZN2at6native18elementwise_kernelILi128ELi2EZNS0_22gpu_kernel_impl_nocastINS0_13BUnaryFunctorIdddZZZNS0_20copysign_kernel_cudaERNS_18TensorIteratorBaseEENKUlvE_clEvENKUlvE_clEvEUlddE_EEEEvS5_RKT_EUliE_EEviT1_
        .type           _ZN2at6native18elementwise_kernelILi128ELi2EZNS0_22gpu_kernel_impl_nocastINS0_13BUnaryFunctorIdddZZZNS0_20copysign_kernel_cudaERNS_18TensorIteratorBaseEENKUlvE_clEvENKUlvE_clEvEUlddE_EEEEvS5_RKT_EUliE_EEviT1_,@function
        .size           _ZN2at6native18elementwise_kernelILi128ELi2EZNS0_22gpu_kernel_impl_nocastINS0_13BUnaryFunctorIdddZZZNS0_20copysign_kernel_cudaERNS_18TensorIteratorBaseEENKUlvE_clEvENKUlvE_clEvEUlddE_EEEEvS5_RKT_EUliE_EEviT1_,(.L_x_7737 - _ZN2at6native18elementwise_kernelILi128ELi2EZNS0_22gpu_kernel_impl_nocastINS0_13BUnaryFunctorIdddZZZNS0_20copysign_kernel_cudaERNS_18TensorIteratorBaseEENKUlvE_clEvENKUlvE_clEvEUlddE_EEEEvS5_RKT_EUliE_EEviT1_)
        .other          _ZN2at6native18elementwise_kernelILi128ELi2EZNS0_22gpu_kernel_impl_nocastINS0_13BUnaryFunctorIdddZZZNS0_20copysign_kernel_cudaERNS_18TensorIteratorBaseEENKUlvE_clEvENKUlvE_clEvEUlddE_EEEEvS5_RKT_EUliE_EEviT1_,@"STO_CUDA_ENTRY STV_DEFAULT"
_ZN2at6native18elementwise_kernelILi128ELi2EZNS0_22gpu_kernel_impl_nocastINS0_13BUnaryFunctorIdddZZZNS0_20copysign_kernel_cudaERNS_18TensorIteratorBaseEENKUlvE_clEvENKUlvE_clEvEUlddE_EEEEvS5_RKT_EUliE_EEviT1_:
.text._ZN2at6native18elementwise_kernelILi128ELi2EZNS0_22gpu_kernel_impl_nocastINS0_13BUnaryFunctorIdddZZZNS0_20copysign_kernel_cudaERNS_18TensorIteratorBaseEENKUlvE_clEvENKUlvE_clEvEUlddE_EEEEvS5_RKT_EUliE_EEviT1_:
        /* <DEDUP_REMOVED lines=236> */
.L_x_7075:
[----:B------:R-:W-:-:S04]  /*0ec0*/  IADD3 R6, P0, R3, c[0x0][0x368], RZ ;  /* 0x0000da0003067a10 */ /* 0x000fc80007f1e0ff */
[----:B------:R-:W-:-:S05]  /*0ed0*/  IADD3.X R7, RZ, c[0x0][0x36c], RZ, P0, !PT ;  /* 0x0000db00ff077a10 */ /* 0x000fca00007fe4ff */
[----:B------:R-:W2:Y:S01]  /*0ee0*/  LDG.E.64 R4, [R6.64] ;  /* 0x0000000406047981 */ /* 0x000ea2000c1e1b00 */
[----:B------:R-:W-:Y:S02]  /*0ef0*/  IADD3 R2, P0, R2, c[0x0][0x360], RZ ;  /* 0x0000d80002027a10 */ /* 0x000fe40007f1e0ff */
[----:B------:R-:W-:Y:S02]  /*0f00*/  MOV R9, c[0x0][0x37c] ;  /* 0x0000df0000097a02 */ /* 0x000fe40000000f00 */
[----:B------:R-:W-:Y:S02]  /*0f10*/  IADD3.X R3, RZ, c[0x0][0x364], RZ, P0, !PT ;  /* 0x0000d900ff037a10 */ /* 0x000fe400007fe4ff */
[----:B--2---:R-:W-:Y:S02]  /*0f20*/  LOP3.LUT R5, R5, 0x80000000, R9, 0xb8, !PT ;  /* 0x8000000005057812 */ /* 0x004fe400078eb809 */
[----:B------:R-:W-:-:S03]  /*0f30*/  IADD3 R9, R0, 0x80, RZ ;  /* 0x0000008000097810 */ /* 0x000fc60007ffe0ff */
[----:B------:R0:W-:Y:S04]  /*0f40*/  STG.E.64 [R2.64], R4 ;  /* 0x0000000402007986 */ /* 0x0001e8000c101b04 */
.L_x_7074:
[----:B------:R-:W-:Y:S05]  /*0f50*/  BSYNC B0 ;  /* 0x0000000000007941 */ /* 0x000fea0003800000 */
.L_x_7073:
        /* <DEDUP_REMOVED lines=230> */
.L_x_7076:
[----:B------:R-:W-:-:S04]  /*1dc0*/  IADD3 R4, P0, R2, c[0x0][0x368], RZ ;  /* 0x0000da0002047a10 */ /* 0x000fc80007f1e0ff */
[----:B------:R-:W-:-:S05]  /*1dd0*/  IADD3.X R5, RZ, c[0x0][0x36c], RZ, P0, !PT ;  /* 0x0000db00ff057a10 */ /* 0x000fca00007fe4ff */
[----:B------:R-:W2:Y:S01]  /*1de0*/  LDG.E.64 R2, [R4.64] ;  /* 0x0000000404027981 */ /* 0x000ea2000c1e1b00 */
[----:B------:R-:W-:Y:S02]  /*1df0*/  IADD3 R6, P0, R0, c[0x0][0x360], RZ ;  /* 0x0000d80000067a10 */ /* 0x000fe40007f1e0ff */
[----:B------:R-:W-:Y:S02]  /*1e00*/  MOV R9, c[0x0][0x37c] ;  /* 0x0000df0000097a02 */ /* 0x000fe40000000f00 */
[----:B------:R-:W-:Y:S02]  /*1e10*/  IADD3.X R7, RZ, c[0x0][0x364], RZ, P0, !PT ;  /* 0x0000d900ff077a10 */ /* 0x000fe400007fe4ff */
[----:B--2---:R-:W-:-:S05]  /*1e20*/  LOP3.LUT R3, R3, 0x80000000, R9, 0xb8, !PT ;  /* 0x8000000003037812 */ /* 0x004fca00078eb809 */
[----:B------:R-:W-:Y:S01]  /*1e30*/  STG.E.64 [R6.64], R2 ;  /* 0x0000000206007986 */ /* 0x000fe2000c101b04 */
[----:B------:R-:W-:Y:S05]  /*1e40*/  EXIT ;  /* 0x000000000000794d */ /* 0x000fea0003800000 */
.L_x_7077:
        /* <DEDUP_REMOVED lines=11> */
.L_x_7737:


//--------------------- .text._ZN2at6native27unrolled_elementwise_kernelINS0_13BUnaryFunctorIdddZZZNS0_20copysign_kernel_cudaERNS_18TensorIteratorBaseEENKUlvE_clEvENKUlvE_clEvEUlddE_EESt5arrayIPcLm2EELi4E23TrivialOffsetCalculatorILi1EjESD_NS0_6memory15LoadWithoutCastENSE_16StoreWithoutCastEEEviT_T0_T2_T3_T4_T5_ --------------------------
	.section	.text._ZN2at6native27unrolled_elementwise_kernelINS0_13BUnaryFunctorIdddZZZNS0_20copysign_kernel_cudaERNS_18TensorIteratorBaseEENKUlvE_clEvENKUlvE_clEvEUlddE_EESt5arrayIPcLm2EELi4E23TrivialOffsetCalculatorILi1EjESD_NS0_6memory15LoadWithoutCastENSE_16StoreWithoutCastEEEviT_T0_T2_T3_T4_T5_,"ax",@progbits
	.sectioninfo	@"SHI_REGISTERS=24"
	.align	128
        .global         _ZN2at6native27unrolled_elementwise_kernelINS0_13BUnaryFunctorIdddZZZNS0_20copysign_kernel_cudaERNS_18TensorIteratorBaseEENKUlvE_clEvENKUlvE_clEvEUlddE_EESt5arrayIPcLm2EELi4E23TrivialOffsetCalculatorILi1EjESD_NS0_6memory15LoadWithoutCastENSE_16StoreWithoutCastEEEviT_T0_T2_T3_T4_T5_
        .type           _ZN2at6native27unrolled_elementwise_kernelINS0_13BUnaryFunctorIdddZZZNS0_20copysign_kernel_cudaERNS_18TensorIteratorBaseEENKUlvE_clEvENKUlvE_clEvEUlddE_EESt5arrayIPcLm2EELi4E23TrivialOffsetCalculatorILi1EjESD_NS0_6memory15LoadWithoutCastENSE_16StoreWithoutCastEEEviT_T0_T2_T3_T4_T5_,@function
        .size           _ZN2at6native27unrolled_elementwise_kernelINS0_13BUnaryFunctorIdddZZZNS0_20copysign_kernel_cudaERNS_18TensorIteratorBaseEENKUlvE_clEvENKUlvE_clEvEUlddE_EESt5arrayIPcLm2EELi4E23TrivialOffsetCalculatorILi1EjESD_NS0_6memory15LoadWithoutCastENSE_16StoreWithoutCastEEEviT_T0_T2_T3_T4_T5_,(.L_x_7738 - _ZN2at6native27unrolled_elementwise_kernelINS0_13BUnaryFunctorIdddZZZNS0_20copysign_kernel_cudaERNS_18TensorIteratorBaseEENKUlvE_clEvENKUlvE_clEvEUlddE_EESt5arrayIPcLm2EELi4E23TrivialOffsetCalculatorILi1EjESD_NS0_6memory15LoadWithoutCastENSE_16StoreWithoutCastEEEviT_T0_T2_T3_T4_T5_)
        .other          _ZN2at6native27unrolled_elementwise_kernelINS0_13BUnaryFunctorIdddZZZNS0_20copysign_kernel_cudaERNS_18TensorIteratorBaseEENKUlvE_clEvENKUlvE_clEvEUlddE_EESt5arrayIPcLm2EELi4E23TrivialOffsetCalculatorILi1EjESD_NS0_6memory15LoadWithoutCastENSE_16StoreWithoutCastEEEviT_T0_T2_T3_T4_T5_,@"STO_CUDA_ENTRY STV_DEFAULT"
_ZN2at6native27unrolled_elementwise_kernelINS0_13BUnaryFunctorIdddZZZNS0_20copysign_kernel_cudaERNS_18TensorIteratorBaseEENKUlvE_clEvENKUlvE_clEvEUlddE_EESt5arrayIPcLm2EELi4E23TrivialOffsetCalculatorILi1EjESD_NS0_6memory15LoadWithoutCastENSE_16StoreWithoutCastEEEviT_T0_T2_T3_T4_T5_:
.text._ZN2at6native27unrolled_elementwise_kernelINS0_13BUnaryFunctorIdddZZZNS0_20copysign_kernel_cudaERNS_18TensorIteratorBaseEENKUlvE_clEvENKUlvE_clEvEUlddE_EESt5arrayIPcLm2EELi4E23TrivialOffsetCalculatorILi1EjESD_NS0_6memory15LoadWithoutCastENSE_16StoreWithoutCastEEEviT_T0_T2_T3_T4_T5_:
[----:B------:R-:W-:Y:S02]  /*0000*/  IMAD.MOV.U32 R1, RZ, RZ, c[0x0][0x28] ;  /* 0x00000a00ff017624 */ /* 0x000fe400078e00ff */
[----:B------:R-:W0:Y:S01]  /*0010*/  S2R R0, SR_CTAID.X ;  /* 0x0000000000007919 */ /* 0x000e220000002500 */
[----:B------:R-:W-:Y:S01]  /*0020*/  IMAD.MOV.U32 R3, RZ, RZ, -0x200 ;  /* 0xfffffe00ff037424 */ /* 0x000fe200078e00ff */
[----:B------:R-:W-:Y:S01]  /*0030*/  CS2R R10, SRZ ;  /* 0x00000000000a7805 */ /* 0x000fe2000001ff00 */
[----:B------:R-:W-:Y:S01]  /*0040*/  ULDC.64 UR4, c[0x0][0x118] ;  /* 0x0000460000047ab9 */ /* 0x000fe20000000a00 */
[----:B------:R-:W1:Y:S01]  /*0050*/  S2R R9, SR_TID.X ;  /* 0x0000000000097919 */ /* 0x000e620000002100 */
[----:B------:R-:W-:Y:S01]  /*0060*/  CS2R R6, SRZ ;  /* 0x0000000000067805 */ /* 0x000fe2000001ff00 */
[----:B------:R-:W-:Y:S01]  /*0070*/  CS2R R4, SRZ ;  /* 0x0000000000047805 */ /* 0x000fe2000001ff00 */
[----:B0-----:R-:W-:Y:S01]  /*0080*/  IMAD R8, R0, R3, c[0x0][0x160] ;  /* 0x0000580000087624 */ /* 0x001fe200078e0203 */
[----:B-1----:R-:W-:-:S04]  /*0090*/  IADD3 R14, R9, 0x80, RZ ;  /* 0x00000080090e7810 */ /* 0x002fc80007ffe0ff */
[----:B------:R-:W-:Y:S02]  /*00a0*/  ISETP.GE.AND P0, PT, R9, R8, PT ;  /* 0x000000080900720c */ /* 0x000fe40003f06270 */
[----:B------:R-:W-:-:S11]  /*00b0*/  MOV R3, R9 ;  /* 0x0000000900037202 */ /* 0x000fd60000000f00 */
[----:B------:R-:W-:Y:S01]  /*00c0*/  @!P0 IMAD.MOV.U32 R3, RZ, RZ, R14 ;  /* 0x000000ffff038224 */ /* 0x000fe200078e000e */
[----:B------:R-:W-:Y:S01]  /*00d0*/  @!P0 LEA R12, R0, R9, 0x9 ;  /* 0x00000009000c8211 */ /* 0x000fe200078e48ff */
[----:B------:R-:W-:-:S03]  /*00e0*/  @!P0 IMAD.MOV.U32 R13, RZ, RZ, 0x8 ;  /* 0x00000008ff0d8424 */ /* 0x000fc600078e00ff */
[----:B------:R-:W-:Y:S01]  /*00f0*/  ISETP.GE.AND P1, PT, R3, R8, PT ;  /* 0x000000080300720c */ /* 0x000fe20003f26270 */
[----:B------:R-:W-:-:S05]  /*0100*/  @!P0 IMAD.WIDE.U32 R12, R12, R13, c[0x0][0x180] ;  /* 0x000060000c0c8625 */ /* 0x000fca00078e000d */
[----:B------:R0:W2:Y:S07]  /*0110*/  @!P0 LDG.E.64 R10, [R12.64] ;  /* 0x000000040c0a8981 */ /* 0x0000ae000c1e1b00 */
[----:B------:R-:W-:Y:S01]  /*0120*/  @!P1 IMAD R16, R0, 0x200, R3 ;  /* 0x0000020000109824 */ /* 0x000fe200078e0203 */
[----:B------:R-:W-:Y:S01]  /*0130*/  @!P1 IADD3 R3, R3, 0x80, RZ ;  /* 0x0000008003039810 */ /* 0x000fe20007ffe0ff */
[----:B------:R-:W-:-:S03]  /*0140*/  @!P1 IMAD.MOV.U32 R17, RZ, RZ, 0x8 ;  /* 0x00000008ff119424 */ /* 0x000fc600078e00ff */
[----:B------:R-:W-:Y:S01]  /*0150*/  ISETP.GE.AND P2, PT, R3, R8, PT ;  /* 0x000000080300720c */ /* 0x000fe20003f46270 */
[----:B------:R-:W-:-:S05]  /*0160*/  @!P1 IMAD.WIDE.U32 R16, R16, R17, c[0x0][0x180] ;  /* 0x0000600010109625 */ /* 0x000fca00078e0011 */
[----:B------:R1:W3:Y:S07]  /*0170*/  @!P1 LDG.E.64 R6, [R16.64] ;  /* 0x0000000410069981 */ /* 0x0002ee000c1e1b00 */
[----:B------:R-:W-:Y:S01]  /*0180*/  @!P2 LEA R20, R0, R3, 0x9 ;  /* 0x000000030014a211 */ /* 0x000fe200078e48ff */
[----:B------:R-:W-:-:S04]  /*0190*/  @!P2 IMAD.MOV.U32 R21, RZ, RZ, 0x8 ;  /* 0x00000008ff15a424 */ /* 0x000fc800078e00ff */
[----:B------:R-:W-:-:S05]  /*01a0*/  @!P2 IMAD.WIDE.U32 R20, R20, R21, c[0x0][0x180] ;  /* 0x000060001414a625 */ /* 0x000fca00078e0015 */
[----:B------:R-:W4:Y:S01]  /*01b0*/  @!P2 LDG.E.64 R4, [R20.64] ;  /* 0x000000041404a981 */ /* 0x000f22000c1e1b00 */
[----:B------:R-:W-:-:S04]  /*01c0*/  @!P2 IADD3 R3, R3, 0x80, RZ ;  /* 0x000000800303a810 */ /* 0x000fc80007ffe0ff */
[----:B------:R-:W-:Y:S01]  /*01d0*/  ISETP.GE.AND P1, PT, R3, R8, PT ;  /* 0x000000080300720c */ /* 0x000fe20003f26270 */
[----:B0-----:R-:W-:Y:S01]  /*01e0*/  IMAD.MOV.U32 R13, RZ, RZ, c[0x0][0x174] ;  /* 0x00005d00ff0d7624 */ /* 0x001fe200078e00ff */
[----:B-1----:R-:W-:Y:S01]  /*01f0*/  @!P0 LEA R16, R0, R9, 0x9 ;  /* 0x0000000900108211 */ /* 0x002fe200078e48ff */
[----:B------:R-:W-:-:S04]  /*0200*/  @!P0 IMAD.MOV.U32 R17, RZ, RZ, 0x8 ;  /* 0x00000008ff118424 */ /* 0x000fc800078e00ff */
[----:B------:R-:W-:-:S06]  /*0210*/  @!P0 IMAD.WIDE.U32 R16, R16, R17, c[0x0][0x178] ;  /* 0x00005e0010108625 */ /* 0x000fcc00078e0011 */
[----:B------:R-:W-:Y:S01]  /*0220*/  @!P1 MOV R19, 0x8 ;  /* 0x0000000800139802 */ /* 0x000fe20000000f00 */
[----:B------:R-:W-:Y:S02]  /*0230*/  @!P1 IMAD R18, R0, 0x200, R3 ;  /* 0x0000020000129824 */ /* 0x000fe400078e0203 */
[----:B------:R-:W-:Y:S02]  /*0240*/  CS2R R2, SRZ ;  /* 0x0000000000027805 */ /* 0x000fe4000001ff00 */
[----:B------:R-:W-:-:S04]  /*0250*/  @!P1 IMAD.WIDE.U32 R18, R18, R19, c[0x0][0x180] ;  /* 0x0000600012129625 */ /* 0x000fc800078e0013 */
[----:B------:R-:W-:Y:S01]  /*0260*/  IMAD.MOV.U32 R15, RZ, RZ, R9 ;  /* 0x000000ffff0f7224 */ /* 0x000fe200078e0009 */
[----:B------:R0:W5:Y:S01]  /*0270*/  @!P1 LDG.E.64 R2, [R18.64] ;  /* 0x0000000412029981 */ /* 0x000162000c1e1b00 */
[----:B------:R-:W-:-:S04]  /*0280*/  @!P0 MOV R15, R14 ;  /* 0x0000000e000f8202 */ /* 0x000fc80000000f00 */
[----:B------:R-:W-:Y:S01]  /*0290*/  ISETP.GE.AND P1, PT, R15, R8, PT ;  /* 0x000000080f00720c */ /* 0x000fe20003f26270 */
[----:B------:R-:W-:Y:S01]  /*02a0*/  BSSY B0, `(.L_x_7078) ;  /* 0x0000010000007945 */ /* 0x000fe20003800000 */
[----:B--2---:R-:W-:-:S05]  /*02b0*/  LOP3.LUT R11, R11, 0x80000000, R13, 0xb8, !PT ;  /* 0x800000000b0b7812 */ /* 0x004fca00078eb80d */
[----:B------:R0:W-:Y:S01]  /*02c0*/  @!P0 STG.E.64 [R16.64], R10 ;  /* 0x0000000a10008986 */ /* 0x0001e2000c101b04 */
[--C-:B---3--:R-:W-:Y:S02]  /*02d0*/  LOP3.LUT R7, R7, 0x80000000, R13.reuse, 0xb8, !PT ;  /* 0x8000000007077812 */ /* 0x108fe400078eb80d */
[----:B----4-:R-:W-:-:S03]  /*02e0*/  LOP3.LUT R5, R5, 0x80000000, R13, 0xb8, !PT ;  /* 0x8000000005057812 */ /* 0x010fc600078eb80d */
[----:B------:R-:W-:Y:S05]  /*02f0*/  @P1 BRA `(.L_x_7079) ;  /* 0x000000a000001947 */ /* 0x000fea0003800000 */
[----:B0-----:R-:W-:Y:S01]  /*0300*/  LEA R10, R0, R15, 0x9 ;  /* 0x0000000f000a7211 */ /* 0x001fe200078e48ff */
        /* <DEDUP_REMOVED lines=9> */
.L_x_7079:
[----:B0-----:R-:W-:Y:S05]  /*03a0*/  BSYNC B0 ;  /* 0x0000000000007941 */ /* 0x001fea0003800000 */
.L_x_7078:
[----:B------:R-:W-:-:S13]  /*03b0*/  ISETP.GE.AND P0, PT, R15, R8, PT ;  /* 0x000000080f00720c */ /* 0x000fda0003f06270 */
[----:B------:R-:W-:Y:S05]  /*03c0*/  @P0 EXIT ;  /* 0x000000000000094d */ /* 0x000fea0003800000 */
[----:B------:R-:W-:Y:S01]  /*03d0*/  HFMA2.MMA R5, -RZ, RZ, 0, 4.76837158203125e-07 ;  /* 0x00000008ff057435 */ /* 0x000fe200000001ff */
[----:B------:R-:W-:Y:S01]  /*03e0*/  IMAD R4, R0, 0x200, R15 ;  /* 0x0000020000047824 */ /* 0x000fe200078e020f */
[----:B-----5:R-:W-:-:S08]  /*03f0*/  LOP3.LUT R3, R3, 0x80000000, R13, 0xb8, !PT ;  /* 0x8000000003037812 */ /* 0x020fd000078eb80d */
[----:B------:R-:W-:-:S05]  /*0400*/  IMAD.WIDE.U32 R4, R4, R5, c[0x0][0x178] ;  /* 0x00005e0004047625 */ /* 0x000fca00078e0005 */
[----:B------:R-:W-:Y:S01]  /*0410*/  STG.E.64 [R4.64], R2 ;  /* 0x0000000204007986 */ /* 0x000fe2000c101b04 */
[----:B------:R-:W-:Y:S05]  /*0420*/  EXIT ;  /* 0x000000000000794d */ /* 0x000fea0003800000 */
.L_x_7080:
        /* <DEDUP_REMOVED lines=13> */
.L_x_7738:


//--------------------- .text._ZN2at6native29vectorized_elementwise_kernelILi2ENS0_13BUnaryFunctorIdddZZZNS0_20copysign_kernel_cudaERNS_18TensorIteratorBaseEENKUlvE_clEvENKUlvE_clEvEUlddE_EESt5arrayIPcLm2EEEEviT0_T1_ --------------------------
	.section	.text._ZN2at6native29vectorized_elementwise_kernelILi2ENS0_13BUnaryFunctorIdddZZZNS0_20copysign_kernel_cudaERNS_18TensorIteratorBaseEENKUlvE_clEvENKUlvE_clEvEUlddE_EESt5arrayIPcLm2EEEEviT0_T1_,"ax",@progbits
	.sectioninfo	@"SHI_REGISTERS=32"
	.align	128
        .global         _ZN2at6native29vectorized_elementwise_kernelILi2ENS0_13BUnaryFunctorIdddZZZNS0_20copysign_kernel_cudaERNS_18TensorIteratorBaseEENKUlvE_clEvENKUlvE_clEvEUlddE_EESt5arrayIPcLm2EEEEviT0_T1_
        .type           _ZN2at6native29vectorized_elementwise_kernelILi2ENS0_13BUnaryFunctorIdddZZZNS0_20copysign_kernel_cudaERNS_18TensorIteratorBaseEENKUlvE_clEvENKUlvE_clEvEUlddE_EESt5arrayIPcLm2EEEEviT0_T1_,@function
        .size           _ZN2at6native29vectorized_elementwise_kernelILi2ENS0_13BUnaryFunctorIdddZZZNS0_20copysign_kernel_cudaERNS_18TensorIteratorBaseEENKUlvE_clEvENKUlvE_clEvEUlddE_EESt5arrayIPcLm2EEEEviT0_T1_,(.L_x_7739 - _ZN2at6native29vectorized_elementwise_kernelILi2ENS0_13BUnaryFunctorIdddZZZNS0_20copysign_kernel_cudaERNS_18TensorIteratorBaseEENKUlvE_clEvENKUlvE_clEvEUlddE_EESt5arrayIPcLm2EEEEviT0_T1_)
        .other          _ZN2at6native29vectorized_elementwise_kernelILi2ENS0_13BUnaryFunctorIdddZZZNS0_20copysign_kernel_cudaERNS_18TensorIteratorBaseEENKUlvE_clEvENKUlvE_clEvEUlddE_EESt5arrayIPcLm2EEEEviT0_T1_,@"STO_CUDA_ENTRY STV_DEFAULT"
_ZN2at6native29vectorized_elementwise_kernelILi2ENS0_13BUnaryFunctorIdddZZZNS0_20copysign_kernel_cudaERNS_18TensorIteratorBaseEENKUlvE_clEvENKUlvE_clEvEUlddE_EESt5arrayIPcLm2EEEEviT0_T1_:
.text._ZN2at6native29vectorized_elementwise_kernelILi2ENS0_13BUnaryFunctorIdddZZZNS0_20copysign_kernel_cudaERNS_18TensorIteratorBaseEENKUlvE_clEvENKUlvE_clEvEUlddE_EESt5arrayIPcLm2EEEEviT0_T1_:
        /* <DEDUP_REMOVED lines=12> */
[----:B------:R-:W3:Y:S04]  /*00c0*/  LDG.E.128 R4, [R22.64+0x800] ;  /* 0x0008000416047981 */ /* 0x000ee8000c1e1d00 */
[----:B------:R-:W4:Y:S04]  /*00d0*/  LDG.E.128 R8, [R22.64+0x1000] ;  /* 0x0010000416087981 */ /* 0x000f28000c1e1d00 */
[----:B------:R-:W5:Y:S01]  /*00e0*/  LDG.E.128 R12, [R22.64+0x1800] ;  /* 0x00180004160c7981 */ /* 0x000f62000c1e1d00 */
[----:B------:R-:W-:-:S02]  /*00f0*/  IMAD.MOV.U32 R21, RZ, RZ, c[0x0][0x174] ;  /* 0x00005d00ff157624 */ /* 0x000fc400078e00ff */
[----:B------:R-:W-:-:S06]  /*0100*/  IMAD.WIDE.U32 R2, R0, R27, c[0x0][0x178] ;  /* 0x00005e0000027625 */ /* 0x000fcc00078e001b */
[----:B------:R-:W-:Y:S01]  /*0110*/  IMAD.WIDE R2, R25, 0x10, R2 ;  /* 0x0000001019027825 */ /* 0x000fe200078e0202 */
[--C-:B--2---:R-:W-:Y:S02]  /*0120*/  LOP3.LUT R19, R19, 0x80000000, R21.reuse, 0xb8, !PT ;  /* 0x8000000013137812 */ /* 0x104fe400078eb815 */
[--C-:B------:R-:W-:Y:S02]  /*0130*/  LOP3.LUT R17, R17, 0x80000000, R21.reuse, 0xb8, !PT ;  /* 0x8000000011117812 */ /* 0x100fe400078eb815 */
[--C-:B---3--:R-:W-:Y:S02]  /*0140*/  LOP3.LUT R7, R7, 0x80000000, R21.reuse, 0xb8, !PT ;  /* 0x8000000007077812 */ /* 0x108fe400078eb815 */
[--C-:B------:R-:W-:Y:S01]  /*0150*/  LOP3.LUT R5, R5, 0x80000000, R21.reuse, 0xb8, !PT ;  /* 0x8000000005057812 */ /* 0x100fe200078eb815 */
[----:B------:R-:W-:Y:S01]  /*0160*/  STG.E.128 [R2.64], R16 ;  /* 0x0000001002007986 */ /* 0x000fe2000c101d04 */
[--C-:B----4-:R-:W-:Y:S02]  /*0170*/  LOP3.LUT R11, R11, 0x80000000, R21.reuse, 0xb8, !PT ;  /* 0x800000000b0b7812 */ /* 0x110fe400078eb815 */
[--C-:B------:R-:W-:Y:S01]  /*0180*/  LOP3.LUT R9, R9, 0x80000000, R21.reuse, 0xb8, !PT ;  /* 0x8000000009097812 */ /* 0x100fe200078eb815 */
[----:B------:R-:W-:Y:S01]  /*0190*/  STG.E.128 [R2.64+0x800], R4 ;  /* 0x0008000402007986 */ /* 0x000fe2000c101d04 */
[----:B-----5:R-:W-:-:S02]  /*01a0*/  LOP3.LUT R15, R15, 0x80000000, R21, 0xb8, !PT ;  /* 0x800000000f0f7812 */ /* 0x020fc400078eb815 */
[----:B------:R-:W-:Y:S01]  /*01b0*/  LOP3.LUT R21, R13, 0x80000000, R21, 0xb8, !PT ;  /* 0x800000000d157812 */ /* 0x000fe200078eb815 */
[----:B------:R-:W-:Y:S03]  /*01c0*/  STG.E.128 [R2.64+0x1000], R8 ;  /* 0x0010000802007986 */ /* 0x000fe6000c101d04 */
[----:B------:R-:W-:-:S05]  /*01d0*/  MOV R13, R21 ;  /* 0x00000015000d7202 */ /* 0x000fca0000000f00 */
[----:B------:R-:W-:Y:S01]  /*01e0*/  STG.E.128 [R2.64+0x1800], R12 ;  /* 0x0018000c02007986 */ /* 0x000fe2000c101d04 */
[----:B------:R-:W-:Y:S05]  /*01f0*/  EXIT ;  /* 0x000000000000794d */ /* 0x000fea0003800000 */
.L_x_7081:
[----:B------:R-:W0:Y:S01]  /*0200*/  S2R R23, SR_TID.X ;  /* 0x0000000000177919 */ /* 0x000e220000002100 */
[----:B------:R-:W-:Y:S01]  /*0210*/  CS2R R4, SRZ ;  /* 0x0000000000047805 */ /* 0x000fe2000001ff00 */
[----:B------:R-:W-:Y:S01]  /*0220*/  CS2R R8, SRZ ;  /* 0x0000000000087805 */ /* 0x000fe2000001ff00 */
[C---:B0-----:R-:W-:Y:S01]  /*0230*/  ISETP.GE.AND P0, PT, R23.reuse, R14, PT ;  /* 0x0000000e1700720c */ /* 0x041fe20003f06270 */
[----:B------:R-:W-:Y:S01]  /*0240*/  IMAD.MOV.U32 R17, RZ, RZ, R23 ;  /* 0x000000ffff117224 */ /* 0x000fe200078e0017 */
[----:B------:R-:W-:-:S11]  /*0250*/  IADD3 R22, R23, 0x80, RZ ;  /* 0x0000008017167810 */ /* 0x000fd60007ffe0ff */
[----:B------:R-:W-:Y:S02]  /*0260*/  @!P0 IMAD.MOV.U32 R17, RZ, RZ, R22 ;  /* 0x000000ffff118224 */ /* 0x000fe400078e0016 */
[----:B------:R-:W-:Y:S02]  /*0270*/  @!P0 IMAD.IADD R10, R0, 0x1, R23 ;  /* 0x00000001000a8824 */ /* 0x000fe400078e0217 */
[----:B------:R-:W-:Y:S01]  /*0280*/  @!P0 IMAD.MOV.U32 R11, RZ, RZ, 0x8 ;  /* 0x00000008ff0b8424 */ /* 0x000fe200078e00ff */
[----:B------:R-:W-:-:S03]  /*0290*/  ISETP.GE.AND P6, PT, R17, R14, PT ;  /* 0x0000000e1100720c */ /* 0x000fc60003fc6270 */
[----:B------:R-:W-:Y:S01]  /*02a0*/  @!P0 IMAD.WIDE.U32 R10, R10, R11, c[0x0][0x180] ;  /* 0x000060000a0a8625 */ /* 0x000fe200078e000b */
[----:B------:R-:W-:-:S04]  /*02b0*/  CS2R R6, SRZ ;  /* 0x0000000000067805 */ /* 0x000fc8000001ff00 */
[----:B------:R0:W2:Y:S05]  /*02c0*/  @!P0 LDG.E.64 R8, [R10.64] ;  /* 0x000000040a088981 */ /* 0x0000aa000c1e1b00 */
[----:B------:R-:W-:Y:S01]  /*02d0*/  @!P6 IMAD.IADD R12, R0, 0x1, R17 ;  /* 0x00000001000ce824 */ /* 0x000fe200078e0211 */
[----:B------:R-:W-:Y:S02]  /*02e0*/  @!P6 IADD3 R17, R17, 0x80, RZ ;  /* 0x000000801111e810 */ /* 0x000fe40007ffe0ff */
[----:B------:R-:W-:Y:S02]  /*02f0*/  @!P6 MOV R13, 0x8 ;  /* 0x00000008000de802 */ /* 0x000fe40000000f00 */
[----:B------:R-:W-:-:S03]  /*0300*/  ISETP.GE.AND P5, PT, R17, R14, PT ;  /* 0x0000000e1100720c */ /* 0x000fc60003fa6270 */
[----:B------:R-:W-:-:S05]  /*0310*/  @!P6 IMAD.WIDE.U32 R12, R12, R13, c[0x0][0x180] ;  /* 0x000060000c0ce625 */ /* 0x000fca00078e000d */
[----:B------:R1:W3:Y:S05]  /*0320*/  @!P6 LDG.E.64 R4, [R12.64] ;  /* 0x000000040c04e981 */ /* 0x0002ea000c1e1b00 */
[----:B------:R-:W-:Y:S01]  /*0330*/  @!P5 IMAD.IADD R24, R0, 0x1, R17 ;  /* 0x000000010018d824 */ /* 0x000fe200078e0211 */
[----:B------:R-:W-:-:S04]  /*0340*/  @!P5 IADD3 R17, R17, 0x80, RZ ;  /* 0x000000801111d810 */ /* 0x000fc80007ffe0ff */
[----:B------:R-:W-:-:S13]  /*0350*/  ISETP.GE.AND P4, PT, R17, R14, PT ;  /* 0x0000000e1100720c */ /* 0x000fda0003f86270 */
        /* <DEDUP_REMOVED lines=14> */
[----:B------:R-:W-:Y:S01]  /*0440*/  CS2R R2, SRZ ;  /* 0x0000000000027805 */ /* 0x000fe2000001ff00 */
[----:B------:R-:W-:-:S04]  /*0450*/  @!P4 IMAD.WIDE.U32 R26, R26, R27, c[0x0][0x180] ;  /* 0x000060001a1ac625 */ /* 0x000fc800078e001b */
[----:B------:R-:W-:Y:S01]  /*0460*/  @!P5 IMAD.WIDE.U32 R24, R24, R25, c[0x0][0x180] ;  /* 0x000060001818d625 */ /* 0x000fe200078e0019 */
[----:B------:R4:W5:Y:S01]  /*0470*/  @!P4 LDG.E.64 R6, [R26.64] ;  /* 0x000000041a06c981 */ /* 0x000962000c1e1b00 */
[----:B------:R-:W-:Y:S02]  /*0480*/  @!P3 MOV R21, 0x8 ;  /* 0x000000080015b802 */ /* 0x000fe40000000f00 */
[----:B------:R-:W-:Y:S01]  /*0490*/  @!P2 IMAD.MOV.U32 R29, RZ, RZ, 0x8 ;  /* 0x00000008ff1da424 */ /* 0x000fe200078e00ff */
[----:B------:R4:W5:Y:S01]  /*04a0*/  @!P5 LDG.E.64 R2, [R24.64] ;  /* 0x000000041802d981 */ /* 0x000962000c1e1b00 */
[----:B0-----:R-:W-:Y:S01]  /*04b0*/  CS2R R10, SRZ ;  /* 0x00000000000a7805 */ /* 0x001fe2000001ff00 */
[----:B-1----:R-:W-:Y:S01]  /*04c0*/  CS2R R12, SRZ ;  /* 0x00000000000c7805 */ /* 0x002fe2000001ff00 */
[----:B------:R-:W-:Y:S01]  /*04d0*/  @!P2 IMAD.WIDE.U32 R28, R16, R29, c[0x0][0x180] ;  /* 0x00006000101ca625 */ /* 0x000fe200078e001d */
[----:B----4-:R-:W-:-:S03]  /*04e0*/  @!P6 MOV R27, 0x8 ;  /* 0x00000008001be802 */ /* 0x010fc60000000f00 */
[----:B------:R-:W-:Y:S01]  /*04f0*/  @!P6 IMAD.IADD R26, R0, 0x1, R17 ;  /* 0x00000001001ae824 */ /* 0x000fe200078e0211 */
[----:B------:R-:W-:Y:S01]  /*0500*/  CS2R R18, SRZ ;  /* 0x0000000000127805 */ /* 0x000fe2000001ff00 */
[----:B------:R-:W-:Y:S01]  /*0510*/  @!P1 IMAD.MOV.U32 R24, RZ, RZ, 0x8 ;  /* 0x00000008ff189424 */ /* 0x000fe200078e00ff */
[----:B------:R-:W-:Y:S01]  /*0520*/  CS2R R16, SRZ ;  /* 0x0000000000107805 */ /* 0x000fe2000001ff00 */
[----:B------:R-:W-:Y:S01]  /*0530*/  @!P3 IMAD.WIDE.U32 R20, R20, R21, c[0x0][0x180] ;  /* 0x000060001414b625 */ /* 0x000fe200078e0015 */
[----:B------:R-:W4:Y:S03]  /*0540*/  @!P2 LDG.E.64 R12, [R28.64] ;  /* 0x000000041c0ca981 */ /* 0x000f26000c1e1b00 */
[----:B------:R-:W-:Y:S01]  /*0550*/  @!P1 IMAD.WIDE.U32 R24, R15, R24, c[0x0][0x180] ;  /* 0x000060000f189625 */ /* 0x000fe200078e0018 */
[----:B------:R0:W4:Y:S03]  /*0560*/  @!P3 LDG.E.64 R10, [R20.64] ;  /* 0x00000004140ab981 */ /* 0x000126000c1e1b00 */
[----:B------:R-:W-:Y:S01]  /*0570*/  @!P6 IMAD.WIDE.U32 R26, R26, R27, c[0x0][0x180] ;  /* 0x000060001a1ae625 */ /* 0x000fe200078e001b */
[----:B------:R-:W4:Y:S04]  /*0580*/  @!P1 LDG.E.64 R16, [R24.64] ;  /* 0x0000000418109981 */ /* 0x000f28000c1e1b00 */
[----:B------:R-:W4:Y:S01]  /*0590*/  @!P6 LDG.E.64 R18, [R26.64] ;  /* 0x000000041a12e981 */ /* 0x000f22000c1e1b00 */
[----:B------:R-:W-:-:S02]  /*05a0*/  IMAD.MOV.U32 R15, RZ, RZ, c[0x0][0x174] ;  /* 0x00005d00ff0f7624 */ /* 0x000fc400078e00ff */
[----:B0-----:R-:W-:Y:S02]  /*05b0*/  @!P0 IMAD.IADD R20, R0, 0x1, R23 ;  /* 0x0000000100148824 */ /* 0x001fe400078e0217 */
[----:B------:R-:W-:Y:S01]  /*05c0*/  @!P0 IMAD.MOV.U32 R21, RZ, RZ, 0x8 ;  /* 0x00000008ff158424 */ /* 0x000fe200078e00ff */
[----:B------:R-:W-:-:S03]  /*05d0*/  @!P0 MOV R23, R22 ;  /* 0x0000001600178202 */ /* 0x000fc60000000f00 */
[----:B------:R-:W-:Y:S01]  /*05e0*/  @!P0 IMAD.WIDE.U32 R20, R20, R21, c[0x0][0x178] ;  /* 0x00005e0014148625 */ /* 0x000fe200078e0015 */
[----:B------:R-:W-:Y:S01]  /*05f0*/  BSSY B0, `(.L_x_7082) ;  /* 0x0000036000007945 */ /* 0x000fe20003800000 */
[----:B------:R-:W-:Y:S01]  /*0600*/  BSSY B1, `(.L_x_7083) ;  /* 0x000002e000017945 */ /* 0x000fe20003800000 */
[----:B--2---:R-:W-:-:S05]  /*0610*/  LOP3.LUT R9, R9, 0x80000000, R15, 0xb8, !PT ;  /* 0x8000000009097812 */ /* 0x004fca00078eb80f */
[----:B------:R0:W-:Y:S01]  /*0620*/  @!P0 STG.E.64 [R20.64], R8 ;  /* 0x0000000814008986 */ /* 0x0001e2000c101b04 */
        /* <DEDUP_REMOVED lines=16> */
[----:B0-----:R-:W-:Y:S01]  /*0730*/  HFMA2.MMA R5, -RZ, RZ, 0, 4.76837158203125e-07 ;  /* 0x00000008ff057435 */ /* 0x001fe200000001ff */
[----:B------:R-:W-:Y:S01]  /*0740*/  IMAD.IADD R4, R0, 0x1, R23 ;  /* 0x0000000100047824 */ /* 0x000fe200078e0217 */
[----:B------:R-:W-:-:S08]  /*0750*/  IADD3 R23, R23, 0x80, RZ ;  /* 0x0000008017177810 */ /* 0x000fd00007ffe0ff */
[----:B------:R-:W-:-:S05]  /*0760*/  IMAD.WIDE.U32 R4, R4, R5, c[0x0][0x178] ;  /* 0x00005e0004047625 */ /* 0x000fca00078e0005 */
[----:B------:R0:W-:Y:S02]  /*0770*/  STG.E.64 [R4.64], R2 ;  /* 0x0000000204007986 */ /* 0x0001e4000c101b04 */
.L_x_7084:
[----:B0-----:R-:W-:-:S13]  /*0780*/  ISETP.GE.AND P0, PT, R23, R14, PT ;  /* 0x0000000e1700720c */ /* 0x001fda0003f06270 */
[----:B------:R-:W-:Y:S05]  /*0790*/  @P0 BRA `(.L_x_7086) ;  /* 0x000000c000000947 */ /* 0x000fea0003800000 */
[----:B------:R-:W-:Y:S01]  /*07a0*/  IMAD.IADD R2, R0, 0x1, R23 ;  /* 0x0000000100027824 */ /* 0x000fe200078e0217 */
[----:B------:R-:W-:Y:S01]  /*07b0*/  IADD3 R23, R23, 0x80, RZ ;  /* 0x0000008017177810 */ /* 0x000fe20007ffe0ff */
[----:B------:R-:W-:-:S04]  /*07c0*/  IMAD.MOV.U32 R3, RZ, RZ, 0x8 ;  /* 0x00000008ff037424 */ /* 0x000fc800078e00ff */
[----:B------:R-:W-:-:S05]  /*07d0*/  IMAD.WIDE.U32 R2, R2, R3, c[0x0][0x178] ;  /* 0x00005e0002027625 */ /* 0x000fca00078e0003 */
[----:B------:R0:W-:Y:S02]  /*07e0*/  STG.E.64 [R2.64], R6 ;  /* 0x0000000602007986 */ /* 0x0001e4000c101b04 */
.L_x_7085:
[----:B------:R-:W-:-:S13]  /*07f0*/  ISETP.GE.AND P0, PT, R23, R14, PT ;  /* 0x0000000e1700720c */ /* 0x000fda0003f06270 */
[----:B------:R-:W-:Y:S05]  /*0800*/  @P0 BRA `(.L_x_7087) ;  /* 0x000000d000000947 */ /* 0x000fea0003800000 */
[----:B0-----:R-:W-:Y:S01]  /*0810*/  MOV R3, 0x8 ;  /* 0x0000000800037802 */ /* 0x001fe20000000f00 */
[----:B------:R-:W-:Y:S01]  /*0820*/  IMAD.IADD R2, R0, 0x1, R23 ;  /* 0x0000000100027824 */ /* 0x000fe200078e0217 */
[----:B------:R-:W-:-:S03]  /*0830*/  IADD3 R23, R23, 0x80, RZ ;  /* 0x0000008017177810 */ /* 0x000fc60007ffe0ff */
[----:B------:R-:W-:-:S05]  /*0840*/  IMAD.WIDE.U32 R2, R2, R3, c[0x0][0x178] ;  /* 0x00005e0002027625 */ /* 0x000fca00078e0003 */
[----:B------:R0:W-:Y:S02]  /*0850*/  STG.E.64 [R2.64], R10 ;  /* 0x0000000a02007986 */ /* 0x0001e4000c101b04 */
.L_x_7086:
[----:B------:R-:W-:-:S13]  /*0860*/  ISETP.GE.AND P0, PT, R23, R14, PT ;  /* 0x0000000e1700720c */ /* 0x000fda0003f06270 */
[----:B------:R-:W-:Y:S01]  /*0870*/  @P0 BREAK B1 ;  /* 0x0000000000010942 */ /* 0x000fe20003800000 */
[----:B------:R-:W-:Y:S05]  /*0880*/  @P0 BRA `(.L_x_7088) ;  /* 0x000000c000000947 */ /* 0x000fea0003800000 */
[----:B0-----:R-:W-:Y:S01]  /*0890*/  IMAD.IADD R2, R0, 0x1, R23 ;  /* 0x0000000100027824 */ /* 0x001fe200078e0217 */
[----:B------:R-:W-:Y:S01]  /*08a0*/  IADD3 R23, R23, 0x80, RZ ;  /* 0x0000008017177810 */ /* 0x000fe20007ffe0ff */
[----:B------:R-:W-:-:S04]  /*08b0*/  IMAD.MOV.U32 R3, RZ, RZ, 0x8 ;  /* 0x00000008ff037424 */ /* 0x000fc800078e00ff */
[----:B------:R-:W-:-:S05]  /*08c0*/  IMAD.WIDE.U32 R2, R2, R3, c[0x0][0x178] ;  /* 0x00005e0002027625 */ /* 0x000fca00078e0003 */
[----:B------:R0:W-:Y:S02]  /*08d0*/  STG.E.64 [R2.64], R12 ;  /* 0x0000000c02007986 */ /* 0x0001e4000c101b04 */
.L_x_7087:
[----:B------:R-:W-:Y:S05]  /*08e0*/  BSYNC B1 ;  /* 0x0000000000017941 */ /* 0x000fea0003800000 */
.L_x_7083:
[----:B------:R-:W-:-:S13]  /*08f0*/  ISETP.GE.AND P0, PT, R23, R14, PT ;  /* 0x0000000e1700720c */ /* 0x000fda0003f06270 */
[----:B0-----:R-:W-:Y:S01]  /*0900*/  @!P0 MOV R3, 0x8 ;  /* 0x0000000800038802 */ /* 0x001fe20000000f00 */
[----:B------:R-:W-:Y:S01]  /*0910*/  @!P0 IMAD.IADD R2, R0, 0x1, R23 ;  /* 0x0000000100028824 */ /* 0x000fe200078e0217 */
[----:B------:R-:W-:-:S03]  /*0920*/  @!P0 IADD3 R23, R23, 0x80, RZ ;  /* 0x0000008017178810 */ /* 0x000fc60007ffe0ff */
[----:B------:R-:W-:-:S05]  /*0930*/  @!P0 IMAD.WIDE.U32 R2, R2, R3, c[0x0][0x178] ;  /* 0x00005e0002028625 */ /* 0x000fca00078e0003 */
[----:B------:R0:W-:Y:S02]  /*0940*/  @!P0 STG.E.64 [R2.64], R16 ;  /* 0x0000001002008986 */ /* 0x0001e4000c101b04 */
.L_x_7088:
[----:B------:R-:W-:Y:S05]  /*0950*/  BSYNC B0 ;  /* 0x0000000000007941 */ /* 0x000fea0003800000 */
.L_x_7082:
[----:B------:R-:W-:Y:S01]  /*0960*/  WARPSYNC 0xffffffff ;  /* 0xffffffff00007948 */ /* 0x000fe20003800000 */
[----:B------:R-:W-:-:S13]  /*0970*/  ISETP.GE.AND P0, PT, R23, R14, PT ;  /* 0x0000000e1700720c */ /* 0x000fda0003f06270 */
[----:B------:R-:W-:Y:S05]  /*0980*/  @P0 EXIT ;  /* 0x000000000000094d */ /* 0x000fea0003800000 */
[----:B0-----:R-:W-:Y:S02]  /*0990*/  IMAD.IADD R2, R0, 0x1, R23 ;  /* 0x0000000100027824 */ /* 0x001fe400078e0217 */
[----:B------:R-:W-:-:S04]  /*09a0*/  IMAD.MOV.U32 R3, RZ, RZ, 0x8 ;  /* 0x00000008ff037424 */ /* 0x000fc800078e00ff */
[----:B------:R-:W-:-:S05]  /*09b0*/  IMAD.WIDE.U32 R2, R2, R3, c[0x0][0x178] ;  /* 0x00005e0002027625 */ /* 0x000fca00078e0003 */
[----:B------:R-:W-:Y:S01]  /*09c0*/  STG.E.64 [R2.64], R18 ;  /* 0x0000001202007986 */ /* 0x000fe2000c101b04 */
[----:B------:R-:W-:Y:S05]  /*09d0*/  EXIT ;  /* 0x000000000000794d */ /* 0x000fea0003800000 */
.L_x_7089:
        /* <DEDUP_REMOVED lines=10> */
.L_x_7739:


//--------------------- .text._ZN2at6native29vectorized_elementwise_kernelILi4ENS0_13BUnaryFunctorIdddZZZNS0_20copysign_kernel_cudaERNS_18TensorIteratorBaseEENKUlvE_clEvENKUlvE_clEvEUlddE_EESt5arrayIPcLm2EEEEviT0_T1_ --------------------------
	.section	.text._ZN2at6native29vectorized_elementwise_kernelILi4ENS0_13BUnaryFunctorIdddZZZNS0_20copysign_kernel_cudaERNS_18TensorIteratorBaseEENKUlvE_clEvENKUlvE_clEvEUlddE_EESt5arrayIPcLm2EEEEviT0_T1_,"ax",@progbits
	.sectioninfo	@"SHI_REGISTERS=32"
	.align	128
        .global         _ZN2at6native29vectorized_elementwise_kernelILi4ENS0_13BUnaryFunctorIdddZZZNS0_20copysign_kernel_cudaERNS_18TensorIteratorBaseEENKUlvE_clEvENKUlvE_clEvEUlddE_EESt5arrayIPcLm2EEEEviT0_T1_
        .type           _ZN2at6native29vectorized_elementwise_kernelILi4ENS0_13BUnaryFunctorIdddZZZNS0_20copysign_kernel_cudaERNS_18TensorIteratorBaseEENKUlvE_clEvENKUlvE_clEvEUlddE_EESt5arrayIPcLm2EEEEviT0_T1_,@function
        .size           _ZN2at6native29vectorized_elementwise_kernelILi4ENS0_13BUnaryFunctorIdddZZZNS0_20copysign_kernel_cudaERNS_18TensorIteratorBaseEENKUlvE_clEvENKUlvE_clEvEUlddE_EESt5arrayIPcLm2EEEEviT0_T1_,(.L_x_7740 - _ZN2at6native29vectorized_elementwise_kernelILi4ENS0_13BUnaryFunctorIdddZZZNS0_20copysign_kernel_cudaERNS_18TensorIteratorBaseEENKUlvE_clEvENKUlvE_clEvEUlddE_EESt5arrayIPcLm2EEEEviT0_T1_)
        .other          _ZN2at6native29vectorized_elementwise_kernelILi4ENS0_13BUnaryFunctorIdddZZZNS0_20copysign_kernel_cudaERNS_18TensorIteratorBaseEENKUlvE_clEvENKUlvE_clEvEUlddE_EESt5arrayIPcLm2EEEEviT0_T1_,@"STO_CUDA_ENTRY STV_DEFAULT"
_ZN2at6native29vectorized_elementwise_kernelILi4ENS0_13BUnaryFunctorIdddZZZNS0_20copysign_kernel_cudaERNS_18TensorIteratorBaseEENKUlvE_clEvENKUlvE_clEvEUlddE_EESt5arrayIPcLm2EEEEviT0_T1_:
.text._ZN2at6native29vectorized_elementwise_kernelILi4ENS0_13BUnaryFunctorIdddZZZNS0_20copysign_kernel_cudaERNS_18TensorIteratorBaseEENKUlvE_clEvENKUlvE_clEvEUlddE_EESt5arrayIPcLm2EEEEviT0_T1_:
        /* <DEDUP_REMOVED lines=32> */
.L_x_7090:
        /* <DEDUP_REMOVED lines=88> */
.L_x_7093:
[----:B0-----:R-:W-:-:S13]  /*0780*/  ISETP.GE.AND P0, PT, R23, R14, PT ;  /* 0x0000000e1700720c */ /* 0x001fda0003f06270 */
[----:B------:R-:W-:Y:S05]  /*0790*/  @P0 BRA `(.L_x_7095) ;  /* 0x000000c000000947 */ /* 0x000fea0003800000 */
[----:B------:R-:W-:Y:S01]  /*07a0*/  IMAD.IADD R2, R0, 0x1, R23 ;  /* 0x0000000100027824 */ /* 0x000fe200078e0217 */
[----:B------:R-:W-:Y:S01]  /*07b0*/  IADD3 R23, R23, 0x80, RZ ;  /* 0x0000008017177810 */ /* 0x000fe20007ffe0ff */
[----:B------:R-:W-:-:S04]  /*07c0*/  IMAD.MOV.U32 R3, RZ, RZ, 0x8 ;  /* 0x00000008ff037424 */ /* 0x000fc800078e00ff */
[----:B------:R-:W-:-:S05]  /*07d0*/  IMAD.WIDE.U32 R2, R2, R3, c[0x0][0x178] ;  /* 0x00005e0002027625 */ /* 0x000fca00078e0003 */
[----:B------:R0:W-:Y:S02]  /*07e0*/  STG.E.64 [R2.64], R6 ;  /* 0x0000000602007986 */ /* 0x0001e4000c101b04 */
.L_x_7094:
[----:B------:R-:W-:-:S13]  /*07f0*/  ISETP.GE.AND P0, PT, R23, R14, PT ;  /* 0x0000000e1700720c */ /* 0x000fda0003f06270 */
[----:B------:R-:W-:Y:S05]  /*0800*/  @P0 BRA `(.L_x_7096) ;  /* 0x000000d000000947 */ /* 0x000fea0003800000 */
[----:B0-----:R-:W-:Y:S01]  /*0810*/  MOV R3, 0x8 ;  /* 0x0000000800037802 */ /* 0x001fe20000000f00 */
[----:B------:R-:W-:Y:S01]  /*0820*/  IMAD.IADD R2, R0, 0x1, R23 ;  /* 0x0000000100027824 */ /* 0x000fe200078e0217 */
[----:B------:R-:W-:-:S03]  /*0830*/  IADD3 R23, R23, 0x80, RZ ;  /* 0x0000008017177810 */ /* 0x000fc60007ffe0ff */
[----:B------:R-:W-:-:S05]  /*0840*/  IMAD.WIDE.U32 R2, R2, R3, c[0x0][0x178] ;  /* 0x00005e0002027625 */ /* 0x000fca00078e0003 */
[----:B------:R0:W-:Y:S02]  /*0850*/  STG.E.64 [R2.64], R10 ;  /* 0x0000000a02007986 */ /* 0x0001e4000c101b04 */
.L_x_7095:
        /* <DEDUP_REMOVED lines=8> */
.L_x_7096:
[----:B------:R-:W-:Y:S05]  /*08e0*/  BSYNC B1 ;  /* 0x0000000000017941 */ /* 0x000fea0003800000 */
.L_x_7092:
[----:B------:R-:W-:-:S13]  /*08f0*/  ISETP.GE.AND P0, PT, R23, R14, PT ;  /* 0x0000000e1700720c */ /* 0x000fda0003f06270 */
[----:B0-----:R-:W-:Y:S01]  /*0900*/  @!P0 MOV R3, 0x8 ;  /* 0x0000000800038802 */ /* 0x001fe20000000f00 */
[----:B------:R-:W-:Y:S01]  /*0910*/  @!P0 IMAD.IADD R2, R0, 0x1, R23 ;  /* 0x0000000100028824 */ /* 0x000fe200078e0217 */
[----:B------:R-:W-:-:S03]  /*0920*/  @!P0 IADD3 R23, R23, 0x80, RZ ;  /* 0x0000008017178810 */ /* 0x000fc60007ffe0ff */
[----:B------:R-:W-:-:S05]  /*0930*/  @!P0 IMAD.WIDE.U32 R2, R2, R3, c[0x0][0x178] ;  /* 0x00005e0002028625 */ /* 0x000fca00078e0003 */
[----:B------:R0:W-:Y:S02]  /*0940*/  @!P0 STG.E.64 [R2.64], R16 ;  /* 0x0000001002008986 */ /* 0x0001e4000c101b04 */
.L_x_7097:
[----:B------:R-:W-:Y:S05]  /*0950*/  BSYNC B0 ;  /* 0x0000000000007941 */ /* 0x000fea0003800000 */
.L_x_7091:
        /* <DEDUP_REMOVED lines=8> */
.L_x_7098:
        /* <DEDUP_REMOVED lines=10> */
.L_x_7740:


//--------------------- .text._ZN2at6native29vectorized_elementwise_kernelILi8ENS0_13BUnaryFunctorIdddZZZNS0_20copysign_kernel_cudaERNS_18TensorIteratorBaseEENKUlvE_clEvENKUlvE_clEvEUlddE_EESt5arrayIPcLm2EEEEviT0_T1_ --------------------------
	.section	.text._ZN2at6native29vectorized_elementwise_kernelILi8ENS0_13BUnaryFunctorIdddZZZNS0_20copysign_kernel_cudaERNS_18TensorIteratorBaseEENKUlvE_clEvENKUlvE_clEvEUlddE_EESt5arrayIPcLm2EEEEviT0_T1_,"ax",@progbits
	.sectioninfo	@"SHI_REGISTERS=4"
	.align	128
        .global         _ZN2at6native29vectorized_elementwise_kernelILi8ENS0_13BUnaryFunctorIdddZZZNS0_20copysign_kernel_cudaERNS_18TensorIteratorBaseEENKUlvE_clEvENKUlvE_clEvEUlddE_EESt5arrayIPcLm2EEEEviT0_T1_
        .type           _ZN2at6native29vectorized_elementwise_kernelILi8ENS0_13BUnaryFunctorIdddZZZNS0_20copysign_kernel_cudaERNS_18TensorIteratorBaseEENKUlvE_clEvENKUlvE_clEvEUlddE_EESt5arrayIPcLm2EEEEviT0_T1_,@function
        .size           _ZN2at6native29vectorized_elementwise_kernelILi8ENS0_13BUnaryFunctorIdddZZZNS0_20copysign_kernel_cudaERNS_18TensorIteratorBaseEENKUlvE_clEvENKUlvE_clEvEUlddE_EESt5arrayIPcLm2EEEEviT0_T1_,(.L_x_7741 - _ZN2at6native29vectorized_elementwise_kernelILi8ENS0_13BUnaryFunctorIdddZZZNS0_20copysign_kernel_cudaERNS_18TensorIteratorBaseEENKUlvE_clEvENKUlvE_clEvEUlddE_EESt5arrayIPcLm2EEEEviT0_T1_)
        .other          _ZN2at6native29vectorized_elementwise_kernelILi8ENS0_13BUnaryFunctorIdddZZZNS0_20copysign_kernel_cudaERNS_18TensorIteratorBaseEENKUlvE_clEvENKUlvE_clEvEUlddE_EESt5arrayIPcLm2EEEEviT0_T1_,@"STO_CUDA_ENTRY STV_DEFAULT"
_ZN2at6native29vectorized_elementwise_kernelILi8ENS0_13BUnaryFunctorIdddZZZNS0_20copysign_kernel_cudaERNS_18TensorIteratorBaseEENKUlvE_clEvENKUlvE_clEvEUlddE_EESt5arrayIPcLm2EEEEviT0_T1_:
.text._ZN2at6native29vectorized_elementwise_kernelILi8ENS0_13BUnaryFunctorIdddZZZNS0_20copysign_kernel_cudaERNS_18TensorIteratorBaseEENKUlvE_clEvENKUlvE_clEvEUlddE_EESt5arrayIPcLm2EEEEviT0_T1_:
[----:B------:R-:W-:Y:S02]  /*0000*/  MOV R1, c[0x0][0x28] ;  /* 0x00000a0000017a02 */ /* 0x000fe40000000f00 */
[----:B------:R-:W-:Y:S05]  /*0010*/  EXIT ;  /* 0x000000000000794d */ /* 0x000fea0003800000 */
.L_x_7099:
        /* <DEDUP_REMOVED lines=14> */
.L_x_7741:


//--------------------- .text._ZN2at6native18elementwise_kernelILi128ELi4EZNS0_15gpu_kernel_implINS0_13AUnaryFunctorIdddZZZNS0_20copysign_kernel_cudaERNS_18TensorIteratorBaseEENKUlvE_clEvENKUlvE_clEvEUlddE_EEEEvS5_RKT_EUliE_EEviT1_ --------------------------
	.section	.text._ZN2at6native18elementwise_kernelILi128ELi4EZNS0_15gpu_kernel_implINS0_13AUnaryFunctorIdddZZZNS0_20copysign_kernel_cudaERNS_18TensorIteratorBaseEENKUlvE_clEvENKUlvE_clEvEUlddE_EEEEvS5_RKT_EUliE_EEviT1_,"ax",@progbits
	.sectioninfo	@"SHI_REGISTERS=26"
	.align	128
        .global         _ZN2at6native18elementwise_kernelILi128ELi4EZNS0_15gpu_kernel_implINS0_13AUnaryFunctorIdddZZZNS0_20copysign_kernel_cudaERNS_18TensorIteratorBaseEENKUlvE_clEvENKUlvE_clEvEUlddE_EEEEvS5_RKT_EUliE_EEviT1_
        .type           _ZN2at6native18elementwise_kernelILi128ELi4EZNS0_15gpu_kernel_implINS0_13AUnaryFunctorIdddZZZNS0_20copysign_kernel_cudaERNS_18TensorIteratorBaseEENKUlvE_clEvENKUlvE_clEvEUlddE_EEEEvS5_RKT_EUliE_EEviT1_,@function
        .size           _ZN2at6native18elementwise_kernelILi128ELi4EZNS0_15gpu_kernel_implINS0_13AUnaryFunctorIdddZZZNS0_20copysign_kernel_cudaERNS_18TensorIteratorBaseEENKUlvE_clEvENKUlvE_clEvEUlddE_EEEEvS5_RKT_EUliE_EEviT1_,(.L_x_7742 - _ZN2at6native18elementwise_kernelILi128ELi4EZNS0_15gpu_kernel_implINS0_13AUnaryFunctorIdddZZZNS0_20copysign_kernel_cudaERNS_18TensorIteratorBaseEENKUlvE_clEvENKUlvE_clEvEUlddE_EEEEvS5_RKT_EUliE_EEviT1_)
        .other          _ZN2at6native18elementwise_kernelILi128ELi4EZNS0_15gpu_kernel_implINS0_13AUnaryFunctorIdddZZZNS0_20copysign_kernel_cudaERNS_18TensorIteratorBaseEENKUlvE_clEvENKUlvE_clEvEUlddE_EEEEvS5_RKT_EUliE_EEviT1_,@"STO_CUDA_ENTRY STV_DEFAULT"
_ZN2at6native18elementwise_kernelILi128ELi4EZNS0_15gpu_kernel_implINS0_13AUnaryFunctorIdddZZZNS0_20copysign_kernel_cudaERNS_18TensorIteratorBaseEENKUlvE_clEvENKUlvE_clEvEUlddE_EEEEvS5_RKT_EUliE_EEviT1_:
.text._ZN2at6native18elementwise_kernelILi128ELi4EZNS0_15gpu_kernel_implINS0_13AUnaryFunctorIdddZZZNS0_20copysign_kernel_cudaERNS_18TensorIteratorBaseEENKUlvE_clEvENKUlvE_clEvEUlddE_EEEEvS5_RKT_EUliE_EEviT1_:
        /* <DEDUP_REMOVED lines=237> */
.L_x_7102:
        /* <DEDUP_REMOVED lines=19> */
.L_x_7106:
[----:B------:R-:W2:Y:S02]  /*1000*/  LDG.E.U8 R2, [R4.64] ;  /* 0x0000002404027981 */ /* 0x000ea4000c1e1100 */
[----:B--2---:R-:W0:Y:S01]  /*1010*/  I2F.F64.U16 R2, R2 ;  /* 0x0000000200027312 */ /* 0x004e220000101800 */
[----:B------:R-:W-:Y:S05]  /*1020*/  BRA `(.L_x_7108) ;  /* 0x00000de000007947 */ /* 0x000fea0003800000 */
.L_x_7105:
        /* <DEDUP_REMOVED lines=9> */
.L_x_7110:
[----:B------:R-:W2:Y:S02]  /*10c0*/  LDG.E R2, [R4.64] ;  /* 0x0000002404027981 */ /* 0x000ea4000c1e1900 */
[----:B--2---:R-:W0:Y:S01]  /*10d0*/  I2F.F64 R2, R2 ;  /* 0x0000000200027312 */ /* 0x004e220000201c00 */
[----:B------:R-:W-:Y:S05]  /*10e0*/  BRA `(.L_x_7108) ;  /* 0x00000d2000007947 */ /* 0x000fea0003800000 */
.L_x_7109:
[----:B------:R-:W2:Y:S02]  /*10f0*/  LDG.E.U16 R2, [R4.64] ;  /* 0x0000002404027981 */ /* 0x000ea4000c1e1500 */
[----:B--2---:R-:W0:Y:S01]  /*1100*/  I2F.F64.S16 R2, R2 ;  /* 0x0000000200027312 */ /* 0x004e220000101c00 */
[----:B------:R-:W-:Y:S05]  /*1110*/  BRA `(.L_x_7108) ;  /* 0x00000cf000007947 */ /* 0x000fea0003800000 */
.L_x_7104:
        /* <DEDUP_REMOVED lines=10> */
.L_x_7112:
[----:B------:R-:W2:Y:S02]  /*11c0*/  LDG.E.U16 R0, [R4.64] ;  /* 0x0000002404007981 */ /* 0x000ea4000c1e1500 */
[----:B--2---:R-:W-:-:S05]  /*11d0*/  HADD2.F32 R0, -RZ, R0.H0_H0 ;  /* 0x20000000ff007230 */ /* 0x004fca0000004100 */
[----:B------:R-:W-:-:S04]  /*11e0*/  FMUL.FTZ R0, R0, 1 ;  /* 0x3f80000000007820 */ /* 0x000fc80000410000 */
[----:B------:R0:W1:Y:S01]  /*11f0*/  F2F.F64.F32 R2, R0 ;  /* 0x0000000000027310 */ /* 0x0000620000201800 */
[----:B------:R-:W-:Y:S05]  /*1200*/  BRA `(.L_x_7108) ;  /* 0x00000c0000007947 */ /* 0x000fea0003800000 */
.L_x_7111:
        /* <DEDUP_REMOVED lines=10> */
.L_x_7114:
[----:B------:R-:W2:Y:S02]  /*12b0*/  LDG.E.U16 R4, [R4.64] ;  /* 0x0000002404047981 */ /* 0x000ea4000c1e1500 */
[----:B--2---:R-:W-:-:S05]  /*12c0*/  HADD2.F32 R0, -RZ, R4.H0_H0 ;  /* 0x20000004ff007230 */ /* 0x004fca0000004100 */
[----:B------:R-:W-:-:S04]  /*12d0*/  FMUL.FTZ R0, R0, 1 ;  /* 0x3f80000000007820 */ /* 0x000fc80000410000 */
[----:B------:R0:W1:Y:S01]  /*12e0*/  F2F.F64.F32 R2, R0 ;  /* 0x0000000000027310 */ /* 0x0000620000201800 */
[----:B------:R-:W-:Y:S05]  /*12f0*/  BRA `(.L_x_7108) ;  /* 0x00000b1000007947 */ /* 0x000fea0003800000 */
.L_x_7113:
[----:B------:R0:W5:Y:S01]  /*1300*/  LDG.E R3, [R4.64+0x4] ;  /* 0x0000042404037981 */ /* 0x000162000c1e1900 */
[----:B------:R-:W-:Y:S05]  /*1310*/  BRA `(.L_x_7108) ;  /* 0x00000af000007947 */ /* 0x000fea0003800000 */
.L_x_7103:
        /* <DEDUP_REMOVED lines=12> */
.L_x_7117:
[----:B------:R0:W5:Y:S01]  /*13e0*/  LDG.E R3, [R4.64+0x4] ;  /* 0x0000042404037981 */ /* 0x000162000c1e1900 */
[----:B------:R-:W-:Y:S05]  /*13f0*/  BRA `(.L_x_7108) ;  /* 0x00000a1000007947 */ /* 0x000fea0003800000 */
.L_x_7116:
        /* <DEDUP_REMOVED lines=28> */
.L_x_7119:
        /* <DEDUP_REMOVED lines=15> */
.L_x_7118:
[----:B------:R-:W2:Y:S02]  /*16b0*/  LDG.E.U16 R0, [R4.64] ;  /* 0x0000002404007981 */ /* 0x000ea4000c1e1500 */
[----:B--2---:R-:W-:-:S05]  /*16c0*/  PRMT R0, RZ, 0x5410, R0 ;  /* 0x00005410ff007816 */ /* 0x004fca0000000000 */
[----:B------:R-:W-:-:S04]  /*16d0*/  FMUL.FTZ R0, R0, 1 ;  /* 0x3f80000000007820 */ /* 0x000fc80000410000 */
[----:B------:R0:W1:Y:S01]  /*16e0*/  F2F.F64.F32 R2, R0 ;  /* 0x0000000000027310 */ /* 0x0000620000201800 */
[----:B------:R-:W-:Y:S05]  /*16f0*/  BRA `(.L_x_7108) ;  /* 0x0000071000007947 */ /* 0x000fea0003800000 */
.L_x_7115:
        /* <DEDUP_REMOVED lines=11> */
.L_x_7122:
        /* <DEDUP_REMOVED lines=21> */
.L_x_7126:
[----:B------:R-:W-:Y:S05]  /*1900*/  BSYNC B1 ;  /* 0x0000000000017941 */ /* 0x000fea0003800000 */
.L_x_7125:
[----:B------:R-:W-:Y:S01]  /*1910*/  LEA R3, R0, 0x3b800000, 0x17 ;  /* 0x3b80000000037811 */ /* 0x000fe200078eb8ff */
[----:B------:R-:W-:-:S05]  /*1920*/  IMAD.SHL.U32 R0, R2, 0x100000, RZ ;  /* 0x0010000002007824 */ /* 0x000fca00078e00ff */
[----:B------:R-:W-:Y:S02]  /*1930*/  LOP3.LUT R0, R3, R0, R4, 0xfe, !PT ;  /* 0x0000000003007212 */ /* 0x000fe400078efe04 */
.L_x_7124:
[----:B------:R-:W-:Y:S05]  /*1940*/  BSYNC B0 ;  /* 0x0000000000007941 */ /* 0x000fea0003800000 */
.L_x_7123:
[----:B------:R-:W-:-:S04]  /*1950*/  FMUL.FTZ R0, R0, 1 ;  /* 0x3f80000000007820 */ /* 0x000fc80000410000 */
[----:B------:R0:W1:Y:S01]  /*1960*/  F2F.F64.F32 R2, R0 ;  /* 0x0000000000027310 */ /* 0x0000620000201800 */
[----:B------:R-:W-:Y:S05]  /*1970*/  BRA `(.L_x_7108) ;  /* 0x0000049000007947 */ /* 0x000fea0003800000 */
.L_x_7121:
        /* <DEDUP_REMOVED lines=21> */
.L_x_7130:
[----:B------:R-:W-:Y:S05]  /*1ad0*/  BSYNC B1 ;  /* 0x0000000000017941 */ /* 0x000fea0003800000 */
.L_x_7129:
[----:B------:R-:W-:Y:S01]  /*1ae0*/  LEA R3, R0, 0x37800000, 0x17 ;  /* 0x3780000000037811 */ /* 0x000fe200078eb8ff */
[----:B------:R-:W-:-:S05]  /*1af0*/  IMAD.SHL.U32 R0, R2, 0x200000, RZ ;  /* 0x0020000002007824 */ /* 0x000fca00078e00ff */
[----:B------:R-:W-:Y:S02]  /*1b00*/  LOP3.LUT R0, R3, R0, R4, 0xfe, !PT ;  /* 0x0000000003007212 */ /* 0x000fe400078efe04 */
.L_x_7128:
[----:B------:R-:W-:Y:S05]  /*1b10*/  BSYNC B0 ;  /* 0x0000000000007941 */ /* 0x000fea0003800000 */
.L_x_7127:
[----:B------:R-:W-:-:S04]  /*1b20*/  FMUL.FTZ R0, R0, 1 ;  /* 0x3f80000000007820 */ /* 0x000fc80000410000 */
[----:B------:R0:W1:Y:S01]  /*1b30*/  F2F.F64.F32 R2, R0 ;  /* 0x0000000000027310 */ /* 0x0000620000201800 */
[----:B------:R-:W-:Y:S05]  /*1b40*/  BRA `(.L_x_7108) ;  /* 0x000002c000007947 */ /* 0x000fea0003800000 */
.L_x_7120:
        /* <DEDUP_REMOVED lines=14> */
.L_x_7134:
[----:B------:R-:W-:Y:S05]  /*1c30*/  BSYNC B0 ;  /* 0x0000000000007941 */ /* 0x000fea0003800000 */
.L_x_7133:
[----:B------:R-:W-:-:S04]  /*1c40*/  FMUL.FTZ R0, R0, 1 ;  /* 0x3f80000000007820 */ /* 0x000fc80000410000 */
[----:B------:R0:W1:Y:S01]  /*1c50*/  F2F.F64.F32 R2, R0 ;  /* 0x0000000000027310 */ /* 0x0000620000201800 */
[----:B------:R-:W-:Y:S05]  /*1c60*/  BRA `(.L_x_7108) ;  /* 0x000001a000007947 */ /* 0x000fea0003800000 */
.L_x_7107:
        /* <DEDUP_REMOVED lines=19> */
[----:B------:R-:W-:Y:S01]  /*1da0*/  IMAD.MOV.U32 R3, RZ, RZ, RZ ;  /* 0x000000ffff037224 */ /* 0x000fe200078e00ff */
[----:B------:R-:W-:Y:S05]  /*1db0*/  BRA `(.L_x_7108) ;  /* 0x0000005000007947 */ /* 0x000fea0003800000 */
.L_x_7132:
[----:B------:R-:W2:Y:S02]  /*1dc0*/  LDG.E.64 R2, [R4.64] ;  /* 0x0000002404027981 */ /* 0x000ea4000c1e1b00 */
[----:B--2---:R-:W0:Y:S01]  /*1dd0*/  I2F.F64.U64 R2, R2 ;  /* 0x0000000200027312 */ /* 0x004e220000301800 */
[----:B------:R-:W-:Y:S05]  /*1de0*/  BRA `(.L_x_7108) ;  /* 0x0000002000007947 */ /* 0x000fea0003800000 */
.L_x_7131:
[----:B------:R-:W2:Y:S02]  /*1df0*/  LDG.E R2, [R4.64] ;  /* 0x0000002404027981 */ /* 0x000ea4000c1e1900 */
[----:B--2---:R-:W0:Y:S02]  /*1e00*/  I2F.F64.U32 R2, R2 ;  /* 0x0000000200027312 */ /* 0x004e240000201800 */
.L_x_7108:
[----:B------:R-:W2:Y:S01]  /*1e10*/  LDC.U8 R6, c[0x0][0x380] ;  /* 0x0000e000ff067b82 */ /* 0x000ea20000000000 */
[----:B01----:R-:W-:Y:S02]  /*1e20*/  IMAD.MOV.U32 R2, RZ, RZ, c[0x0][0x37c] ;  /* 0x0000df00ff027624 */ /* 0x003fe400078e00ff */
[----:B------:R-:W-:-:S03]  /*1e30*/  IMAD.MOV.U32 R4, RZ, RZ, c[0x0][0x378] ;  /* 0x0000de00ff047624 */ /* 0x000fc600078e00ff */
[----:B-----5:R-:W-:Y:S02]  /*1e40*/  LOP3.LUT R5, R2, 0x80000000, R3, 0xb8, !PT ;  /* 0x8000000002057812 */ /* 0x020fe400078eb803 */
        /* <DEDUP_REMOVED lines=14> */
.L_x_7138:
[----:B------:R-:W0:Y:S02]  /*1f30*/  F2I.S64.F64.TRUNC R4, R4 ;  /* 0x0000000400047311 */ /* 0x000e24000030d900 */
[----:B0-----:R-:W-:-:S05]  /*1f40*/  IMAD.MOV.U32 R3, RZ, RZ, R4 ;  /* 0x000000ffff037224 */ /* 0x001fca00078e0004 */
[----:B------:R0:W-:Y:S01]  /*1f50*/  STG.E.U8 [R16.64], R3 ;  /* 0x0000000310007986 */ /* 0x0001e2000c101124 */
[----:B------:R-:W-:Y:S05]  /*1f60*/  BRA `(.L_x_7140) ;  /* 0x00000ed000007947 */ /* 0x000fea0003800000 */
.L_x_7137:
        /* <DEDUP_REMOVED lines=9> */
.L_x_7142:
[----:B------:R-:W0:Y:S02]  /*2000*/  F2I.F64.TRUNC R5, R4 ;  /* 0x0000000400057311 */ /* 0x000e24000030d100 */
[----:B0-----:R0:W-:Y:S01]  /*2010*/  STG.E [R16.64], R5 ;  /* 0x0000000510007986 */ /* 0x0011e2000c101924 */
[----:B------:R-:W-:Y:S05]  /*2020*/  BRA `(.L_x_7140) ;  /* 0x00000e1000007947 */ /* 0x000fea0003800000 */
.L_x_7141:
[----:B------:R-:W0:Y:S02]  /*2030*/  F2I.F64.TRUNC R5, R4 ;  /* 0x0000000400057311 */ /* 0x000e24000030d100 */
[----:B0-----:R0:W-:Y:S01]  /*2040*/  STG.E.U16 [R16.64], R5 ;  /* 0x0000000510007986 */ /* 0x0011e2000c101524 */
[----:B------:R-:W-:Y:S05]  /*2050*/  BRA `(.L_x_7140) ;  /* 0x00000de000007947 */ /* 0x000fea0003800000 */
.L_x_7136:
        /* <DEDUP_REMOVED lines=11> */
.L_x_7144:
[----:B------:R-:W0:Y:S01]  /*2110*/  F2F.F32.F64 R0, R4 ;  /* 0x0000000400007310 */ /* 0x000e220000301000 */
[----:B------:R-:W0:-:S14]  /*2120*/  DSETP.GEU.AND P0, PT, |R4|, c[0x2][0x0], PT ;  /* 0x008000000400762a */ /* 0x000e1c0003f0e200 */
[----:B0-----:R-:W-:-:S05]  /*2130*/  @!P0 FMUL R0, R0, 1.175494350822287508e-38 ;  /* 0x0080000000008820 */ /* 0x001fca0000400000 */
[----:B------:R-:W-:-:S05]  /*2140*/  F2FP.PACK_AB R0, RZ, R0 ;  /* 0x00000000ff00723e */ /* 0x000fca00000000ff */
[----:B------:R0:W-:Y:S01]  /*2150*/  STG.E.U16 [R16.64], R0 ;  /* 0x0000000010007986 */ /* 0x0001e2000c101524 */
[----:B------:R-:W-:Y:S05]  /*2160*/  BRA `(.L_x_7140) ;  /* 0x00000cd000007947 */ /* 0x000fea0003800000 */
.L_x_7143:
        /* <DEDUP_REMOVED lines=12> */
.L_x_7146:
[----:B------:R-:W0:Y:S01]  /*2230*/  F2F.F32.F64 R0, R4 ;  /* 0x0000000400007310 */ /* 0x000e220000301000 */
[----:B------:R-:W0:-:S14]  /*2240*/  DSETP.GEU.AND P0, PT, |R4|, c[0x2][0x0], PT ;  /* 0x008000000400762a */ /* 0x000e1c0003f0e200 */
[----:B0-----:R-:W-:-:S05]  /*2250*/  @!P0 FMUL R0, R0, 1.175494350822287508e-38 ;  /* 0x0080000000008820 */ /* 0x001fca0000400000 */
[----:B------:R-:W-:-:S04]  /*2260*/  F2FP.PACK_AB R3, RZ, R0 ;  /* 0x00000000ff03723e */ /* 0x000fc800000000ff */
[----:B------:R-:W-:-:S05]  /*2270*/  PRMT R3, R3, 0x5410, RZ ;  /* 0x0000541003037816 */ /* 0x000fca00000000ff */
[----:B------:R0:W-:Y:S01]  /*2280*/  STG.E [R16.64], R3 ;  /* 0x0000000310007986 */ /* 0x0001e2000c101924 */
[----:B------:R-:W-:Y:S05]  /*2290*/  BRA `(.L_x_7140) ;  /* 0x00000ba000007947 */ /* 0x000fea0003800000 */
.L_x_7145:
[----:B------:R0:W-:Y:S01]  /*22a0*/  STG.E.64 [R16.64], R4 ;  /* 0x0000000410007986 */ /* 0x0001e2000c101b24 */
[----:B------:R-:W-:Y:S05]  /*22b0*/  BRA `(.L_x_7140) ;  /* 0x00000b8000007947 */ /* 0x000fea0003800000 */
.L_x_7135:
        /* <DEDUP_REMOVED lines=12> */
.L_x_7149:
[----:B------:R-:W-:-:S05]  /*2380*/  CS2R R6, SRZ ;  /* 0x0000000000067805 */ /* 0x000fca000001ff00 */
[----:B------:R0:W-:Y:S01]  /*2390*/  STG.E.128 [R16.64], R4 ;  /* 0x0000000410007986 */ /* 0x0001e2000c101d24 */
[----:B------:R-:W-:Y:S05]  /*23a0*/  BRA `(.L_x_7140) ;  /* 0x00000a9000007947 */ /* 0x000fea0003800000 */
.L_x_7148:
        /* <DEDUP_REMOVED lines=23> */
.L_x_7153:
[----:B------:R-:W-:Y:S05]  /*2520*/  BSYNC B0 ;  /* 0x0000000000007941 */ /* 0x000fea0003800000 */
.L_x_7152:
[----:B------:R-:W-:-:S05]  /*2530*/  LOP3.LUT R3, R0, R3, RZ, 0xfc, !PT ;  /* 0x0000000300037212 */ /* 0x000fca00078efcff */
[----:B------:R0:W-:Y:S01]  /*2540*/  STG.E.U8 [R16.64], R3 ;  /* 0x0000000310007986 */ /* 0x0001e2000c101124 */
[----:B------:R-:W-:Y:S05]  /*2550*/  BRA `(.L_x_7140) ;  /* 0x000008e000007947 */ /* 0x000fea0003800000 */
.L_x_7151:
        /* <DEDUP_REMOVED lines=15> */
.L_x_7155:
[----:B------:R-:W-:Y:S01]  /*2650*/  IMAD.MOV.U32 R0, RZ, RZ, 0x7f ;  /* 0x0000007fff007424 */ /* 0x000fe200078e00ff */
[----:B------:R-:W-:-:S04]  /*2660*/  ISETP.GT.U32.AND P0, PT, R2, 0x7f800000, PT ;  /* 0x7f8000000200780c */ /* 0x000fc80003f04070 */
[----:B------:R-:W-:-:S04]  /*2670*/  SEL R0, R0, 0x7c, P0 ;  /* 0x0000007c00007807 */ /* 0x000fc80000000000 */
.L_x_7156:
[----:B------:R-:W-:Y:S05]  /*2680*/  BSYNC B0 ;  /* 0x0000000000007941 */ /* 0x000fea0003800000 */
.L_x_7154:
[----:B------:R-:W-:-:S04]  /*2690*/  LOP3.LUT R2, R3, 0x80000000, RZ, 0xc0, !PT ;  /* 0x8000000003027812 */ /* 0x000fc800078ec0ff */
[----:B------:R-:W-:-:S04]  /*26a0*/  SHF.R.U32.HI R3, RZ, 0x18, R2 ;  /* 0x00000018ff037819 */ /* 0x000fc80000011602 */
[----:B------:R-:W-:-:S05]  /*26b0*/  LOP3.LUT R3, R0, R3, RZ, 0xfc, !PT ;  /* 0x0000000300037212 */ /* 0x000fca00078efcff */
[----:B------:R0:W-:Y:S01]  /*26c0*/  STG.E.U8 [R16.64], R3 ;  /* 0x0000000310007986 */ /* 0x0001e2000c101124 */
[----:B------:R-:W-:Y:S05]  /*26d0*/  BRA `(.L_x_7140) ;  /* 0x0000076000007947 */ /* 0x000fea0003800000 */
.L_x_7150:
[----:B------:R-:W0:Y:S01]  /*26e0*/  F2F.F32.F64 R0, R4 ;  /* 0x0000000400007310 */ /* 0x000e220000301000 */
[----:B------:R-:W0:-:S14]  /*26f0*/  DSETP.GEU.AND P0, PT, |R4|, c[0x2][0x0], PT ;  /* 0x008000000400762a */ /* 0x000e1c0003f0e200 */
[----:B0-----:R-:W-:-:S05]  /*2700*/  @!P0 FMUL R0, R0, 1.175494350822287508e-38 ;  /* 0x0080000000008820 */ /* 0x001fca0000400000 */
[----:B------:R-:W-:-:S05]  /*2710*/  F2FP.BF16.PACK_AB R0, RZ, R0 ;  /* 0x00000000ff00723e */ /* 0x000fca00000010ff */
[----:B------:R0:W-:Y:S01]  /*2720*/  STG.E.U16 [R16.64], R0 ;  /* 0x0000000010007986 */ /* 0x0001e2000c101524 */
[----:B------:R-:W-:Y:S05]  /*2730*/  BRA `(.L_x_7140) ;  /* 0x0000070000007947 */ /* 0x000fea0003800000 */
.L_x_7147:
        /* <DEDUP_REMOVED lines=11> */
.L_x_7159:
        /* <DEDUP_REMOVED lines=19> */
.L_x_7162:
[----:B------:R-:W-:-:S04]  /*2920*/  LOP3.LUT R2, R3, 0x80000000, RZ, 0xc0, !PT ;  /* 0x8000000003027812 */ /* 0x000fc800078ec0ff */
[----:B------:R-:W-:-:S04]  /*2930*/  SHF.R.U32.HI R3, RZ, 0x18, R2 ;  /* 0x00000018ff037819 */ /* 0x000fc80000011602 */
[----:B------:R-:W-:-:S04]  /*2940*/  LOP3.LUT R0, R0, R3, RZ, 0xfc, !PT ;  /* 0x0000000300007212 */ /* 0x000fc800078efcff */
[----:B------:R-:W-:Y:S02]  /*2950*/  PRMT R8, R0, 0x7610, R8 ;  /* 0x0000761000087816 */ /* 0x000fe40000000008 */
.L_x_7161:
[----:B------:R-:W-:Y:S05]  /*2960*/  BSYNC B0 ;  /* 0x0000000000007941 */ /* 0x000fea0003800000 */
.L_x_7160:
[----:B------:R0:W-:Y:S01]  /*2970*/  STG.E.U8 [R16.64], R8 ;  /* 0x0000000810007986 */ /* 0x0001e2000c101124 */
[----:B------:R-:W-:Y:S05]  /*2980*/  BRA `(.L_x_7140) ;  /* 0x000004b000007947 */ /* 0x000fea0003800000 */
.L_x_7158:
        /* <DEDUP_REMOVED lines=19> */
.L_x_7165:
[----:B------:R-:W-:-:S04]  /*2ac0*/  LOP3.LUT R2, R3, 0x80000000, RZ, 0xc0, !PT ;  /* 0x8000000003027812 */ /* 0x000fc800078ec0ff */
[----:B------:R-:W-:-:S04]  /*2ad0*/  SHF.R.U32.HI R3, RZ, 0x18, R2 ;  /* 0x00000018ff037819 */ /* 0x000fc80000011602 */
[----:B------:R-:W-:-:S04]  /*2ae0*/  LOP3.LUT R0, R0, R3, RZ, 0xfc, !PT ;  /* 0x0000000300007212 */ /* 0x000fc800078efcff */
[----:B------:R-:W-:Y:S02]  /*2af0*/  PRMT R8, R0, 0x7610, R8 ;  /* 0x0000761000087816 */ /* 0x000fe40000000008 */
.L_x_7164:
[----:B------:R-:W-:Y:S05]  /*2b00*/  BSYNC B0 ;  /* 0x0000000000007941 */ /* 0x000fea0003800000 */
.L_x_7163:
[----:B------:R0:W-:Y:S01]  /*2b10*/  STG.E.U8 [R16.64], R8 ;  /* 0x0000000810007986 */ /* 0x0001e2000c101124 */
[----:B------:R-:W-:Y:S05]  /*2b20*/  BRA `(.L_x_7140) ;  /* 0x0000031000007947 */ /* 0x000fea0003800000 */
.L_x_7157:
        /* <DEDUP_REMOVED lines=24> */
.L_x_7139:
        /* <DEDUP_REMOVED lines=20> */
.L_x_7167:
[----:B------:R-:W0:Y:S02]  /*2df0*/  F2I.U64.F64.TRUNC R4, R4 ;  /* 0x0000000400047311 */ /* 0x000e24000030d800 */
[----:B0-----:R0:W-:Y:S01]  /*2e00*/  STG.E.64 [R16.64], R4 ;  /* 0x0000000410007986 */ /* 0x0011e2000c101b24 */
[----:B------:R-:W-:Y:S05]  /*2e10*/  BRA `(.L_x_7140) ;  /* 0x0000002000007947 */ /* 0x000fea0003800000 */
.L_x_7166:
[----:B------:R-:W0:Y:S02]  /*2e20*/  F2I.U32.F64.TRUNC R5, R4 ;  /* 0x0000000400057311 */ /* 0x000e24000030d000 */
[----:B0-----:R0:W-:Y:S02]  /*2e30*/  STG.E [R16.64], R5 ;  /* 0x0000000510007986 */ /* 0x0011e4000c101924 */
.L_x_7140:
[----:B------:R-:W-:-:S05]  /*2e40*/  IMAD R18, R18, 0x200, R23 ;  /* 0x0000020012127824 */ /* 0x000fca00078e0217 */
[----:B------:R-:W-:Y:S02]  /*2e50*/  IADD3 R19, R18, 0x80, RZ ;  /* 0x0000008012137810 */ /* 0x000fe40007ffe0ff */
.L_x_7101:
[----:B------:R-:W-:Y:S05]  /*2e60*/  BSYNC B6 ;  /* 0x0000000000067941 */ /* 0x000fea0003800000 */
.L_x_7100:
        /* <DEDUP_REMOVED lines=231> */
.L_x_7170:
        /* <DEDUP_REMOVED lines=19> */
.L_x_7174:
[----:B------:R-:W2:Y:S02]  /*3e10*/  LDG.E.U8 R2, [R4.64] ;  /* 0x0000002404027981 */ /* 0x000ea4000c1e1100 */
[----:B--2---:R-:W0:Y:S01]  /*3e20*/  I2F.F64.U16 R2, R2 ;  /* 0x0000000200027312 */ /* 0x004e220000101800 */
[----:B------:R-:W-:Y:S05]  /*3e30*/  BRA `(.L_x_7176) ;  /* 0x00000de000007947 */ /* 0x000fea0003800000 */
.L_x_7173:
        /* <DEDUP_REMOVED lines=9> */
.L_x_7178:
[----:B------:R-:W2:Y:S02]  /*3ed0*/  LDG.E R2, [R4.64] ;  /* 0x0000002404027981 */ /* 0x000ea4000c1e1900 */
[----:B--2---:R-:W0:Y:S01]  /*3ee0*/  I2F.F64 R2, R2 ;  /* 0x0000000200027312 */ /* 0x004e220000201c00 */
[----:B------:R-:W-:Y:S05]  /*3ef0*/  BRA `(.L_x_7176) ;  /* 0x00000d2000007947 */ /* 0x000fea0003800000 */
.L_x_7177:
[----:B------:R-:W2:Y:S02]  /*3f00*/  LDG.E.U16 R2, [R4.64] ;  /* 0x0000002404027981 */ /* 0x000ea4000c1e1500 */
[----:B--2---:R-:W0:Y:S01]  /*3f10*/  I2F.F64.S16 R2, R2 ;  /* 0x0000000200027312 */ /* 0x004e220000101c00 */
[----:B------:R-:W-:Y:S05]  /*3f20*/  BRA `(.L_x_7176) ;  /* 0x00000cf000007947 */ /* 0x000fea0003800000 */
.L_x_7172:
        /* <DEDUP_REMOVED lines=10> */
.L_x_7180:
[----:B------:R-:W2:Y:S02]  /*3fd0*/  LDG.E.U16 R0, [R4.64] ;  /* 0x0000002404007981 */ /* 0x000ea4000c1e1500 */
[----:B--2---:R-:W-:-:S05]  /*3fe0*/  HADD2.F32 R0, -RZ, R0.H0_H0 ;  /* 0x20000000ff007230 */ /* 0x004fca0000004100 */
[----:B------:R-:W-:-:S04]  /*3ff0*/  FMUL.FTZ R0, R0, 1 ;  /* 0x3f80000000007820 */ /* 0x000fc80000410000 */
[----:B------:R0:W1:Y:S01]  /*4000*/  F2F.F64.F32 R2, R0 ;  /* 0x0000000000027310 */ /* 0x0000620000201800 */
[----:B------:R-:W-:Y:S05]  /*4010*/  BRA `(.L_x_7176) ;  /* 0x00000c0000007947 */ /* 0x000fea0003800000 */
.L_x_7179:
        /* <DEDUP_REMOVED lines=10> */
.L_x_7182:
[----:B------:R-:W2:Y:S02]  /*40c0*/  LDG.E.U16 R4, [R4.64] ;  /* 0x0000002404047981 */ /* 0x000ea4000c1e1500 */
[----:B--2---:R-:W-:-:S05]  /*40d0*/  HADD2.F32 R0, -RZ, R4.H0_H0 ;  /* 0x20000004ff007230 */ /* 0x004fca0000004100 */
[----:B------:R-:W-:-:S04]  /*40e0*/  FMUL.FTZ R0, R0, 1 ;  /* 0x3f80000000007820 */ /* 0x000fc80000410000 */
[----:B------:R0:W1:Y:S01]  /*40f0*/  F2F.F64.F32 R2, R0 ;  /* 0x0000000000027310 */ /* 0x0000620000201800 */
[----:B------:R-:W-:Y:S05]  /*4100*/  BRA `(.L_x_7176) ;  /* 0x00000b1000007947 */ /* 0x000fea0003800000 */
.L_x_7181:
[----:B------:R0:W5:Y:S01]  /*4110*/  LDG.E R3, [R4.64+0x4] ;  /* 0x0000042404037981 */ /* 0x000162000c1e1900 */
[----:B------:R-:W-:Y:S05]  /*4120*/  BRA `(.L_x_7176) ;  /* 0x00000af000007947 */ /* 0x000fea0003800000 */
.L_x_7171:
        /* <DEDUP_REMOVED lines=12> */
.L_x_7185:
[----:B------:R0:W5:Y:S01]  /*41f0*/  LDG.E R3, [R4.64+0x4] ;  /* 0x0000042404037981 */ /* 0x000162000c1e1900 */
[----:B------:R-:W-:Y:S05]  /*4200*/  BRA `(.L_x_7176) ;  /* 0x00000a1000007947 */ /* 0x000fea0003800000 */
.L_x_7184:
        /* <DEDUP_REMOVED lines=28> */
.L_x_7187:
        /* <DEDUP_REMOVED lines=15> */
.L_x_7186:
[----:B------:R-:W2:Y:S02]  /*44c0*/  LDG.E.U16 R0, [R4.64] ;  /* 0x0000002404007981 */ /* 0x000ea4000c1e1500 */
[----:B--2---:R-:W-:-:S05]  /*44d0*/  PRMT R0, RZ, 0x5410, R0 ;  /* 0x00005410ff007816 */ /* 0x004fca0000000000 */
[----:B------:R-:W-:-:S04]  /*44e0*/  FMUL.FTZ R0, R0, 1 ;  /* 0x3f80000000007820 */ /* 0x000fc80000410000 */
[----:B------:R0:W1:Y:S01]  /*44f0*/  F2F.F64.F32 R2, R0 ;  /* 0x0000000000027310 */ /* 0x0000620000201800 */
[----:B------:R-:W-:Y:S05]  /*4500*/  BRA `(.L_x_7176) ;  /* 0x0000071000007947 */ /* 0x000fea0003800000 */
.L_x_7183:
        /* <DEDUP_REMOVED lines=11> */
.L_x_7190:
        /* <DEDUP_REMOVED lines=21> */
.L_x_7194:
[----:B------:R-:W-:Y:S05]  /*4710*/  BSYNC B1 ;  /* 0x0000000000017941 */ /* 0x000fea0003800000 */
.L_x_7193:
[----:B------:R-:W-:Y:S01]  /*4720*/  LEA R3, R0, 0x3b800000, 0x17 ;  /* 0x3b80000000037811 */ /* 0x000fe200078eb8ff */
[----:B------:R-:W-:-:S05]  /*4730*/  IMAD.SHL.U32 R0, R2, 0x100000, RZ ;  /* 0x0010000002007824 */ /* 0x000fca00078e00ff */
[----:B------:R-:W-:Y:S02]  /*4740*/  LOP3.LUT R0, R3, R0, R4, 0xfe, !PT ;  /* 0x0000000003007212 */ /* 0x000fe400078efe04 */
.L_x_7192:
[----:B------:R-:W-:Y:S05]  /*4750*/  BSYNC B0 ;  /* 0x0000000000007941 */ /* 0x000fea0003800000 */
.L_x_7191:
[----:B------:R-:W-:-:S04]  /*4760*/  FMUL.FTZ R0, R0, 1 ;  /* 0x3f80000000007820 */ /* 0x000fc80000410000 */
[----:B------:R0:W1:Y:S01]  /*4770*/  F2F.F64.F32 R2, R0 ;  /* 0x0000000000027310 */ /* 0x0000620000201800 */
[----:B------:R-:W-:Y:S05]  /*4780*/  BRA `(.L_x_7176) ;  /* 0x0000049000007947 */ /* 0x000fea0003800000 */
.L_x_7189:
        /* <DEDUP_REMOVED lines=21> */
.L_x_7198:
[----:B------:R-:W-:Y:S05]  /*48e0*/  BSYNC B1 ;  /* 0x0000000000017941 */ /* 0x000fea0003800000 */
.L_x_7197:
[----:B------:R-:W-:Y:S01]  /*48f0*/  LEA R3, R0, 0x37800000, 0x17 ;  /* 0x3780000000037811 */ /* 0x000fe200078eb8ff */
[----:B------:R-:W-:-:S05]  /*4900*/  IMAD.SHL.U32 R0, R2, 0x200000, RZ ;  /* 0x0020000002007824 */ /* 0x000fca00078e00ff */
[----:B------:R-:W-:Y:S02]  /*4910*/  LOP3.LUT R0, R3, R0, R4, 0xfe, !PT ;  /* 0x0000000003007212 */ /* 0x000fe400078efe04 */
.L_x_7196:
[----:B------:R-:W-:Y:S05]  /*4920*/  BSYNC B0 ;  /* 0x0000000000007941 */ /* 0x000fea0003800000 */
.L_x_7195:
[----:B------:R-:W-:-:S04]  /*4930*/  FMUL.FTZ R0, R0, 1 ;  /* 0x3f80000000007820 */ /* 0x000fc80000410000 */
[----:B------:R0:W1:Y:S01]  /*4940*/  F2F.F64.F32 R2, R0 ;  /* 0x0000000000027310 */ /* 0x0000620000201800 */
[----:B------:R-:W-:Y:S05]  /*4950*/  BRA `(.L_x_7176) ;  /* 0x000002c000007947 */ /* 0x000fea0003800000 */
.L_x_7188:
        /* <DEDUP_REMOVED lines=14> */
.L_x_7202:
[----:B------:R-:W-:Y:S05]  /*4a40*/  BSYNC B0 ;  /* 0x0000000000007941 */ /* 0x000fea0003800000 */
.L_x_7201:
[----:B------:R-:W-:-:S04]  /*4a50*/  FMUL.FTZ R0, R0, 1 ;  /* 0x3f80000000007820 */ /* 0x000fc80000410000 */
[----:B------:R0:W1:Y:S01]  /*4a60*/  F2F.F64.F32 R2, R0 ;  /* 0x0000000000027310 */ /* 0x0000620000201800 */
[----:B------:R-:W-:Y:S05]  /*4a70*/  BRA `(.L_x_7176) ;  /* 0x000001a000007947 */ /* 0x000fea0003800000 */
.L_x_7175:
        /* <DEDUP_REMOVED lines=21> */
.L_x_7200:
[----:B------:R-:W2:Y:S02]  /*4bd0*/  LDG.E.64 R2, [R4.64] ;  /* 0x0000002404027981 */ /* 0x000ea4000c1e1b00 */
[----:B--2---:R-:W0:Y:S01]  /*4be0*/  I2F.F64.U64 R2, R2 ;  /* 0x0000000200027312 */ /* 0x004e220000301800 */
[----:B------:R-:W-:Y:S05]  /*4bf0*/  BRA `(.L_x_7176) ;  /* 0x0000002000007947 */ /* 0x000fea0003800000 */
.L_x_7199:
[----:B------:R-:W2:Y:S02]  /*4c00*/  LDG.E R2, [R4.64] ;  /* 0x0000002404027981 */ /* 0x000ea4000c1e1900 */
[----:B--2---:R-:W0:Y:S02]  /*4c10*/  I2F.F64.U32 R2, R2 ;  /* 0x0000000200027312 */ /* 0x004e240000201800 */
.L_x_7176:
[----:B------:R-:W2:Y:S01]  /*4c20*/  LDC.U8 R6, c[0x0][0x380] ;  /* 0x0000e000ff067b82 */ /* 0x000ea20000000000 */
[----:B0-----:R-:W-:Y:S02]  /*4c30*/  IMAD.MOV.U32 R0, RZ, RZ, c[0x0][0x37c] ;  /* 0x0000df00ff007624 */ /* 0x001fe400078e00ff */
[----:B------:R-:W-:-:S03]  /*4c40*/  IMAD.MOV.U32 R4, RZ, RZ, c[0x0][0x378] ;  /* 0x0000de00ff047624 */ /* 0x000fc600078e00ff */
        /* <DEDUP_REMOVED lines=15> */
.L_x_7206:
[----:B------:R-:W0:Y:S02]  /*4d40*/  F2I.S64.F64.TRUNC R4, R4 ;  /* 0x0000000400047311 */ /* 0x000e24000030d900 */
[----:B0-----:R-:W-:-:S05]  /*4d50*/  IMAD.MOV.U32 R3, RZ, RZ, R4 ;  /* 0x000000ffff037224 */ /* 0x001fca00078e0004 */
[----:B------:R0:W-:Y:S01]  /*4d60*/  STG.E.U8 [R16.64], R3 ;  /* 0x0000000310007986 */ /* 0x0001e2000c101124 */
[----:B------:R-:W-:Y:S05]  /*4d70*/  BRA `(.L_x_7208) ;  /* 0x00000ed000007947 */ /* 0x000fea0003800000 */
.L_x_7205:
        /* <DEDUP_REMOVED lines=9> */
.L_x_7210:
[----:B------:R-:W0:Y:S02]  /*4e10*/  F2I.F64.TRUNC R5, R4 ;  /* 0x0000000400057311 */ /* 0x000e24000030d100 */
[----:B0-----:R0:W-:Y:S01]  /*4e20*/  STG.E [R16.64], R5 ;  /* 0x0000000510007986 */ /* 0x0011e2000c101924 */
[----:B------:R-:W-:Y:S05]  /*4e30*/  BRA `(.L_x_7208) ;  /* 0x00000e1000007947 */ /* 0x000fea0003800000 */
.L_x_7209:
[----:B------:R-:W0:Y:S02]  /*4e40*/  F2I.F64.TRUNC R5, R4 ;  /* 0x0000000400057311 */ /* 0x000e24000030d100 */
[----:B0-----:R0:W-:Y:S01]  /*4e50*/  STG.E.U16 [R16.64], R5 ;  /* 0x0000000510007986 */ /* 0x0011e2000c101524 */
[----:B------:R-:W-:Y:S05]  /*4e60*/  BRA `(.L_x_7208) ;  /* 0x00000de000007947 */ /* 0x000fea0003800000 */
.L_x_7204:
        /* <DEDUP_REMOVED lines=11> */
.L_x_7212:
[----:B------:R-:W0:Y:S01]  /*4f20*/  F2F.F32.F64 R0, R4 ;  /* 0x0000000400007310 */ /* 0x000e220000301000 */
[----:B------:R-:W0:-:S14]  /*4f30*/  DSETP.GEU.AND P0, PT, |R4|, c[0x2][0x0], PT ;  /* 0x008000000400762a */ /* 0x000e1c0003f0e200 */
[----:B0-----:R-:W-:-:S05]  /*4f40*/  @!P0 FMUL R0, R0, 1.175494350822287508e-38 ;  /* 0x0080000000008820 */ /* 0x001fca0000400000 */
[----:B------:R-:W-:-:S05]  /*4f50*/  F2FP.PACK_AB R0, RZ, R0 ;  /* 0x00000000ff00723e */ /* 0x000fca00000000ff */
[----:B------:R0:W-:Y:S01]  /*4f60*/  STG.E.U16 [R16.64], R0 ;  /* 0x0000000010007986 */ /* 0x0001e2000c101524 */
[----:B------:R-:W-:Y:S05]  /*4f70*/  BRA `(.L_x_7208) ;  /* 0x00000cd000007947 */ /* 0x000fea0003800000 */
.L_x_7211:
        /* <DEDUP_REMOVED lines=12> */
.L_x_7214:
[----:B------:R-:W0:Y:S01]  /*5040*/  F2F.F32.F64 R0, R4 ;  /* 0x0000000400007310 */ /* 0x000e220000301000 */
[----:B------:R-:W0:-:S14]  /*5050*/  DSETP.GEU.AND P0, PT, |R4|, c[0x2][0x0], PT ;  /* 0x008000000400762a */ /* 0x000e1c0003f0e200 */
[----:B0-----:R-:W-:-:S05]  /*5060*/  @!P0 FMUL R0, R0, 1.175494350822287508e-38 ;  /* 0x0080000000008820 */ /* 0x001fca0000400000 */
[----:B------:R-:W-:-:S04]  /*5070*/  F2FP.PACK_AB R3, RZ, R0 ;  /* 0x00000000ff03723e */ /* 0x000fc800000000ff */
[----:B------:R-:W-:-:S05]  /*5080*/  PRMT R3, R3, 0x5410, RZ ;  /* 0x0000541003037816 */ /* 0x000fca00000000ff */
[----:B------:R0:W-:Y:S01]  /*5090*/  STG.E [R16.64], R3 ;  /* 0x0000000310007986 */ /* 0x0001e2000c101924 */
[----:B------:R-:W-:Y:S05]  /*50a0*/  BRA `(.L_x_7208) ;  /* 0x00000ba000007947 */ /* 0x000fea0003800000 */
.L_x_7213:
[----:B------:R0:W-:Y:S01]  /*50b0*/  STG.E.64 [R16.64], R4 ;  /* 0x0000000410007986 */ /* 0x0001e2000c101b24 */
[----:B------:R-:W-:Y:S05]  /*50c0*/  BRA `(.L_x_7208) ;  /* 0x00000b8000007947 */ /* 0x000fea0003800000 */
.L_x_7203:
        /* <DEDUP_REMOVED lines=12> */
.L_x_7217:
[----:B------:R-:W-:-:S05]  /*5190*/  CS2R R6, SRZ ;  /* 0x0000000000067805 */ /* 0x000fca000001ff00 */
[----:B------:R0:W-:Y:S01]  /*51a0*/  STG.E.128 [R16.64], R4 ;  /* 0x0000000410007986 */ /* 0x0001e2000c101d24 */
[----:B------:R-:W-:Y:S05]  /*51b0*/  BRA `(.L_x_7208) ;  /* 0x00000a9000007947 */ /* 0x000fea0003800000 */
.L_x_7216:
        /* <DEDUP_REMOVED lines=23> */
.L_x_7221:
[----:B------:R-:W-:Y:S05]  /*5330*/  BSYNC B0 ;  /* 0x0000000000007941 */ /* 0x000fea0003800000 */
.L_x_7220:
[----:B------:R-:W-:-:S05]  /*5340*/  LOP3.LUT R3, R0, R3, RZ, 0xfc, !PT ;  /* 0x0000000300037212 */ /* 0x000fca00078efcff */
[----:B------:R0:W-:Y:S01]  /*5350*/  STG.E.U8 [R16.64], R3 ;  /* 0x0000000310007986 */ /* 0x0001e2000c101124 */
[----:B------:R-:W-:Y:S05]  /*5360*/  BRA `(.L_x_7208) ;  /* 0x000008e000007947 */ /* 0x000fea0003800000 */
.L_x_7219:
        /* <DEDUP_REMOVED lines=15> */
.L_x_7223:
[----:B------:R-:W-:Y:S01]  /*5460*/  IMAD.MOV.U32 R0, RZ, RZ, 0x7f ;  /* 0x0000007fff007424 */ /* 0x000fe200078e00ff */
[----:B------:R-:W-:-:S04]  /*5470*/  ISETP.GT.U32.AND P0, PT, R2, 0x7f800000, PT ;  /* 0x7f8000000200780c */ /* 0x000fc80003f04070 */
[----:B------:R-:W-:-:S04]  /*5480*/  SEL R0, R0, 0x7c, P0 ;  /* 0x0000007c00007807 */ /* 0x000fc80000000000 */
.L_x_7224:
[----:B------:R-:W-:Y:S05]  /*5490*/  BSYNC B0 ;  /* 0x0000000000007941 */ /* 0x000fea0003800000 */
.L_x_7222:
[----:B------:R-:W-:-:S04]  /*54a0*/  LOP3.LUT R2, R3, 0x80000000, RZ, 0xc0, !PT ;  /* 0x8000000003027812 */ /* 0x000fc800078ec0ff */
[----:B------:R-:W-:-:S04]  /*54b0*/  SHF.R.U32.HI R3, RZ, 0x18, R2 ;  /* 0x00000018ff037819 */ /* 0x000fc80000011602 */
[----:B------:R-:W-:-:S05]  /*54c0*/  LOP3.LUT R3, R0, R3, RZ, 0xfc, !PT ;  /* 0x0000000300037212 */ /* 0x000fca00078efcff */
[----:B------:R0:W-:Y:S01]  /*54d0*/  STG.E.U8 [R16.64], R3 ;  /* 0x0000000310007986 */ /* 0x0001e2000c101124 */
[----:B------:R-:W-:Y:S05]  /*54e0*/  BRA `(.L_x_7208) ;  /* 0x0000076000007947 */ /* 0x000fea0003800000 */
.L_x_7218:
[----:B------:R-:W0:Y:S01]  /*54f0*/  F2F.F32.F64 R0, R4 ;  /* 0x0000000400007310 */ /* 0x000e220000301000 */
[----:B------:R-:W0:-:S14]  /*5500*/  DSETP.GEU.AND P0, PT, |R4|, c[0x2][0x0], PT ;  /* 0x008000000400762a */ /* 0x000e1c0003f0e200 */
[----:B0-----:R-:W-:-:S05]  /*5510*/  @!P0 FMUL R0, R0, 1.175494350822287508e-38 ;  /* 0x0080000000008820 */ /* 0x001fca0000400000 */
[----:B------:R-:W-:-:S05]  /*5520*/  F2FP.BF16.PACK_AB R0, RZ, R0 ;  /* 0x00000000ff00723e */ /* 0x000fca00000010ff */
[----:B------:R0:W-:Y:S01]  /*5530*/  STG.E.U16 [R16.64], R0 ;  /* 0x0000000010007986 */ /* 0x0001e2000c101524 */
[----:B------:R-:W-:Y:S05]  /*5540*/  BRA `(.L_x_7208) ;  /* 0x0000070000007947 */ /* 0x000fea0003800000 */
.L_x_7215:
        /* <DEDUP_REMOVED lines=11> */
.L_x_7227:
        /* <DEDUP_REMOVED lines=19> */
.L_x_7230:
[----:B------:R-:W-:-:S04]  /*5730*/  LOP3.LUT R2, R3, 0x80000000, RZ, 0xc0, !PT ;  /* 0x8000000003027812 */ /* 0x000fc800078ec0ff */
[----:B------:R-:W-:-:S04]  /*5740*/  SHF.R.U32.HI R3, RZ, 0x18, R2 ;  /* 0x00000018ff037819 */ /* 0x000fc80000011602 */
[----:B------:R-:W-:-:S04]  /*5750*/  LOP3.LUT R0, R0, R3, RZ, 0xfc, !PT ;  /* 0x0000000300007212 */ /* 0x000fc800078efcff */
[----:B------:R-:W-:Y:S02]  /*5760*/  PRMT R8, R0, 0x7610, R8 ;  /* 0x0000761000087816 */ /* 0x000fe40000000008 */
.L_x_7229:
[----:B------:R-:W-:Y:S05]  /*5770*/  BSYNC B0 ;  /* 0x0000000000007941 */ /* 0x000fea0003800000 */
.L_x_7228:
[----:B------:R0:W-:Y:S01]  /*5780*/  STG.E.U8 [R16.64], R8 ;  /* 0x0000000810007986 */ /* 0x0001e2000c101124 */
[----:B------:R-:W-:Y:S05]  /*5790*/  BRA `(.L_x_7208) ;  /* 0x000004b000007947 */ /* 0x000fea0003800000 */
.L_x_7226:
        /* <DEDUP_REMOVED lines=19> */
.L_x_7233:
[----:B------:R-:W-:-:S04]  /*58d0*/  LOP3.LUT R2, R3, 0x80000000, RZ, 0xc0, !PT ;  /* 0x8000000003027812 */ /* 0x000fc800078ec0ff */
[----:B------:R-:W-:-:S04]  /*58e0*/  SHF.R.U32.HI R3, RZ, 0x18, R2 ;  /* 0x00000018ff037819 */ /* 0x000fc80000011602 */
[----:B------:R-:W-:-:S04]  /*58f0*/  LOP3.LUT R0, R0, R3, RZ, 0xfc, !PT ;  /* 0x0000000300007212 */ /* 0x000fc800078efcff */
[----:B------:R-:W-:Y:S02]  /*5900*/  PRMT R8, R0, 0x7610, R8 ;  /* 0x0000761000087816 */ /* 0x000fe40000000008 */
.L_x_7232:
[----:B------:R-:W-:Y:S05]  /*5910*/  BSYNC B0 ;  /* 0x0000000000007941 */ /* 0x000fea0003800000 */
.L_x_7231:
[----:B------:R0:W-:Y:S01]  /*5920*/  STG.E.U8 [R16.64], R8 ;  /* 0x0000000810007986 */ /* 0x0001e2000c101124 */
[----:B------:R-:W-:Y:S05]  /*5930*/  BRA `(.L_x_7208) ;  /* 0x0000031000007947 */ /* 0x000fea0003800000 */
.L_x_7225:
        /* <DEDUP_REMOVED lines=24> */
.L_x_7207:
        /* <DEDUP_REMOVED lines=20> */
.L_x_7235:
[----:B------:R-:W0:Y:S02]  /*5c00*/  F2I.U64.F64.TRUNC R4, R4 ;  /* 0x0000000400047311 */ /* 0x000e24000030d800 */
[----:B0-----:R0:W-:Y:S01]  /*5c10*/  STG.E.64 [R16.64], R4 ;  /* 0x0000000410007986 */ /* 0x0011e2000c101b24 */
[----:B------:R-:W-:Y:S05]  /*5c20*/  BRA `(.L_x_7208) ;  /* 0x0000002000007947 */ /* 0x000fea0003800000 */
.L_x_7234:
[----:B------:R-:W0:Y:S02]  /*5c30*/  F2I.U32.F64.TRUNC R5, R4 ;  /* 0x0000000400057311 */ /* 0x000e24000030d000 */
[----:B0-----:R0:W-:Y:S02]  /*5c40*/  STG.E [R16.64], R5 ;  /* 0x0000000510007986 */ /* 0x0011e4000c101924 */
.L_x_7208:
        /* <DEDUP_REMOVED lines=231> */
.L_x_7236:
        /* <DEDUP_REMOVED lines=19> */
.L_x_7240:
[----:B------:R-:W2:Y:S02]  /*6bf0*/  LDG.E.U8 R2, [R4.64] ;  /* 0x0000002404027981 */ /* 0x000ea4000c1e1100 */
[----:B--2---:R-:W0:Y:S01]  /*6c00*/  I2F.F64.U16 R2, R2 ;  /* 0x0000000200027312 */ /* 0x004e220000101800 */
[----:B------:R-:W-:Y:S05]  /*6c10*/  BRA `(.L_x_7242) ;  /* 0x00000de000007947 */ /* 0x000fea0003800000 */
.L_x_7239:
        /* <DEDUP_REMOVED lines=9> */
.L_x_7244:
[----:B------:R-:W2:Y:S02]  /*6cb0*/  LDG.E R2, [R4.64] ;  /* 0x0000002404027981 */ /* 0x000ea4000c1e1900 */
[----:B--2---:R-:W0:Y:S01]  /*6cc0*/  I2F.F64 R2, R2 ;  /* 0x0000000200027312 */ /* 0x004e220000201c00 */
[----:B------:R-:W-:Y:S05]  /*6cd0*/  BRA `(.L_x_7242) ;  /* 0x00000d2000007947 */ /* 0x000fea0003800000 */
.L_x_7243:
[----:B------:R-:W2:Y:S02]  /*6ce0*/  LDG.E.U16 R2, [R4.64] ;  /* 0x0000002404027981 */ /* 0x000ea4000c1e1500 */
[----:B--2---:R-:W0:Y:S01]  /*6cf0*/  I2F.F64.S16 R2, R2 ;  /* 0x0000000200027312 */ /* 0x004e220000101c00 */
[----:B------:R-:W-:Y:S05]  /*6d00*/  BRA `(.L_x_7242) ;  /* 0x00000cf000007947 */ /* 0x000fea0003800000 */
.L_x_7238:
        /* <DEDUP_REMOVED lines=10> */
.L_x_7246:
[----:B------:R-:W2:Y:S02]  /*6db0*/  LDG.E.U16 R0, [R4.64] ;  /* 0x0000002404007981 */ /* 0x000ea4000c1e1500 */
[----:B--2---:R-:W-:-:S05]  /*6dc0*/  HADD2.F32 R0, -RZ, R0.H0_H0 ;  /* 0x20000000ff007230 */ /* 0x004fca0000004100 */
[----:B------:R-:W-:-:S04]  /*6dd0*/  FMUL.FTZ R0, R0, 1 ;  /* 0x3f80000000007820 */ /* 0x000fc80000410000 */
[----:B------:R0:W1:Y:S01]  /*6de0*/  F2F.F64.F32 R2, R0 ;  /* 0x0000000000027310 */ /* 0x0000620000201800 */
[----:B------:R-:W-:Y:S05]  /*6df0*/  BRA `(.L_x_7242) ;  /* 0x00000c0000007947 */ /* 0x000fea0003800000 */
.L_x_7245:
        /* <DEDUP_REMOVED lines=10> */
.L_x_7248:
[----:B------:R-:W2:Y:S02]  /*6ea0*/  LDG.E.U16 R4, [R4.64] ;  /* 0x0000002404047981 */ /* 0x000ea4000c1e1500 */
[----:B--2---:R-:W-:-:S05]  /*6eb0*/  HADD2.F32 R0, -RZ, R4.H0_H0 ;  /* 0x20000004ff007230 */ /* 0x004fca0000004100 */
[----:B------:R-:W-:-:S04]  /*6ec0*/  FMUL.FTZ R0, R0, 1 ;  /* 0x3f80000000007820 */ /* 0x000fc80000410000 */
[----:B------:R0:W1:Y:S01]  /*6ed0*/  F2F.F64.F32 R2, R0 ;  /* 0x0000000000027310 */ /* 0x0000620000201800 */
[----:B------:R-:W-:Y:S05]  /*6ee0*/  BRA `(.L_x_7242) ;  /* 0x00000b1000007947 */ /* 0x000fea0003800000 */
.L_x_7247:
[----:B------:R0:W5:Y:S01]  /*6ef0*/  LDG.E R3, [R4.64+0x4] ;  /* 0x0000042404037981 */ /* 0x000162000c1e1900 */
[----:B------:R-:W-:Y:S05]  /*6f00*/  BRA `(.L_x_7242) ;  /* 0x00000af000007947 */ /* 0x000fea0003800000 */
.L_x_7237:
        /* <DEDUP_REMOVED lines=12> */
.L_x_7251:
[----:B------:R0:W5:Y:S01]  /*6fd0*/  LDG.E R3, [R4.64+0x4] ;  /* 0x0000042404037981 */ /* 0x000162000c1e1900 */
[----:B------:R-:W-:Y:S05]  /*6fe0*/  BRA `(.L_x_7242) ;  /* 0x00000a1000007947 */ /* 0x000fea0003800000 */
.L_x_7250:
        /* <DEDUP_REMOVED lines=28> */
.L_x_7253:
        /* <DEDUP_REMOVED lines=15> */
.L_x_7252:
[----:B------:R-:W2:Y:S02]  /*72a0*/  LDG.E.U16 R0, [R4.64] ;  /* 0x0000002404007981 */ /* 0x000ea4000c1e1500 */
[----:B--2---:R-:W-:-:S05]  /*72b0*/  PRMT R0, RZ, 0x5410, R0 ;  /* 0x00005410ff007816 */ /* 0x004fca0000000000 */
[----:B------:R-:W-:-:S04]  /*72c0*/  FMUL.FTZ R0, R0, 1 ;  /* 0x3f80000000007820 */ /* 0x000fc80000410000 */
[----:B------:R0:W1:Y:S01]  /*72d0*/  F2F.F64.F32 R2, R0 ;  /* 0x0000000000027310 */ /* 0x0000620000201800 */
[----:B------:R-:W-:Y:S05]  /*72e0*/  BRA `(.L_x_7242) ;  /* 0x0000071000007947 */ /* 0x000fea0003800000 */
.L_x_7249:
        /* <DEDUP_REMOVED lines=11> */
.L_x_7256:
        /* <DEDUP_REMOVED lines=21> */
.L_x_7260:
[----:B------:R-:W-:Y:S05]  /*74f0*/  BSYNC B1 ;  /* 0x0000000000017941 */ /* 0x000fea0003800000 */
.L_x_7259:
[----:B------:R-:W-:Y:S01]  /*7500*/  LEA R3, R0, 0x3b800000, 0x17 ;  /* 0x3b80000000037811 */ /* 0x000fe200078eb8ff */
[----:B------:R-:W-:-:S05]  /*7510*/  IMAD.SHL.U32 R0, R2, 0x100000, RZ ;  /* 0x0010000002007824 */ /* 0x000fca00078e00ff */
[----:B------:R-:W-:Y:S02]  /*7520*/  LOP3.LUT R0, R3, R0, R4, 0xfe, !PT ;  /* 0x0000000003007212 */ /* 0x000fe400078efe04 */
.L_x_7258:
[----:B------:R-:W-:Y:S05]  /*7530*/  BSYNC B0 ;  /* 0x0000000000007941 */ /* 0x000fea0003800000 */
.L_x_7257:
[----:B------:R-:W-:-:S04]  /*7540*/  FMUL.FTZ R0, R0, 1 ;  /* 0x3f80000000007820 */ /* 0x000fc80000410000 */
[----:B------:R0:W1:Y:S01]  /*7550*/  F2F.F64.F32 R2, R0 ;  /* 0x0000000000027310 */ /* 0x0000620000201800 */
[----:B------:R-:W-:Y:S05]  /*7560*/  BRA `(.L_x_7242) ;  /* 0x0000049000007947 */ /* 0x000fea0003800000 */
.L_x_7255:
        /* <DEDUP_REMOVED lines=21> */
.L_x_7264:
[----:B------:R-:W-:Y:S05]  /*76c0*/  BSYNC B1 ;  /* 0x0000000000017941 */ /* 0x000fea0003800000 */
.L_x_7263:
[----:B------:R-:W-:Y:S01]  /*76d0*/  LEA R3, R0, 0x37800000, 0x17 ;  /* 0x3780000000037811 */ /* 0x000fe200078eb8ff */
[----:B------:R-:W-:-:S05]  /*76e0*/  IMAD.SHL.U32 R0, R2, 0x200000, RZ ;  /* 0x0020000002007824 */ /* 0x000fca00078e00ff */
[----:B------:R-:W-:Y:S02]  /*76f0*/  LOP3.LUT R0, R3, R0, R4, 0xfe, !PT ;  /* 0x0000000003007212 */ /* 0x000fe400078efe04 */
.L_x_7262:
[----:B------:R-:W-:Y:S05]  /*7700*/  BSYNC B0 ;  /* 0x0000000000007941 */ /* 0x000fea0003800000 */
.L_x_7261:
[----:B------:R-:W-:-:S04]  /*7710*/  FMUL.FTZ R0, R0, 1 ;  /* 0x3f80000000007820 */ /* 0x000fc80000410000 */
[----:B------:R0:W1:Y:S01]  /*7720*/  F2F.F64.F32 R2, R0 ;  /* 0x0000000000027310 */ /* 0x0000620000201800 */
[----:B------:R-:W-:Y:S05]  /*7730*/  BRA `(.L_x_7242) ;  /* 0x000002c000007947 */ /* 0x000fea0003800000 */
.L_x_7254:
        /* <DEDUP_REMOVED lines=14> */
.L_x_7268:
[----:B------:R-:W-:Y:S05]  /*7820*/  BSYNC B0 ;  /* 0x0000000000007941 */ /* 0x000fea0003800000 */
.L_x_7267:
[----:B------:R-:W-:-:S04]  /*7830*/  FMUL.FTZ R0, R0, 1 ;  /* 0x3f80000000007820 */ /* 0x000fc80000410000 */
[----:B------:R0:W1:Y:S01]  /*7840*/  F2F.F64.F32 R2, R0 ;  /* 0x0000000000027310 */ /* 0x0000620000201800 */
[----:B------:R-:W-:Y:S05]  /*7850*/  BRA `(.L_x_7242) ;  /* 0x000001a000007947 */ /* 0x000fea0003800000 */
.L_x_7241:
        /* <DEDUP_REMOVED lines=21> */
.L_x_7266:
[----:B------:R-:W2:Y:S02]  /*79b0*/  LDG.E.64 R2, [R4.64] ;  /* 0x0000002404027981 */ /* 0x000ea4000c1e1b00 */
[----:B--2---:R-:W0:Y:S01]  /*79c0*/  I2F.F64.U64 R2, R2 ;  /* 0x0000000200027312 */ /* 0x004e220000301800 */
[----:B------:R-:W-:Y:S05]  /*79d0*/  BRA `(.L_x_7242) ;  /* 0x0000002000007947 */ /* 0x000fea0003800000 */
.L_x_7265:
[----:B------:R-:W2:Y:S02]  /*79e0*/  LDG.E R2, [R4.64] ;  /* 0x0000002404027981 */ /* 0x000ea4000c1e1900 */
[----:B--2---:R-:W0:Y:S02]  /*79f0*/  I2F.F64.U32 R2, R2 ;  /* 0x0000000200027312 */ /* 0x004e240000201800 */
.L_x_7242:
        /* <DEDUP_REMOVED lines=18> */
.L_x_7272:
[----:B------:R-:W0:Y:S02]  /*7b20*/  F2I.S64.F64.TRUNC R4, R4 ;  /* 0x0000000400047311 */ /* 0x000e24000030d900 */
[----:B0-----:R-:W-:-:S05]  /*7b30*/  IMAD.MOV.U32 R3, RZ, RZ, R4 ;  /* 0x000000ffff037224 */ /* 0x001fca00078e0004 */
[----:B------:R0:W-:Y:S01]  /*7b40*/  STG.E.U8 [R16.64], R3 ;  /* 0x0000000310007986 */ /* 0x0001e2000c101124 */
[----:B------:R-:W-:Y:S05]  /*7b50*/  BRA `(.L_x_7274) ;  /* 0x00000ed000007947 */ /* 0x000fea0003800000 */
.L_x_7271:
        /* <DEDUP_REMOVED lines=9> */
.L_x_7276:
[----:B------:R-:W0:Y:S02]  /*7bf0*/  F2I.F64.TRUNC R5, R4 ;  /* 0x0000000400057311 */ /* 0x000e24000030d100 */
[----:B0-----:R0:W-:Y:S01]  /*7c00*/  STG.E [R16.64], R5 ;  /* 0x0000000510007986 */ /* 0x0011e2000c101924 */
[----:B------:R-:W-:Y:S05]  /*7c10*/  BRA `(.L_x_7274) ;  /* 0x00000e1000007947 */ /* 0x000fea0003800000 */
.L_x_7275:
[----:B------:R-:W0:Y:S02]  /*7c20*/  F2I.F64.TRUNC R5, R4 ;  /* 0x0000000400057311 */ /* 0x000e24000030d100 */
[----:B0-----:R0:W-:Y:S01]  /*7c30*/  STG.E.U16 [R16.64], R5 ;  /* 0x0000000510007986 */ /* 0x0011e2000c101524 */
[----:B------:R-:W-:Y:S05]  /*7c40*/  BRA `(.L_x_7274) ;  /* 0x00000de000007947 */ /* 0x000fea0003800000 */
.L_x_7270:
        /* <DEDUP_REMOVED lines=11> */
.L_x_7278:
[----:B------:R-:W0:Y:S01]  /*7d00*/  F2F.F32.F64 R0, R4 ;  /* 0x0000000400007310 */ /* 0x000e220000301000 */
[----:B------:R-:W0:-:S14]  /*7d10*/  DSETP.GEU.AND P0, PT, |R4|, c[0x2][0x0], PT ;  /* 0x008000000400762a */ /* 0x000e1c0003f0e200 */
[----:B0-----:R-:W-:-:S05]  /*7d20*/  @!P0 FMUL R0, R0, 1.175494350822287508e-38 ;  /* 0x0080000000008820 */ /* 0x001fca0000400000 */
[----:B------:R-:W-:-:S05]  /*7d30*/  F2FP.PACK_AB R0, RZ, R0 ;  /* 0x00000000ff00723e */ /* 0x000fca00000000ff */
[----:B------:R0:W-:Y:S01]  /*7d40*/  STG.E.U16 [R16.64], R0 ;  /* 0x0000000010007986 */ /* 0x0001e2000c101524 */
[----:B------:R-:W-:Y:S05]  /*7d50*/  BRA `(.L_x_7274) ;  /* 0x00000cd000007947 */ /* 0x000fea0003800000 */
.L_x_7277:
        /* <DEDUP_REMOVED lines=12> */
.L_x_7280:
[----:B------:R-:W0:Y:S01]  /*7e20*/  F2F.F32.F64 R0, R4 ;  /* 0x0000000400007310 */ /* 0x000e220000301000 */
[----:B------:R-:W0:-:S14]  /*7e30*/  DSETP.GEU.AND P0, PT, |R4|, c[0x2][0x0], PT ;  /* 0x008000000400762a */ /* 0x000e1c0003f0e200 */
[----:B0-----:R-:W-:-:S05]  /*7e40*/  @!P0 FMUL R0, R0, 1.175494350822287508e-38 ;  /* 0x0080000000008820 */ /* 0x001fca0000400000 */
[----:B------:R-:W-:-:S04]  /*7e50*/  F2FP.PACK_AB R3, RZ, R0 ;  /* 0x00000000ff03723e */ /* 0x000fc800000000ff */
[----:B------:R-:W-:-:S05]  /*7e60*/  PRMT R3, R3, 0x5410, RZ ;  /* 0x0000541003037816 */ /* 0x000fca00000000ff */
[----:B------:R0:W-:Y:S01]  /*7e70*/  STG.E [R16.64], R3 ;  /* 0x0000000310007986 */ /* 0x0001e2000c101924 */
[----:B------:R-:W-:Y:S05]  /*7e80*/  BRA `(.L_x_7274) ;  /* 0x00000ba000007947 */ /* 0x000fea0003800000 */
.L_x_7279:
[----:B------:R0:W-:Y:S01]  /*7e90*/  STG.E.64 [R16.64], R4 ;  /* 0x0000000410007986 */ /* 0x0001e2000c101b24 */
[----:B------:R-:W-:Y:S05]  /*7ea0*/  BRA `(.L_x_7274) ;  /* 0x00000b8000007947 */ /* 0x000fea0003800000 */
.L_x_7269:
        /* <DEDUP_REMOVED lines=12> */
.L_x_7283:
[----:B------:R-:W-:-:S05]  /*7f70*/  CS2R R6, SRZ ;  /* 0x0000000000067805 */ /* 0x000fca000001ff00 */
[----:B------:R0:W-:Y:S01]  /*7f80*/  STG.E.128 [R16.64], R4 ;  /* 0x0000000410007986 */ /* 0x0001e2000c101d24 */
[----:B------:R-:W-:Y:S05]  /*7f90*/  BRA `(.L_x_7274) ;  /* 0x00000a9000007947 */ /* 0x000fea0003800000 */
.L_x_7282:
        /* <DEDUP_REMOVED lines=23> */
.L_x_7287:
[----:B------:R-:W-:Y:S05]  /*8110*/  BSYNC B0 ;  /* 0x0000000000007941 */ /* 0x000fea0003800000 */
.L_x_7286:
[----:B------:R-:W-:-:S05]  /*8120*/  LOP3.LUT R3, R0, R3, RZ, 0xfc, !PT ;  /* 0x0000000300037212 */ /* 0x000fca00078efcff */
[----:B------:R0:W-:Y:S01]  /*8130*/  STG.E.U8 [R16.64], R3 ;  /* 0x0000000310007986 */ /* 0x0001e2000c101124 */
[----:B------:R-:W-:Y:S05]  /*8140*/  BRA `(.L_x_7274) ;  /* 0x000008e000007947 */ /* 0x000fea0003800000 */
.L_x_7285:
        /* <DEDUP_REMOVED lines=15> */
.L_x_7289:
[----:B------:R-:W-:Y:S01]  /*8240*/  IMAD.MOV.U32 R0, RZ, RZ, 0x7f ;  /* 0x0000007fff007424 */ /* 0x000fe200078e00ff */
[----:B------:R-:W-:-:S04]  /*8250*/  ISETP.GT.U32.AND P0, PT, R2, 0x7f800000, PT ;  /* 0x7f8000000200780c */ /* 0x000fc80003f04070 */
[----:B------:R-:W-:-:S04]  /*8260*/  SEL R0, R0, 0x7c, P0 ;  /* 0x0000007c00007807 */ /* 0x000fc80000000000 */
.L_x_7290:
[----:B------:R-:W-:Y:S05]  /*8270*/  BSYNC B0 ;  /* 0x0000000000007941 */ /* 0x000fea0003800000 */
.L_x_7288:
[----:B------:R-:W-:-:S04]  /*8280*/  LOP3.LUT R2, R3, 0x80000000, RZ, 0xc0, !PT ;  /* 0x8000000003027812 */ /* 0x000fc800078ec0ff */
[----:B------:R-:W-:-:S04]  /*8290*/  SHF.R.U32.HI R3, RZ, 0x18, R2 ;  /* 0x00000018ff037819 */ /* 0x000fc80000011602 */
[----:B------:R-:W-:-:S05]  /*82a0*/  LOP3.LUT R3, R0, R3, RZ, 0xfc, !PT ;  /* 0x0000000300037212 */ /* 0x000fca00078efcff */
[----:B------:R0:W-:Y:S01]  /*82b0*/  STG.E.U8 [R16.64], R3 ;  /* 0x0000000310007986 */ /* 0x0001e2000c101124 */
[----:B------:R-:W-:Y:S05]  /*82c0*/  BRA `(.L_x_7274) ;  /* 0x0000076000007947 */ /* 0x000fea0003800000 */
.L_x_7284:
[----:B------:R-:W0:Y:S01]  /*82d0*/  F2F.F32.F64 R0, R4 ;  /* 0x0000000400007310 */ /* 0x000e220000301000 */
[----:B------:R-:W0:-:S14]  /*82e0*/  DSETP.GEU.AND P0, PT, |R4|, c[0x2][0x0], PT ;  /* 0x008000000400762a */ /* 0x000e1c0003f0e200 */
[----:B0-----:R-:W-:-:S05]  /*82f0*/  @!P0 FMUL R0, R0, 1.175494350822287508e-38 ;  /* 0x0080000000008820 */ /* 0x001fca0000400000 */
[----:B------:R-:W-:-:S05]  /*8300*/  F2FP.BF16.PACK_AB R0, RZ, R0 ;  /* 0x00000000ff00723e */ /* 0x000fca00000010ff */
[----:B------:R0:W-:Y:S01]  /*8310*/  STG.E.U16 [R16.64], R0 ;  /* 0x0000000010007986 */ /* 0x0001e2000c101524 */
[----:B------:R-:W-:Y:S05]  /*8320*/  BRA `(.L_x_7274) ;  /* 0x0000070000007947 */ /* 0x000fea0003800000 */
.L_x_7281:
        /* <DEDUP_REMOVED lines=11> */
.L_x_7293:
        /* <DEDUP_REMOVED lines=19> */
.L_x_7296:
[----:B------:R-:W-:-:S04]  /*8510*/  LOP3.LUT R2, R3, 0x80000000, RZ, 0xc0, !PT ;  /* 0x8000000003027812 */ /* 0x000fc800078ec0ff */
[----:B------:R-:W-:-:S04]  /*8520*/  SHF.R.U32.HI R3, RZ, 0x18, R2 ;  /* 0x00000018ff037819 */ /* 0x000fc80000011602 */
[----:B------:R-:W-:-:S04]  /*8530*/  LOP3.LUT R0, R0, R3, RZ, 0xfc, !PT ;  /* 0x0000000300007212 */ /* 0x000fc800078efcff */
[----:B------:R-:W-:Y:S02]  /*8540*/  PRMT R8, R0, 0x7610, R8 ;  /* 0x0000761000087816 */ /* 0x000fe40000000008 */
.L_x_7295:
[----:B------:R-:W-:Y:S05]  /*8550*/  BSYNC B0 ;  /* 0x0000000000007941 */ /* 0x000fea0003800000 */
.L_x_7294:
[----:B------:R0:W-:Y:S01]  /*8560*/  STG.E.U8 [R16.64], R8 ;  /* 0x0000000810007986 */ /* 0x0001e2000c101124 */
[----:B------:R-:W-:Y:S05]  /*8570*/  BRA `(.L_x_7274) ;  /* 0x000004b000007947 */ /* 0x000fea0003800000 */
.L_x_7292:
        /* <DEDUP_REMOVED lines=19> */
.L_x_7299:
[----:B------:R-:W-:-:S04]  /*86b0*/  LOP3.LUT R2, R3, 0x80000000, RZ, 0xc0, !PT ;  /* 0x8000000003027812 */ /* 0x000fc800078ec0ff */
[----:B------:R-:W-:-:S04]  /*86c0*/  SHF.R.U32.HI R3, RZ, 0x18, R2 ;  /* 0x00000018ff037819 */ /* 0x000fc80000011602 */
[----:B------:R-:W-:-:S04]  /*86d0*/  LOP3.LUT R0, R0, R3, RZ, 0xfc, !PT ;  /* 0x0000000300007212 */ /* 0x000fc800078efcff */
[----:B------:R-:W-:Y:S02]  /*86e0*/  PRMT R8, R0, 0x7610, R8 ;  /* 0x0000761000087816 */ /* 0x000fe40000000008 */
.L_x_7298:
[----:B------:R-:W-:Y:S05]  /*86f0*/  BSYNC B0 ;  /* 0x0000000000007941 */ /* 0x000fea0003800000 */
.L_x_7297:
[----:B------:R0:W-:Y:S01]  /*8700*/  STG.E.U8 [R16.64], R8 ;  /* 0x0000000810007986 */ /* 0x0001e2000c101124 */
[----:B------:R-:W-:Y:S05]  /*8710*/  BRA `(.L_x_7274) ;  /* 0x0000031000007947 */ /* 0x000fea0003800000 */
.L_x_7291:
        /* <DEDUP_REMOVED lines=24> */
.L_x_7273:
        /* <DEDUP_REMOVED lines=20> */
.L_x_7301:
[----:B------:R-:W0:Y:S02]  /*89e0*/  F2I.U64.F64.TRUNC R4, R4 ;  /* 0x0000000400047311 */ /* 0x000e24000030d800 */
[----:B0-----:R0:W-:Y:S01]  /*89f0*/  STG.E.64 [R16.64], R4 ;  /* 0x0000000410007986 */ /* 0x0011e2000c101b24 */
[----:B------:R-:W-:Y:S05]  /*8a00*/  BRA `(.L_x_7274) ;  /* 0x0000002000007947 */ /* 0x000fea0003800000 */
.L_x_7300:
[----:B------:R-:W0:Y:S02]  /*8a10*/  F2I.U32.F64.TRUNC R5, R4 ;  /* 0x0000000400057311 */ /* 0x000e24000030d000 */
[----:B0-----:R0:W-:Y:S02]  /*8a20*/  STG.E [R16.64], R5 ;  /* 0x0000000510007986 */ /* 0x0011e4000c101924 */
.L_x_7274:
[----:B------:R-:W-:Y:S02]  /*8a30*/  IADD3 R19, R19, 0x80, RZ ;  /* 0x0000008013137810 */ /* 0x000fe40007ffe0ff */
.L_x_7169:
[----:B------:R-:W-:Y:S05]  /*8a40*/  BSYNC B6 ;  /* 0x0000000000067941 */ /* 0x000fea0003800000 */
.L_x_7168:
        /* <DEDUP_REMOVED lines=230> */
.L_x_7302:
        /* <DEDUP_REMOVED lines=19> */
.L_x_7306:
[----:B------:R-:W2:Y:S02]  /*99e0*/  LDG.E.U8 R2, [R4.64] ;  /* 0x0000002404027981 */ /* 0x000ea4000c1e1100 */
[----:B--2---:R-:W0:Y:S01]  /*99f0*/  I2F.F64.U16 R2, R2 ;  /* 0x0000000200027312 */ /* 0x004e220000101800 */
[----:B------:R-:W-:Y:S05]  /*9a00*/  BRA `(.L_x_7308) ;  /* 0x00000de000007947 */ /* 0x000fea0003800000 */
.L_x_7305:
        /* <DEDUP_REMOVED lines=9> */
.L_x_7310:
[----:B------:R-:W2:Y:S02]  /*9aa0*/  LDG.E R2, [R4.64] ;  /* 0x0000002404027981 */ /* 0x000ea4000c1e1900 */
[----:B--2---:R-:W0:Y:S01]  /*9ab0*/  I2F.F64 R2, R2 ;  /* 0x0000000200027312 */ /* 0x004e220000201c00 */
[----:B------:R-:W-:Y:S05]  /*9ac0*/  BRA `(.L_x_7308) ;  /* 0x00000d2000007947 */ /* 0x000fea0003800000 */
.L_x_7309:
[----:B------:R-:W2:Y:S02]  /*9ad0*/  LDG.E.U16 R2, [R4.64] ;  /* 0x0000002404027981 */ /* 0x000ea4000c1e1500 */
[----:B--2---:R-:W0:Y:S01]  /*9ae0*/  I2F.F64.S16 R2, R2 ;  /* 0x0000000200027312 */ /* 0x004e220000101c00 */
[----:B------:R-:W-:Y:S05]  /*9af0*/  BRA `(.L_x_7308) ;  /* 0x00000cf000007947 */ /* 0x000fea0003800000 */
.L_x_7304:
        /* <DEDUP_REMOVED lines=10> */
.L_x_7312:
[----:B------:R-:W2:Y:S02]  /*9ba0*/  LDG.E.U16 R0, [R4.64] ;  /* 0x0000002404007981 */ /* 0x000ea4000c1e1500 */
[----:B--2---:R-:W-:-:S05]  /*9bb0*/  HADD2.F32 R0, -RZ, R0.H0_H0 ;  /* 0x20000000ff007230 */ /* 0x004fca0000004100 */
[----:B------:R-:W-:-:S04]  /*9bc0*/  FMUL.FTZ R0, R0, 1 ;  /* 0x3f80000000007820 */ /* 0x000fc80000410000 */
[----:B------:R0:W1:Y:S01]  /*9bd0*/  F2F.F64.F32 R2, R0 ;  /* 0x0000000000027310 */ /* 0x0000620000201800 */
[----:B------:R-:W-:Y:S05]  /*9be0*/  BRA `(.L_x_7308) ;  /* 0x00000c0000007947 */ /* 0x000fea0003800000 */
.L_x_7311:
        /* <DEDUP_REMOVED lines=10> */
.L_x_7314:
[----:B------:R-:W2:Y:S02]  /*9c90*/  LDG.E.U16 R4, [R4.64] ;  /* 0x0000002404047981 */ /* 0x000ea4000c1e1500 */
[----:B--2---:R-:W-:-:S05]  /*9ca0*/  HADD2.F32 R0, -RZ, R4.H0_H0 ;  /* 0x20000004ff007230 */ /* 0x004fca0000004100 */
[----:B------:R-:W-:-:S04]  /*9cb0*/  FMUL.FTZ R0, R0, 1 ;  /* 0x3f80000000007820 */ /* 0x000fc80000410000 */
[----:B------:R0:W1:Y:S01]  /*9cc0*/  F2F.F64.F32 R2, R0 ;  /* 0x0000000000027310 */ /* 0x0000620000201800 */
[----:B------:R-:W-:Y:S05]  /*9cd0*/  BRA `(.L_x_7308) ;  /* 0x00000b1000007947 */ /* 0x000fea0003800000 */
.L_x_7313:
[----:B------:R0:W5:Y:S01]  /*9ce0*/  LDG.E R3, [R4.64+0x4] ;  /* 0x0000042404037981 */ /* 0x000162000c1e1900 */
[----:B------:R-:W-:Y:S05]  /*9cf0*/  BRA `(.L_x_7308) ;  /* 0x00000af000007947 */ /* 0x000fea0003800000 */
.L_x_7303:
        /* <DEDUP_REMOVED lines=12> */
.L_x_7317:
[----:B------:R0:W5:Y:S01]  /*9dc0*/  LDG.E R3, [R4.64+0x4] ;  /* 0x0000042404037981 */ /* 0x000162000c1e1900 */
[----:B------:R-:W-:Y:S05]  /*9dd0*/  BRA `(.L_x_7308) ;  /* 0x00000a1000007947 */ /* 0x000fea0003800000 */
.L_x_7316:
        /* <DEDUP_REMOVED lines=28> */
.L_x_7319:
        /* <DEDUP_REMOVED lines=15> */
.L_x_7318:
[----:B------:R-:W2:Y:S02]  /*a090*/  LDG.E.U16 R0, [R4.64] ;  /* 0x0000002404007981 */ /* 0x000ea4000c1e1500 */
[----:B--2---:R-:W-:-:S05]  /*a0a0*/  PRMT R0, RZ, 0x5410, R0 ;  /* 0x00005410ff007816 */ /* 0x004fca0000000000 */
[----:B------:R-:W-:-:S04]  /*a0b0*/  FMUL.FTZ R0, R0, 1 ;  /* 0x3f80000000007820 */ /* 0x000fc80000410000 */
[----:B------:R0:W1:Y:S01]  /*a0c0*/  F2F.F64.F32 R2, R0 ;  /* 0x0000000000027310 */ /* 0x0000620000201800 */
[----:B------:R-:W-:Y:S05]  /*a0d0*/  BRA `(.L_x_7308) ;  /* 0x0000071000007947 */ /* 0x000fea0003800000 */
.L_x_7315:
        /* <DEDUP_REMOVED lines=11> */
.L_x_7322:
        /* <DEDUP_REMOVED lines=21> */
.L_x_7326:
[----:B------:R-:W-:Y:S05]  /*a2e0*/  BSYNC B1 ;  /* 0x0000000000017941 */ /* 0x000fea0003800000 */
.L_x_7325:
[----:B------:R-:W-:Y:S01]  /*a2f0*/  LEA R3, R0, 0x3b800000, 0x17 ;  /* 0x3b80000000037811 */ /* 0x000fe200078eb8ff */
[----:B------:R-:W-:-:S05]  /*a300*/  IMAD.SHL.U32 R0, R2, 0x100000, RZ ;  /* 0x0010000002007824 */ /* 0x000fca00078e00ff */
[----:B------:R-:W-:Y:S02]  /*a310*/  LOP3.LUT R0, R3, R0, R4, 0xfe, !PT ;  /* 0x0000000003007212 */ /* 0x000fe400078efe04 */
.L_x_7324:
[----:B------:R-:W-:Y:S05]  /*a320*/  BSYNC B0 ;  /* 0x0000000000007941 */ /* 0x000fea0003800000 */
.L_x_7323:
[----:B------:R-:W-:-:S04]  /*a330*/  FMUL.FTZ R0, R0, 1 ;  /* 0x3f80000000007820 */ /* 0x000fc80000410000 */
[----:B------:R0:W1:Y:S01]  /*a340*/  F2F.F64.F32 R2, R0 ;  /* 0x0000000000027310 */ /* 0x0000620000201800 */
[----:B------:R-:W-:Y:S05]  /*a350*/  BRA `(.L_x_7308) ;  /* 0x0000049000007947 */ /* 0x000fea0003800000 */
.L_x_7321:
        /* <DEDUP_REMOVED lines=21> */
.L_x_7330:
[----:B------:R-:W-:Y:S05]  /*a4b0*/  BSYNC B1 ;  /* 0x0000000000017941 */ /* 0x000fea0003800000 */
.L_x_7329:
[----:B------:R-:W-:Y:S01]  /*a4c0*/  LEA R3, R0, 0x37800000, 0x17 ;  /* 0x3780000000037811 */ /* 0x000fe200078eb8ff */
[----:B------:R-:W-:-:S05]  /*a4d0*/  IMAD.SHL.U32 R0, R2, 0x200000, RZ ;  /* 0x0020000002007824 */ /* 0x000fca00078e00ff */
[----:B------:R-:W-:Y:S02]  /*a4e0*/  LOP3.LUT R0, R3, R0, R4, 0xfe, !PT ;  /* 0x0000000003007212 */ /* 0x000fe400078efe04 */
.L_x_7328:
[----:B------:R-:W-:Y:S05]  /*a4f0*/  BSYNC B0 ;  /* 0x0000000000007941 */ /* 0x000fea0003800000 */
.L_x_7327:
[----:B------:R-:W-:-:S04]  /*a500*/  FMUL.FTZ R0, R0, 1 ;  /* 0x3f80000000007820 */ /* 0x000fc80000410000 */
[----:B------:R0:W1:Y:S01]  /*a510*/  F2F.F64.F32 R2, R0 ;  /* 0x0000000000027310 */ /* 0x0000620000201800 */
[----:B------:R-:W-:Y:S05]  /*a520*/  BRA `(.L_x_7308) ;  /* 0x000002c000007947 */ /* 0x000fea0003800000 */
.L_x_7320:
        /* <DEDUP_REMOVED lines=14> */
.L_x_7334:
[----:B------:R-:W-:Y:S05]  /*a610*/  BSYNC B0 ;  /* 0x0000000000007941 */ /* 0x000fea0003800000 */
.L_x_7333:
[----:B------:R-:W-:-:S04]  /*a620*/  FMUL.FTZ R0, R0, 1 ;  /* 0x3f80000000007820 */ /* 0x000fc80000410000 */
[----:B------:R0:W1:Y:S01]  /*a630*/  F2F.F64.F32 R2, R0 ;  /* 0x0000000000027310 */ /* 0x0000620000201800 */
[----:B------:R-:W-:Y:S05]  /*a640*/  BRA `(.L_x_7308) ;  /* 0x000001a000007947 */ /* 0x000fea0003800000 */
.L_x_7307:
        /* <DEDUP_REMOVED lines=21> */
.L_x_7332:
[----:B------:R-:W2:Y:S02]  /*a7a0*/  LDG.E.64 R2, [R4.64] ;  /* 0x0000002404027981 */ /* 0x000ea4000c1e1b00 */
[----:B--2---:R-:W0:Y:S01]  /*a7b0*/  I2F.F64.U64 R2, R2 ;  /* 0x0000000200027312 */ /* 0x004e220000301800 */
[----:B------:R-:W-:Y:S05]  /*a7c0*/  BRA `(.L_x_7308) ;  /* 0x0000002000007947 */ /* 0x000fea0003800000 */
.L_x_7331:
[----:B------:R-:W2:Y:S02]  /*a7d0*/  LDG.E R2, [R4.64] ;  /* 0x0000002404027981 */ /* 0x000ea4000c1e1900 */
[----:B--2---:R-:W0:Y:S02]  /*a7e0*/  I2F.F64.U32 R2, R2 ;  /* 0x0000000200027312 */ /* 0x004e240000201800 */
.L_x_7308:
        /* <DEDUP_REMOVED lines=18> */
.L_x_7338:
[----:B------:R-:W0:Y:S02]  /*a910*/  F2I.S64.F64.TRUNC R4, R4 ;  /* 0x0000000400047311 */ /* 0x000e24000030d900 */
[----:B0-----:R-:W-:-:S05]  /*a920*/  IMAD.MOV.U32 R3, RZ, RZ, R4 ;  /* 0x000000ffff037224 */ /* 0x001fca00078e0004 */
[----:B------:R-:W-:Y:S01]  /*a930*/  STG.E.U8 [R16.64], R3 ;  /* 0x0000000310007986 */ /* 0x000fe2000c101124 */
[----:B------:R-:W-:Y:S05]  /*a940*/  EXIT ;  /* 0x000000000000794d */ /* 0x000fea0003800000 */
.L_x_7337:
        /* <DEDUP_REMOVED lines=9> */
.L_x_7341:
[----:B------:R-:W0:Y:S02]  /*a9e0*/  F2I.F64.TRUNC R5, R4 ;  /* 0x0000000400057311 */ /* 0x000e24000030d100 */
[----:B0-----:R-:W-:Y:S01]  /*a9f0*/  STG.E [R16.64], R5 ;  /* 0x0000000510007986 */ /* 0x001fe2000c101924 */
[----:B------:R-:W-:Y:S05]  /*aa00*/  EXIT ;  /* 0x000000000000794d */ /* 0x000fea0003800000 */
.L_x_7340:
[----:B------:R-:W0:Y:S02]  /*aa10*/  F2I.F64.TRUNC R5, R4 ;  /* 0x0000000400057311 */ /* 0x000e24000030d100 */
[----:B0-----:R-:W-:Y:S01]  /*aa20*/  STG.E.U16 [R16.64], R5 ;  /* 0x0000000510007986 */ /* 0x001fe2000c101524 */
[----:B------:R-:W-:Y:S05]  /*aa30*/  EXIT ;  /* 0x000000000000794d */ /* 0x000fea0003800000 */
.L_x_7336:
        /* <DEDUP_REMOVED lines=11> */
.L_x_7343:
[----:B------:R-:W0:Y:S01]  /*aaf0*/  F2F.F32.F64 R0, R4 ;  /* 0x0000000400007310 */ /* 0x000e220000301000 */
[----:B------:R-:W0:-:S14]  /*ab00*/  DSETP.GEU.AND P0, PT, |R4|, c[0x2][0x0], PT ;  /* 0x008000000400762a */ /* 0x000e1c0003f0e200 */
[----:B0-----:R-:W-:-:S05]  /*ab10*/  @!P0 FMUL R0, R0, 1.175494350822287508e-38 ;  /* 0x0080000000008820 */ /* 0x001fca0000400000 */
[----:B------:R-:W-:-:S05]  /*ab20*/  F2FP.PACK_AB R0, RZ, R0 ;  /* 0x00000000ff00723e */ /* 0x000fca00000000ff */
[----:B------:R-:W-:Y:S01]  /*ab30*/  STG.E.U16 [R16.64], R0 ;  /* 0x0000000010007986 */ /* 0x000fe2000c101524 */
[----:B------:R-:W-:Y:S05]  /*ab40*/  EXIT ;  /* 0x000000000000794d */ /* 0x000fea0003800000 */
.L_x_7342:
        /* <DEDUP_REMOVED lines=12> */
.L_x_7345:
[----:B------:R-:W0:Y:S01]  /*ac10*/  F2F.F32.F64 R0, R4 ;  /* 0x0000000400007310 */ /* 0x000e220000301000 */
[----:B------:R-:W0:-:S14]  /*ac20*/  DSETP.GEU.AND P0, PT, |R4|, c[0x2][0x0], PT ;  /* 0x008000000400762a */ /* 0x000e1c0003f0e200 */
[----:B0-----:R-:W-:-:S05]  /*ac30*/  @!P0 FMUL R0, R0, 1.175494350822287508e-38 ;  /* 0x0080000000008820 */ /* 0x001fca0000400000 */
[----:B------:R-:W-:-:S04]  /*ac40*/  F2FP.PACK_AB R3, RZ, R0 ;  /* 0x00000000ff03723e */ /* 0x000fc800000000ff */
[----:B------:R-:W-:-:S05]  /*ac50*/  PRMT R3, R3, 0x5410, RZ ;  /* 0x0000541003037816 */ /* 0x000fca00000000ff */
[----:B------:R-:W-:Y:S01]  /*ac60*/  STG.E [R16.64], R3 ;  /* 0x0000000310007986 */ /* 0x000fe2000c101924 */
[----:B------:R-:W-:Y:S05]  /*ac70*/  EXIT ;  /* 0x000000000000794d */ /* 0x000fea0003800000 */
.L_x_7344:
[----:B------:R-:W-:Y:S01]  /*ac80*/  STG.E.64 [R16.64], R4 ;  /* 0x0000000410007986 */ /* 0x000fe2000c101b24 */
[----:B------:R-:W-:Y:S05]  /*ac90*/  EXIT ;  /* 0x000000000000794d */ /* 0x000fea0003800000 */
.L_x_7335:
        /* <DEDUP_REMOVED lines=12> */
.L_x_7348:
[----:B------:R-:W-:-:S05]  /*ad60*/  CS2R R6, SRZ ;  /* 0x0000000000067805 */ /* 0x000fca000001ff00 */
[----:B------:R-:W-:Y:S01]  /*ad70*/  STG.E.128 [R16.64], R4 ;  /* 0x0000000410007986 */ /* 0x000fe2000c101d24 */
[----:B------:R-:W-:Y:S05]  /*ad80*/  EXIT ;  /* 0x000000000000794d */ /* 0x000fea0003800000 */
.L_x_7347:
        /* <DEDUP_REMOVED lines=23> */
.L_x_7352:
[----:B------:R-:W-:Y:S05]  /*af00*/  BSYNC B0 ;  /* 0x0000000000007941 */ /* 0x000fea0003800000 */
.L_x_7351:
[----:B------:R-:W-:-:S05]  /*af10*/  LOP3.LUT R3, R0, R3, RZ, 0xfc, !PT ;  /* 0x0000000300037212 */ /* 0x000fca00078efcff */
[----:B------:R-:W-:Y:S01]  /*af20*/  STG.E.U8 [R16.64], R3 ;  /* 0x0000000310007986 */ /* 0x000fe2000c101124 */
[----:B------:R-:W-:Y:S05]  /*af30*/  EXIT ;  /* 0x000000000000794d */ /* 0x000fea0003800000 */
.L_x_7350:
        /* <DEDUP_REMOVED lines=15> */
.L_x_7354:
[----:B------:R-:W-:Y:S01]  /*b030*/  IMAD.MOV.U32 R0, RZ, RZ, 0x7f ;  /* 0x0000007fff007424 */ /* 0x000fe200078e00ff */
[----:B------:R-:W-:-:S04]  /*b040*/  ISETP.GT.U32.AND P0, PT, R2, 0x7f800000, PT ;  /* 0x7f8000000200780c */ /* 0x000fc80003f04070 */
[----:B------:R-:W-:-:S04]  /*b050*/  SEL R0, R0, 0x7c, P0 ;  /* 0x0000007c00007807 */ /* 0x000fc80000000000 */
.L_x_7355:
[----:B------:R-:W-:Y:S05]  /*b060*/  BSYNC B0 ;  /* 0x0000000000007941 */ /* 0x000fea0003800000 */
.L_x_7353:
[----:B------:R-:W-:-:S04]  /*b070*/  LOP3.LUT R2, R3, 0x80000000, RZ, 0xc0, !PT ;  /* 0x8000000003027812 */ /* 0x000fc800078ec0ff */
[----:B------:R-:W-:-:S04]  /*b080*/  SHF.R.U32.HI R3, RZ, 0x18, R2 ;  /* 0x00000018ff037819 */ /* 0x000fc80000011602 */
[----:B------:R-:W-:-:S05]  /*b090*/  LOP3.LUT R3, R0, R3, RZ, 0xfc, !PT ;  /* 0x0000000300037212 */ /* 0x000fca00078efcff */
[----:B------:R-:W-:Y:S01]  /*b0a0*/  STG.E.U8 [R16.64], R3 ;  /* 0x0000000310007986 */ /* 0x000fe2000c101124 */
[----:B------:R-:W-:Y:S05]  /*b0b0*/  EXIT ;  /* 0x000000000000794d */ /* 0x000fea0003800000 */
.L_x_7349:
[----:B------:R-:W0:Y:S01]  /*b0c0*/  F2F.F32.F64 R0, R4 ;  /* 0x0000000400007310 */ /* 0x000e220000301000 */
[----:B------:R-:W0:-:S14]  /*b0d0*/  DSETP.GEU.AND P0, PT, |R4|, c[0x2][0x0], PT ;  /* 0x008000000400762a */ /* 0x000e1c0003f0e200 */
[----:B0-----:R-:W-:-:S05]  /*b0e0*/  @!P0 FMUL R0, R0, 1.175494350822287508e-38 ;  /* 0x0080000000008820 */ /* 0x001fca0000400000 */
[----:B------:R-:W-:-:S05]  /*b0f0*/  F2FP.BF16.PACK_AB R0, RZ, R0 ;  /* 0x00000000ff00723e */ /* 0x000fca00000010ff */
[----:B------:R-:W-:Y:S01]  /*b100*/  STG.E.U16 [R16.64], R0 ;  /* 0x0000000010007986 */ /* 0x000fe2000c101524 */
[----:B------:R-:W-:Y:S05]  /*b110*/  EXIT ;  /* 0x000000000000794d */ /* 0x000fea0003800000 */
.L_x_7346:
        /* <DEDUP_REMOVED lines=11> */
.L_x_7358:
        /* <DEDUP_REMOVED lines=19> */
.L_x_7361:
[----:B------:R-:W-:-:S04]  /*b300*/  LOP3.LUT R2, R3, 0x80000000, RZ, 0xc0, !PT ;  /* 0x8000000003027812 */ /* 0x000fc800078ec0ff */
[----:B------:R-:W-:-:S04]  /*b310*/  SHF.R.U32.HI R3, RZ, 0x18, R2 ;  /* 0x00000018ff037819 */ /* 0x000fc80000011602 */
[----:B------:R-:W-:-:S04]  /*b320*/  LOP3.LUT R0, R0, R3, RZ, 0xfc, !PT ;  /* 0x0000000300007212 */ /* 0x000fc800078efcff */
[----:B------:R-:W-:Y:S02]  /*b330*/  PRMT R8, R0, 0x7610, R8 ;  /* 0x0000761000087816 */ /* 0x000fe40000000008 */
.L_x_7360:
[----:B------:R-:W-:Y:S05]  /*b340*/  BSYNC B0 ;  /* 0x0000000000007941 */ /* 0x000fea0003800000 */
.L_x_7359:
[----:B------:R-:W-:Y:S01]  /*b350*/  STG.E.U8 [R16.64], R8 ;  /* 0x0000000810007986 */ /* 0x000fe2000c101124 */
[----:B------:R-:W-:Y:S05]  /*b360*/  EXIT ;  /* 0x000000000000794d */ /* 0x000fea0003800000 */
.L_x_7357:
        /* <DEDUP_REMOVED lines=19> */
.L_x_7364:
[----:B------:R-:W-:-:S04]  /*b4a0*/  LOP3.LUT R2, R3, 0x80000000, RZ, 0xc0, !PT ;  /* 0x8000000003027812 */ /* 0x000fc800078ec0ff */
[----:B------:R-:W-:-:S04]  /*b4b0*/  SHF.R.U32.HI R3, RZ, 0x18, R2 ;  /* 0x00000018ff037819 */ /* 0x000fc80000011602 */
[----:B------:R-:W-:-:S04]  /*b4c0*/  LOP3.LUT R0, R0, R3, RZ, 0xfc, !PT ;  /* 0x0000000300007212 */ /* 0x000fc800078efcff */
[----:B------:R-:W-:Y:S02]  /*b4d0*/  PRMT R8, R0, 0x7610, R8 ;  /* 0x0000761000087816 */ /* 0x000fe40000000008 */
.L_x_7363:
[----:B------:R-:W-:Y:S05]  /*b4e0*/  BSYNC B0 ;  /* 0x0000000000007941 */ /* 0x000fea0003800000 */
.L_x_7362:
[----:B------:R-:W-:Y:S01]  /*b4f0*/  STG.E.U8 [R16.64], R8 ;  /* 0x0000000810007986 */ /* 0x000fe2000c101124 */
[----:B------:R-:W-:Y:S05]  /*b500*/  EXIT ;  /* 0x000000000000794d */ /* 0x000fea0003800000 */
.L_x_7356:
        /* <DEDUP_REMOVED lines=24> */
.L_x_7339:
        /* <DEDUP_REMOVED lines=20> */
.L_x_7366:
[----:B------:R-:W0:Y:S02]  /*b7d0*/  F2I.U64.F64.TRUNC R4, R4 ;  /* 0x0000000400047311 */ /* 0x000e24000030d800 */
[----:B0-----:R-:W-:Y:S01]  /*b7e0*/  STG.E.64 [R16.64], R4 ;  /* 0x0000000410007986 */ /* 0x001fe2000c101b24 */
[----:B------:R-:W-:Y:S05]  /*b7f0*/  EXIT ;  /* 0x000000000000794d */ /* 0x000fea0003800000 */
.L_x_7365:
[----:B------:R-:W0:Y:S02]  /*b800*/  F2I.U32.F64.TRUNC R5, R4 ;  /* 0x0000000400057311 */ /* 0x000e24000030d000 */
[----:B0-----:R-:W-:Y:S01]  /*b810*/  STG.E [R16.64], R5 ;  /* 0x0000000510007986 */ /* 0x001fe2000c101924 */
[----:B------:R-:W-:Y:S05]  /*b820*/  EXIT ;  /* 0x000000000000794d */ /* 0x000fea0003800000 */
.L_x_7367:
        /* <DEDUP_REMOVED lines=13> */
.L_x_7742:


//--------------------- .text._ZN2at6native27unrolled_elementwise_kernelINS0_13AUnaryFunctorIdddZZZNS0_20copysign_kernel_cudaERNS_18TensorIteratorBaseEENKUlvE_clEvENKUlvE_clEvEUlddE_EESt5arrayIPcLm2EELi4E23TrivialOffsetCalculatorILi1EjESD_NS0_6memory12LoadWithCastILi1EEENSE_13StoreWithCastILi1EEEEEviT_T0_T2_T3_T4_T5_ --------------------------
	.section	.text._ZN2at6native27unrolled_elementwise_kernelINS0_13AUnaryFunctorIdddZZZNS0_20copysign_kernel_cudaERNS_18TensorIteratorBaseEENKUlvE_clEvENKUlvE_clEvEUlddE_EESt5arrayIPcLm2EELi4E23TrivialOffsetCalculatorILi1EjESD_NS0_6memory12LoadWithCastILi1EEENSE_13StoreWithCastILi1EEEEEviT_T0_T2_T3_T4_T5_,"ax",@progbits
	.sectioninfo	@"SHI_REGISTERS=34"
	.align	128
        .global         _ZN2at6native27unrolled_elementwise_kernelINS0_13AUnaryFunctorIdddZZZNS0_20copysign_kernel_cudaERNS_18TensorIteratorBaseEENKUlvE_clEvENKUlvE_clEvEUlddE_EESt5arrayIPcLm2EELi4E23TrivialOffsetCalculatorILi1EjESD_NS0_6memory12LoadWithCastILi1EEENSE_13StoreWithCastILi1EEEEEviT_T0_T2_T3_T4_T5_
        .type           _ZN2at6native27unrolled_elementwise_kernelINS0_13AUnaryFunctorIdddZZZNS0_20copysign_kernel_cudaERNS_18TensorIteratorBaseEENKUlvE_clEvENKUlvE_clEvEUlddE_EESt5arrayIPcLm2EELi4E23TrivialOffsetCalculatorILi1EjESD_NS0_6memory12LoadWithCastILi1EEENSE_13StoreWithCastILi1EEEEEviT_T0_T2_T3_T4_T5_,@function
        .size           _ZN2at6native27unrolled_elementwise_kernelINS0_13AUnaryFunctorIdddZZZNS0_20copysign_kernel_cudaERNS_18TensorIteratorBaseEENKUlvE_clEvENKUlvE_clEvEUlddE_EESt5arrayIPcLm2EELi4E23TrivialOffsetCalculatorILi1EjESD_NS0_6memory12LoadWithCastILi1EEENSE_13StoreWithCastILi1EEEEEviT_T0_T2_T3_T4_T5_,(.L_x_7743 - _ZN2at6native27unrolled_elementwise_kernelINS0_13AUnaryFunctorIdddZZZNS0_20copysign_kernel_cudaERNS_18TensorIteratorBaseEENKUlvE_clEvENKUlvE_clEvEUlddE_EESt5arrayIPcLm2EELi4E23TrivialOffsetCalculatorILi1EjESD_NS0_6memory12LoadWithCastILi1EEENSE_13StoreWithCastILi1EEEEEviT_T0_T2_T3_T4_T5_)
        .other          _ZN2at6native27unrolled_elementwise_kernelINS0_13AUnaryFunctorIdddZZZNS0_20copysign_kernel_cudaERNS_18TensorIteratorBaseEENKUlvE_clEvENKUlvE_clEvEUlddE_EESt5arrayIPcLm2EELi4E23TrivialOffsetCalculatorILi1EjESD_NS0_6memory12LoadWithCastILi1EEENSE_13StoreWithCastILi1EEEEEviT_T0_T2_T3_T4_T5_,@"STO_CUDA_ENTRY STV_DEFAULT"
_ZN2at6native27unrolled_elementwise_kernelINS0_13AUnaryFunctorIdddZZZNS0_20copysign_kernel_cudaERNS_18TensorIteratorBaseEENKUlvE_clEvENKUlvE_clEvEUlddE_EESt5arrayIPcLm2EELi4E23TrivialOffsetCalculatorILi1EjESD_NS0_6memory12LoadWithCastILi1EEENSE_13StoreWithCastILi1EEEEEviT_T0_T2_T3_T4_T5_:
.text._ZN2at6native27unrolled_elementwise_kernelINS0_13AUnaryFunctorIdddZZZNS0_20copysign_kernel_cudaERNS_18TensorIteratorBaseEENKUlvE_clEvENKUlvE_clEvEUlddE_EESt5arrayIPcLm2EELi4E23TrivialOffsetCalculatorILi1EjESD_NS0_6memory12LoadWithCastILi1EEENSE_13StoreWithCastILi1EEEEEviT_T0_T2_T3_T4_T5_:
[----:B------:R-:W-:Y:S02]  /*0000*/  IMAD.MOV.U32 R1, RZ, RZ, c[0x0][0x28] ;  /* 0x00000a00ff017624 */ /* 0x000fe400078e00ff */
[----:B------:R-:W0:Y:S01]  /*0010*/  S2R R2, SR_CTAID.X ;  /* 0x0000000000027919 */ /* 0x000e220000002500 */
[----:B------:R-:W-:Y:S01]  /*0020*/  IMAD.MOV.U32 R19, RZ, RZ, -0x200 ;  /* 0xfffffe00ff137424 */ /* 0x000fe200078e00ff */
[----:B------:R-:W1:Y:S01]  /*0030*/  LDC.U8 R18, c[0x0][0x18c] ;  /* 0x00006300ff127b82 */ /* 0x000e620000000000 */
[----:B------:R-:W-:Y:S01]  /*0040*/  ULDC.64 UR36, c[0x0][0x118] ;  /* 0x0000460000247ab9 */ /* 0x000fe20000000a00 */
[----:B------:R-:W2:Y:S01]  /*0050*/  S2R R22, SR_TID.X ;  /* 0x0000000000167919 */ /* 0x000ea20000002100 */
[----:B------:R-:W-:Y:S01]  /*0060*/  BSSY B6, `(.L_x_7368) ;  /* 0x00000fc000067945 */ /* 0x000fe20003800000 */
[----:B------:R-:W-:Y:S02]  /*0070*/  IMAD.MOV.U32 R23, RZ, RZ, RZ ;  /* 0x000000ffff177224 */ /* 0x000fe400078e00ff */
[----:B------:R-:W-:Y:S02]  /*0080*/  IMAD.MOV.U32 R25, RZ, RZ, RZ ;  /* 0x000000ffff197224 */ /* 0x000fe400078e00ff */
        /* <DEDUP_REMOVED lines=21> */
.L_x_7373:
[----:B------:R-:W2:Y:S02]  /*01e0*/  LDG.E.U8 R24, [R4.64] ;  /* 0x0000002404187981 */ /* 0x000ea4000c1e1100 */
[----:B--2---:R-:W0:Y:S01]  /*01f0*/  I2F.F64.U16 R24, R24 ;  /* 0x0000001800187312 */ /* 0x004e220000101800 */
[----:B------:R-:W-:Y:S05]  /*0200*/  BRA `(.L_x_7375) ;  /* 0x00000df000007947 */ /* 0x000fea0003800000 */
.L_x_7372:
[----:B------:R-:W-:-:S13]  /*0210*/  ISETP.NE.AND P0, PT, R0, 0x2, PT ;  /* 0x000000020000780c */ /* 0x000fda0003f05270 */
[----:B------:R-:W-:Y:S05]  /*0220*/  @!P0 BRA `(.L_x_7376) ;  /* 0x000000a000008947 */ /* 0x000fea0003800000 */
[----:B------:R-:W-:-:S13]  /*0230*/  ISETP.NE.AND P0, PT, R0, 0x3, PT ;  /* 0x000000030000780c */ /* 0x000fda0003f05270 */
[----:B------:R-:W-:Y:S05]  /*0240*/  @!P0 BRA `(.L_x_7377) ;  /* 0x0000005000008947 */ /* 0x000fea0003800000 */
[----:B------:R-:W-:-:S13]  /*0250*/  ISETP.NE.AND P0, PT, R0, 0x4, PT ;  /* 0x000000040000780c */ /* 0x000fda0003f05270 */
[----:B------:R-:W-:Y:S05]  /*0260*/  @P0 BRA `(.L_x_7374) ;  /* 0x00000bf000000947 */ /* 0x000fea0003800000 */
[----:B------:R-:W2:Y:S02]  /*0270*/  LDG.E.64 R4, [R4.64] ;  /* 0x0000002404047981 */ /* 0x000ea4000c1e1b00 */
[----:B--2---:R0:W1:Y:S01]  /*0280*/  I2F.F64.S64 R24, R4 ;  /* 0x0000000400187312 */ /* 0x0040620000301c00 */
[----:B------:R-:W-:Y:S05]  /*0290*/  BRA `(.L_x_7375) ;  /* 0x00000d6000007947 */ /* 0x000fea0003800000 */
.L_x_7377:
[----:B------:R-:W2:Y:S02]  /*02a0*/  LDG.E R24, [R4.64] ;  /* 0x0000002404187981 */ /* 0x000ea4000c1e1900 */
[----:B--2---:R-:W0:Y:S01]  /*02b0*/  I2F.F64 R24, R24 ;  /* 0x0000001800187312 */ /* 0x004e220000201c00 */
[----:B------:R-:W-:Y:S05]  /*02c0*/  BRA `(.L_x_7375) ;  /* 0x00000d3000007947 */ /* 0x000fea0003800000 */
.L_x_7376:
[----:B------:R-:W2:Y:S02]  /*02d0*/  LDG.E.U16 R24, [R4.64] ;  /* 0x0000002404187981 */ /* 0x000ea4000c1e1500 */
[----:B--2---:R-:W0:Y:S01]  /*02e0*/  I2F.F64.S16 R24, R24 ;  /* 0x0000001800187312 */ /* 0x004e220000101c00 */
[----:B------:R-:W-:Y:S05]  /*02f0*/  BRA `(.L_x_7375) ;  /* 0x00000d0000007947 */ /* 0x000fea0003800000 */
.L_x_7371:
        /* <DEDUP_REMOVED lines=10> */
.L_x_7379:
[----:B------:R-:W2:Y:S02]  /*03a0*/  LDG.E.U16 R0, [R4.64] ;  /* 0x0000002404007981 */ /* 0x000ea4000c1e1500 */
[----:B--2---:R-:W-:-:S05]  /*03b0*/  HADD2.F32 R0, -RZ, R0.H0_H0 ;  /* 0x20000000ff007230 */ /* 0x004fca0000004100 */
[----:B------:R-:W-:-:S04]  /*03c0*/  FMUL.FTZ R0, R0, 1 ;  /* 0x3f80000000007820 */ /* 0x000fc80000410000 */
[----:B------:R0:W1:Y:S01]  /*03d0*/  F2F.F64.F32 R24, R0 ;  /* 0x0000000000187310 */ /* 0x0000620000201800 */
[----:B------:R-:W-:Y:S05]  /*03e0*/  BRA `(.L_x_7375) ;  /* 0x00000c1000007947 */ /* 0x000fea0003800000 */
.L_x_7378:
        /* <DEDUP_REMOVED lines=10> */
.L_x_7381:
[----:B------:R-:W2:Y:S02]  /*0490*/  LDG.E.U16 R4, [R4.64] ;  /* 0x0000002404047981 */ /* 0x000ea4000c1e1500 */
[----:B--2---:R-:W-:-:S05]  /*04a0*/  HADD2.F32 R0, -RZ, R4.H0_H0 ;  /* 0x20000004ff007230 */ /* 0x004fca0000004100 */
[----:B------:R-:W-:-:S04]  /*04b0*/  FMUL.FTZ R0, R0, 1 ;  /* 0x3f80000000007820 */ /* 0x000fc80000410000 */
[----:B------:R0:W1:Y:S01]  /*04c0*/  F2F.F64.F32 R24, R0 ;  /* 0x0000000000187310 */ /* 0x0000620000201800 */
[----:B------:R-:W-:Y:S05]  /*04d0*/  BRA `(.L_x_7375) ;  /* 0x00000b2000007947 */ /* 0x000fea0003800000 */
.L_x_7380:
[----:B------:R0:W5:Y:S01]  /*04e0*/  LDG.E R25, [R4.64+0x4] ;  /* 0x0000042404197981 */ /* 0x000162000c1e1900 */
[----:B------:R-:W-:Y:S05]  /*04f0*/  BRA `(.L_x_7375) ;  /* 0x00000b0000007947 */ /* 0x000fea0003800000 */
.L_x_7370:
        /* <DEDUP_REMOVED lines=12> */
.L_x_7384:
[----:B------:R0:W5:Y:S01]  /*05c0*/  LDG.E R25, [R4.64+0x4] ;  /* 0x0000042404197981 */ /* 0x000162000c1e1900 */
[----:B------:R-:W-:Y:S05]  /*05d0*/  BRA `(.L_x_7375) ;  /* 0x00000a2000007947 */ /* 0x000fea0003800000 */
.L_x_7383:
        /* <DEDUP_REMOVED lines=28> */
.L_x_7386:
        /* <DEDUP_REMOVED lines=16> */
.L_x_7385:
[----:B------:R-:W2:Y:S02]  /*08a0*/  LDG.E.U16 R0, [R4.64] ;  /* 0x0000002404007981 */ /* 0x000ea4000c1e1500 */
[----:B--2---:R-:W-:-:S05]  /*08b0*/  PRMT R0, RZ, 0x5410, R0 ;  /* 0x00005410ff007816 */ /* 0x004fca0000000000 */
[----:B------:R-:W-:-:S04]  /*08c0*/  FMUL.FTZ R0, R0, 1 ;  /* 0x3f80000000007820 */ /* 0x000fc80000410000 */
[----:B------:R0:W1:Y:S01]  /*08d0*/  F2F.F64.F32 R24, R0 ;  /* 0x0000000000187310 */ /* 0x0000620000201800 */
[----:B------:R-:W-:Y:S05]  /*08e0*/  BRA `(.L_x_7375) ;  /* 0x0000071000007947 */ /* 0x000fea0003800000 */
.L_x_7382:
        /* <DEDUP_REMOVED lines=11> */
.L_x_7389:
        /* <DEDUP_REMOVED lines=21> */
.L_x_7393:
[----:B------:R-:W-:Y:S05]  /*0af0*/  BSYNC B1 ;  /* 0x0000000000017941 */ /* 0x000fea0003800000 */
.L_x_7392:
[----:B------:R-:W-:Y:S01]  /*0b00*/  LEA R5, R0, 0x3b800000, 0x17 ;  /* 0x3b80000000057811 */ /* 0x000fe200078eb8ff */
[----:B------:R-:W-:-:S05]  /*0b10*/  IMAD.SHL.U32 R0, R3, 0x100000, RZ ;  /* 0x0010000003007824 */ /* 0x000fca00078e00ff */
[----:B------:R-:W-:Y:S02]  /*0b20*/  LOP3.LUT R0, R5, R0, R6, 0xfe, !PT ;  /* 0x0000000005007212 */ /* 0x000fe400078efe06 */
.L_x_7391:
[----:B------:R-:W-:Y:S05]  /*0b30*/  BSYNC B0 ;  /* 0x0000000000007941 */ /* 0x000fea0003800000 */
.L_x_7390:
[----:B------:R-:W-:-:S04]  /*0b40*/  FMUL.FTZ R0, R0, 1 ;  /* 0x3f80000000007820 */ /* 0x000fc80000410000 */
[----:B------:R0:W1:Y:S01]  /*0b50*/  F2F.F64.F32 R24, R0 ;  /* 0x0000000000187310 */ /* 0x0000620000201800 */
[----:B------:R-:W-:Y:S05]  /*0b60*/  BRA `(.L_x_7375) ;  /* 0x0000049000007947 */ /* 0x000fea0003800000 */
.L_x_7388:
        /* <DEDUP_REMOVED lines=21> */
.L_x_7397:
[----:B------:R-:W-:Y:S05]  /*0cc0*/  BSYNC B1 ;  /* 0x0000000000017941 */ /* 0x000fea0003800000 */
.L_x_7396:
[----:B------:R-:W-:Y:S01]  /*0cd0*/  LEA R5, R0, 0x37800000, 0x17 ;  /* 0x3780000000057811 */ /* 0x000fe200078eb8ff */
[----:B------:R-:W-:-:S05]  /*0ce0*/  IMAD.SHL.U32 R0, R3, 0x200000, RZ ;  /* 0x0020000003007824 */ /* 0x000fca00078e00ff */
[----:B------:R-:W-:Y:S02]  /*0cf0*/  LOP3.LUT R0, R5, R0, R6, 0xfe, !PT ;  /* 0x0000000005007212 */ /* 0x000fe400078efe06 */
.L_x_7395:
[----:B------:R-:W-:Y:S05]  /*0d00*/  BSYNC B0 ;  /* 0x0000000000007941 */ /* 0x000fea0003800000 */
.L_x_7394:
[----:B------:R-:W-:-:S04]  /*0d10*/  FMUL.FTZ R0, R0, 1 ;  /* 0x3f80000000007820 */ /* 0x000fc80000410000 */
[----:B------:R0:W1:Y:S01]  /*0d20*/  F2F.F64.F32 R24, R0 ;  /* 0x0000000000187310 */ /* 0x0000620000201800 */
[----:B------:R-:W-:Y:S05]  /*0d30*/  BRA `(.L_x_7375) ;  /* 0x000002c000007947 */ /* 0x000fea0003800000 */
.L_x_7387:
        /* <DEDUP_REMOVED lines=14> */
.L_x_7401:
[----:B------:R-:W-:Y:S05]  /*0e20*/  BSYNC B0 ;  /* 0x0000000000007941 */ /* 0x000fea0003800000 */
.L_x_7400:
[----:B------:R-:W-:-:S04]  /*0e30*/  FMUL.FTZ R0, R0, 1 ;  /* 0x3f80000000007820 */ /* 0x000fc80000410000 */
[----:B------:R0:W1:Y:S01]  /*0e40*/  F2F.F64.F32 R24, R0 ;  /* 0x0000000000187310 */ /* 0x0000620000201800 */
[----:B------:R-:W-:Y:S05]  /*0e50*/  BRA `(.L_x_7375) ;  /* 0x000001a000007947 */ /* 0x000fea0003800000 */
.L_x_7374:
        /* <DEDUP_REMOVED lines=21> */
.L_x_7399:
[----:B------:R-:W2:Y:S02]  /*0fb0*/  LDG.E.64 R4, [R4.64] ;  /* 0x0000002404047981 */ /* 0x000ea4000c1e1b00 */
[----:B--2---:R0:W1:Y:S01]  /*0fc0*/  I2F.F64.U64 R24, R4 ;  /* 0x0000000400187312 */ /* 0x0040620000301800 */
[----:B------:R-:W-:Y:S05]  /*0fd0*/  BRA `(.L_x_7375) ;  /* 0x0000002000007947 */ /* 0x000fea0003800000 */
.L_x_7398:
[----:B------:R-:W2:Y:S02]  /*0fe0*/  LDG.E R24, [R4.64] ;  /* 0x0000002404187981 */ /* 0x000ea4000c1e1900 */
[----:B--2---:R-:W0:Y:S02]  /*0ff0*/  I2F.F64.U32 R24, R24 ;  /* 0x0000001800187312 */ /* 0x004e240000201800 */
.L_x_7375:
[----:B------:R-:W2:Y:S02]  /*1000*/  S2R R22, SR_TID.X ;  /* 0x0000000000167919 */ /* 0x000ea40000002100 */
[----:B--2---:R-:W-:Y:S02]  /*1010*/  IADD3 R22, R22, 0x80, RZ ;  /* 0x0000008016167810 */ /* 0x004fe40007ffe0ff */
.L_x_7369:
[----:B-1----:R-:W-:Y:S05]  /*1020*/  BSYNC B6 ;  /* 0x0000000000067941 */ /* 0x002fea0003800000 */
.L_x_7368:
        /* <DEDUP_REMOVED lines=20> */
[----:B--2---:R-:W0:Y:S02]  /*1170*/  I2F.F64.S16 R4, R4 ;  /* 0x0000000400047312 */ /* 0x004e240000101c00 */
[----:B0-----:R-:W-:Y:S01]  /*1180*/  IMAD.MOV.U32 R23, RZ, RZ, R5 ;  /* 0x000000ffff177224 */ /* 0x001fe200078e0005 */
[----:B------:R-:W-:Y:S05]  /*1190*/  BRA `(.L_x_7409) ;  /* 0x00000f2000007947 */ /* 0x000fea0003800000 */
.L_x_7407:
[----:B------:R-:W2:Y:S02]  /*11a0*/  LDG.E.U8 R4, [R6.64] ;  /* 0x0000002406047981 */ /* 0x000ea4000c1e1100 */
[----:B--2---:R-:W0:Y:S02]  /*11b0*/  I2F.F64.U16 R4, R4 ;  /* 0x0000000400047312 */ /* 0x004e240000101800 */
[----:B0-----:R-:W-:Y:S01]  /*11c0*/  IMAD.MOV.U32 R23, RZ, RZ, R5 ;  /* 0x000000ffff177224 */ /* 0x001fe200078e0005 */
[----:B------:R-:W-:Y:S05]  /*11d0*/  BRA `(.L_x_7409) ;  /* 0x00000ee000007947 */ /* 0x000fea0003800000 */
.L_x_7406:
[----:B------:R-:W-:-:S13]  /*11e0*/  ISETP.NE.AND P0, PT, R0, 0x2, PT ;  /* 0x000000020000780c */ /* 0x000fda0003f05270 */
[----:B------:R-:W-:Y:S05]  /*11f0*/  @!P0 BRA `(.L_x_7410) ;  /* 0x000000c000008947 */ /* 0x000fea0003800000 */
[----:B------:R-:W-:-:S13]  /*1200*/  ISETP.NE.AND P0, PT, R0, 0x3, PT ;  /* 0x000000030000780c */ /* 0x000fda0003f05270 */
[----:B------:R-:W-:Y:S05]  /*1210*/  @!P0 BRA `(.L_x_7411) ;  /* 0x0000006000008947 */ /* 0x000fea0003800000 */
[----:B------:R-:W-:-:S13]  /*1220*/  ISETP.NE.AND P0, PT, R0, 0x4, PT ;  /* 0x000000040000780c */ /* 0x000fda0003f05270 */
[----:B------:R-:W-:Y:S05]  /*1230*/  @P0 BRA `(.L_x_7408) ;  /* 0x00000cc000000947 */ /* 0x000fea0003800000 */
[----:B------:R-:W2:Y:S02]  /*1240*/  LDG.E.64 R4, [R6.64] ;  /* 0x0000002406047981 */ /* 0x000ea4000c1e1b00 */
[----:B--2---:R-:W0:Y:S02]  /*1250*/  I2F.F64.S64 R4, R4 ;  /* 0x0000000400047312 */ /* 0x004e240000301c00 */
[----:B0-----:R-:W-:Y:S01]  /*1260*/  IMAD.MOV.U32 R23, RZ, RZ, R5 ;  /* 0x000000ffff177224 */ /* 0x001fe200078e0005 */
[----:B------:R-:W-:Y:S05]  /*1270*/  BRA `(.L_x_7409) ;  /* 0x00000e4000007947 */ /* 0x000fea0003800000 */
.L_x_7411:
[----:B------:R-:W2:Y:S02]  /*1280*/  LDG.E R4, [R6.64] ;  /* 0x0000002406047981 */ /* 0x000ea4000c1e1900 */
[----:B--2---:R-:W0:Y:S02]  /*1290*/  I2F.F64 R4, R4 ;  /* 0x0000000400047312 */ /* 0x004e240000201c00 */
[----:B0-----:R-:W-:Y:S01]  /*12a0*/  IMAD.MOV.U32 R23, RZ, RZ, R5 ;  /* 0x000000ffff177224 */ /* 0x001fe200078e0005 */
[----:B------:R-:W-:Y:S05]  /*12b0*/  BRA `(.L_x_7409) ;  /* 0x00000e0000007947 */ /* 0x000fea0003800000 */
.L_x_7410:
[----:B------:R-:W2:Y:S02]  /*12c0*/  LDG.E.U16 R4, [R6.64] ;  /* 0x0000002406047981 */ /* 0x000ea4000c1e1500 */
[----:B--2---:R-:W0:Y:S02]  /*12d0*/  I2F.F64.S16 R4, R4 ;  /* 0x0000000400047312 */ /* 0x004e240000101c00 */
[----:B0-----:R-:W-:Y:S01]  /*12e0*/  IMAD.MOV.U32 R23, RZ, RZ, R5 ;  /* 0x000000ffff177224 */ /* 0x001fe200078e0005 */
[----:B------:R-:W-:Y:S05]  /*12f0*/  BRA `(.L_x_7409) ;  /* 0x00000dc000007947 */ /* 0x000fea0003800000 */
.L_x_7405:
        /* <DEDUP_REMOVED lines=8> */
[----:B------:R-:W0:Y:S02]  /*1380*/  F2F.F64.F32 R4, R4 ;  /* 0x0000000400047310 */ /* 0x000e240000201800 */
[----:B0-----:R-:W-:Y:S01]  /*1390*/  IMAD.MOV.U32 R23, RZ, RZ, R5 ;  /* 0x000000ffff177224 */ /* 0x001fe200078e0005 */
[----:B------:R-:W-:Y:S05]  /*13a0*/  BRA `(.L_x_7409) ;  /* 0x00000d1000007947 */ /* 0x000fea0003800000 */
.L_x_7413:
[----:B------:R-:W2:Y:S02]  /*13b0*/  LDG.E.U16 R0, [R6.64] ;  /* 0x0000002406007981 */ /* 0x000ea4000c1e1500 */
[----:B--2---:R-:W-:-:S05]  /*13c0*/  HADD2.F32 R0, -RZ, R0.H0_H0 ;  /* 0x20000000ff007230 */ /* 0x004fca0000004100 */
[----:B------:R-:W-:-:S04]  /*13d0*/  FMUL.FTZ R0, R0, 1 ;  /* 0x3f80000000007820 */ /* 0x000fc80000410000 */
[----:B------:R-:W0:Y:S02]  /*13e0*/  F2F.F64.F32 R4, R0 ;  /* 0x0000000000047310 */ /* 0x000e240000201800 */
[----:B0-----:R-:W-:Y:S01]  /*13f0*/  IMAD.MOV.U32 R23, RZ, RZ, R5 ;  /* 0x000000ffff177224 */ /* 0x001fe200078e0005 */
[----:B------:R-:W-:Y:S05]  /*1400*/  BRA `(.L_x_7409) ;  /* 0x00000cb000007947 */ /* 0x000fea0003800000 */
.L_x_7412:
        /* <DEDUP_REMOVED lines=11> */
.L_x_7415:
[----:B------:R-:W2:Y:S02]  /*14c0*/  LDG.E.U16 R6, [R6.64] ;  /* 0x0000002406067981 */ /* 0x000ea4000c1e1500 */
[----:B--2---:R-:W-:-:S05]  /*14d0*/  HADD2.F32 R0, -RZ, R6.H0_H0 ;  /* 0x20000006ff007230 */ /* 0x004fca0000004100 */
[----:B------:R-:W-:-:S04]  /*14e0*/  FMUL.FTZ R0, R0, 1 ;  /* 0x3f80000000007820 */ /* 0x000fc80000410000 */
[----:B------:R-:W0:Y:S02]  /*14f0*/  F2F.F64.F32 R4, R0 ;  /* 0x0000000000047310 */ /* 0x000e240000201800 */
[----:B0-----:R-:W-:Y:S01]  /*1500*/  IMAD.MOV.U32 R23, RZ, RZ, R5 ;  /* 0x000000ffff177224 */ /* 0x001fe200078e0005 */
[----:B------:R-:W-:Y:S05]  /*1510*/  BRA `(.L_x_7409) ;  /* 0x00000ba000007947 */ /* 0x000fea0003800000 */
.L_x_7414:
[----:B------:R0:W5:Y:S01]  /*1520*/  LDG.E R23, [R6.64+0x4] ;  /* 0x0000042406177981 */ /* 0x000162000c1e1900 */
[----:B------:R-:W-:Y:S05]  /*1530*/  BRA `(.L_x_7409) ;  /* 0x00000b8000007947 */ /* 0x000fea0003800000 */
.L_x_7404:
        /* <DEDUP_REMOVED lines=12> */
.L_x_7418:
[----:B------:R0:W5:Y:S01]  /*1600*/  LDG.E R23, [R6.64+0x4] ;  /* 0x0000042406177981 */ /* 0x000162000c1e1900 */
[----:B------:R-:W-:Y:S05]  /*1610*/  BRA `(.L_x_7409) ;  /* 0x00000aa000007947 */ /* 0x000fea0003800000 */
.L_x_7417:
        /* <DEDUP_REMOVED lines=26> */
[----:B------:R-:W0:Y:S02]  /*17c0*/  F2F.F64.F32 R4, R5 ;  /* 0x0000000500047310 */ /* 0x000e240000201800 */
[----:B0-----:R-:W-:Y:S01]  /*17d0*/  IMAD.MOV.U32 R23, RZ, RZ, R5 ;  /* 0x000000ffff177224 */ /* 0x001fe200078e0005 */
[----:B------:R-:W-:Y:S05]  /*17e0*/  BRA `(.L_x_7409) ;  /* 0x000008d000007947 */ /* 0x000fea0003800000 */
.L_x_7420:
        /* <DEDUP_REMOVED lines=13> */
[----:B------:R-:W0:Y:S02]  /*18c0*/  F2F.F64.F32 R4, R0 ;  /* 0x0000000000047310 */ /* 0x000e240000201800 */
[----:B0-----:R-:W-:Y:S01]  /*18d0*/  IMAD.MOV.U32 R23, RZ, RZ, R5 ;  /* 0x000000ffff177224 */ /* 0x001fe200078e0005 */
[----:B------:R-:W-:Y:S05]  /*18e0*/  BRA `(.L_x_7409) ;  /* 0x000007d000007947 */ /* 0x000fea0003800000 */
.L_x_7419:
[----:B------:R-:W2:Y:S02]  /*18f0*/  LDG.E.U16 R0, [R6.64] ;  /* 0x0000002406007981 */ /* 0x000ea4000c1e1500 */
[----:B--2---:R-:W-:-:S05]  /*1900*/  PRMT R0, RZ, 0x5410, R0 ;  /* 0x00005410ff007816 */ /* 0x004fca0000000000 */
[----:B------:R-:W-:-:S04]  /*1910*/  FMUL.FTZ R0, R0, 1 ;  /* 0x3f80000000007820 */ /* 0x000fc80000410000 */
[----:B------:R-:W0:Y:S02]  /*1920*/  F2F.F64.F32 R4, R0 ;  /* 0x0000000000047310 */ /* 0x000e240000201800 */
[----:B0-----:R-:W-:Y:S01]  /*1930*/  IMAD.MOV.U32 R23, RZ, RZ, R5 ;  /* 0x000000ffff177224 */ /* 0x001fe200078e0005 */
[----:B------:R-:W-:Y:S05]  /*1940*/  BRA `(.L_x_7409) ;  /* 0x0000077000007947 */ /* 0x000fea0003800000 */
.L_x_7416:
        /* <DEDUP_REMOVED lines=9> */
[----:B--2---:R-:W0:Y:S02]  /*19e0*/  I2F.F64.U16 R4, R4 ;  /* 0x0000000400047312 */ /* 0x004e240000101800 */
[----:B0-----:R-:W-:Y:S01]  /*19f0*/  IMAD.MOV.U32 R23, RZ, RZ, R5 ;  /* 0x000000ffff177224 */ /* 0x001fe200078e0005 */
[----:B------:R-:W-:Y:S05]  /*1a00*/  BRA `(.L_x_7409) ;  /* 0x000006b000007947 */ /* 0x000fea0003800000 */
.L_x_7423:
        /* <DEDUP_REMOVED lines=21> */
.L_x_7427:
[----:B------:R-:W-:Y:S05]  /*1b60*/  BSYNC B1 ;  /* 0x0000000000017941 */ /* 0x000fea0003800000 */
.L_x_7426:
[----:B------:R-:W-:Y:S01]  /*1b70*/  LEA R5, R0, 0x3b800000, 0x17 ;  /* 0x3b80000000057811 */ /* 0x000fe200078eb8ff */
[----:B------:R-:W-:-:S05]  /*1b80*/  IMAD.SHL.U32 R0, R3, 0x100000, RZ ;  /* 0x0010000003007824 */ /* 0x000fca00078e00ff */
[----:B------:R-:W-:Y:S02]  /*1b90*/  LOP3.LUT R0, R5, R0, R6, 0xfe, !PT ;  /* 0x0000000005007212 */ /* 0x000fe400078efe06 */
.L_x_7425:
[----:B------:R-:W-:Y:S05]  /*1ba0*/  BSYNC B0 ;  /* 0x0000000000007941 */ /* 0x000fea0003800000 */
.L_x_7424:
[----:B------:R-:W-:-:S04]  /*1bb0*/  FMUL.FTZ R0, R0, 1 ;  /* 0x3f80000000007820 */ /* 0x000fc80000410000 */
[----:B------:R-:W0:Y:S02]  /*1bc0*/  F2F.F64.F32 R4, R0 ;  /* 0x0000000000047310 */ /* 0x000e240000201800 */
[----:B0-----:R-:W-:Y:S01]  /*1bd0*/  IMAD.MOV.U32 R23, RZ, RZ, R5 ;  /* 0x000000ffff177224 */ /* 0x001fe200078e0005 */
[----:B------:R-:W-:Y:S05]  /*1be0*/  BRA `(.L_x_7409) ;  /* 0x000004d000007947 */ /* 0x000fea0003800000 */
.L_x_7422:
        /* <DEDUP_REMOVED lines=21> */
.L_x_7431:
[----:B------:R-:W-:Y:S05]  /*1d40*/  BSYNC B1 ;  /* 0x0000000000017941 */ /* 0x000fea0003800000 */
.L_x_7430:
[----:B------:R-:W-:Y:S01]  /*1d50*/  LEA R5, R0, 0x37800000, 0x17 ;  /* 0x3780000000057811 */ /* 0x000fe200078eb8ff */
[----:B------:R-:W-:-:S05]  /*1d60*/  IMAD.SHL.U32 R0, R3, 0x200000, RZ ;  /* 0x0020000003007824 */ /* 0x000fca00078e00ff */
[----:B------:R-:W-:Y:S02]  /*1d70*/  LOP3.LUT R0, R5, R0, R6, 0xfe, !PT ;  /* 0x0000000005007212 */ /* 0x000fe400078efe06 */
.L_x_7429:
[----:B------:R-:W-:Y:S05]  /*1d80*/  BSYNC B0 ;  /* 0x0000000000007941 */ /* 0x000fea0003800000 */
.L_x_7428:
[----:B------:R-:W-:-:S04]  /*1d90*/  FMUL.FTZ R0, R0, 1 ;  /* 0x3f80000000007820 */ /* 0x000fc80000410000 */
[----:B------:R-:W0:Y:S02]  /*1da0*/  F2F.F64.F32 R4, R0 ;  /* 0x0000000000047310 */ /* 0x000e240000201800 */
[----:B0-----:R-:W-:Y:S01]  /*1db0*/  IMAD.MOV.U32 R23, RZ, RZ, R5 ;  /* 0x000000ffff177224 */ /* 0x001fe200078e0005 */
[----:B------:R-:W-:Y:S05]  /*1dc0*/  BRA `(.L_x_7409) ;  /* 0x000002f000007947 */ /* 0x000fea0003800000 */
.L_x_7421:
        /* <DEDUP_REMOVED lines=14> */
.L_x_7435:
[----:B------:R-:W-:Y:S05]  /*1eb0*/  BSYNC B0 ;  /* 0x0000000000007941 */ /* 0x000fea0003800000 */
.L_x_7434:
[----:B------:R-:W-:-:S04]  /*1ec0*/  FMUL.FTZ R0, R0, 1 ;  /* 0x3f80000000007820 */ /* 0x000fc80000410000 */
[----:B------:R-:W0:Y:S02]  /*1ed0*/  F2F.F64.F32 R4, R0 ;  /* 0x0000000000047310 */ /* 0x000e240000201800 */
[----:B0-----:R-:W-:Y:S01]  /*1ee0*/  IMAD.MOV.U32 R23, RZ, RZ, R5 ;  /* 0x000000ffff177224 */ /* 0x001fe200078e0005 */
[----:B------:R-:W-:Y:S05]  /*1ef0*/  BRA `(.L_x_7409) ;  /* 0x000001c000007947 */ /* 0x000fea0003800000 */
.L_x_7408:
        /* <DEDUP_REMOVED lines=21> */
.L_x_7433:
[----:B------:R-:W2:Y:S02]  /*2050*/  LDG.E.64 R4, [R6.64] ;  /* 0x0000002406047981 */ /* 0x000ea4000c1e1b00 */
[----:B--2---:R-:W0:Y:S02]  /*2060*/  I2F.F64.U64 R4, R4 ;  /* 0x0000000400047312 */ /* 0x004e240000301800 */
[----:B0-----:R-:W-:Y:S01]  /*2070*/  IMAD.MOV.U32 R23, RZ, RZ, R5 ;  /* 0x000000ffff177224 */ /* 0x001fe200078e0005 */
[----:B------:R-:W-:Y:S05]  /*2080*/  BRA `(.L_x_7409) ;  /* 0x0000003000007947 */ /* 0x000fea0003800000 */
.L_x_7432:
[----:B------:R-:W2:Y:S02]  /*2090*/  LDG.E R4, [R6.64] ;  /* 0x0000002406047981 */ /* 0x000ea4000c1e1900 */
[----:B--2---:R-:W0:Y:S02]  /*20a0*/  I2F.F64.U32 R4, R4 ;  /* 0x0000000400047312 */ /* 0x004e240000201800 */
[----:B0-----:R-:W-:-:S06]  /*20b0*/  IMAD.MOV.U32 R23, RZ, RZ, R5 ;  /* 0x000000ffff177224 */ /* 0x001fcc00078e0005 */
.L_x_7409:
[----:B------:R-:W-:-:S03]  /*20c0*/  IADD3 R22, R22, 0x80, RZ ;  /* 0x0000008016167810 */ /* 0x000fc60007ffe0ff */
.L_x_7403:
[----:B------:R-:W-:Y:S05]  /*20d0*/  BSYNC B6 ;  /* 0x0000000000067941 */ /* 0x000fea0003800000 */
.L_x_7402:
[----:B------:R-:W-:Y:S01]  /*20e0*/  ISETP.GE.AND P0, PT, R22, R19, PT ;  /* 0x000000131600720c */ /* 0x000fe20003f06270 */
[----:B------:R-:W-:Y:S01]  /*20f0*/  BSSY B6, `(.L_x_7436) ;  /* 0x00000f9000067945 */ /* 0x000fe20003800000 */
[----:B------:R-:W-:-:S02]  /*2100*/  IMAD.MOV.U32 R27, RZ, RZ, RZ ;  /* 0x000000ffff1b7224 */ /* 0x000fc400078e00ff */
[----:B------:R-:W-:-:S09]  /*2110*/  IMAD.MOV.U32 R17, RZ, RZ, RZ ;  /* 0x000000ffff117224 */ /* 0x000fd200078e00ff */
        /* <DEDUP_REMOVED lines=20> */
.L_x_7441:
[----:B------:R-:W2:Y:S02]  /*2260*/  LDG.E.U8 R16, [R4.64] ;  /* 0x0000002404107981 */ /* 0x000ea4000c1e1100 */
[----:B--2---:R-:W0:Y:S01]  /*2270*/  I2F.F64.U16 R16, R16 ;  /* 0x0000001000107312 */ /* 0x004e220000101800 */
[----:B------:R-:W-:Y:S05]  /*2280*/  BRA `(.L_x_7443) ;  /* 0x00000de000007947 */ /* 0x000fea0003800000 */
.L_x_7440:
        /* <DEDUP_REMOVED lines=9> */
.L_x_7445:
[----:B------:R-:W2:Y:S02]  /*2320*/  LDG.E R16, [R4.64] ;  /* 0x0000002404107981 */ /* 0x000ea4000c1e1900 */
[----:B--2---:R-:W0:Y:S01]  /*2330*/  I2F.F64 R16, R16 ;  /* 0x0000001000107312 */ /* 0x004e220000201c00 */
[----:B------:R-:W-:Y:S05]  /*2340*/  BRA `(.L_x_7443) ;  /* 0x00000d2000007947 */ /* 0x000fea0003800000 */
.L_x_7444:
[----:B------:R-:W2:Y:S02]  /*2350*/  LDG.E.U16 R16, [R4.64] ;  /* 0x0000002404107981 */ /* 0x000ea4000c1e1500 */
[----:B--2---:R-:W0:Y:S01]  /*2360*/  I2F.F64.S16 R16, R16 ;  /* 0x0000001000107312 */ /* 0x004e220000101c00 */
[----:B------:R-:W-:Y:S05]  /*2370*/  BRA `(.L_x_7443) ;  /* 0x00000cf000007947 */ /* 0x000fea0003800000 */
.L_x_7439:
        /* <DEDUP_REMOVED lines=10> */
.L_x_7447:
[----:B------:R-:W2:Y:S02]  /*2420*/  LDG.E.U16 R0, [R4.64] ;  /* 0x0000002404007981 */ /* 0x000ea4000c1e1500 */
[----:B--2---:R-:W-:-:S05]  /*2430*/  HADD2.F32 R0, -RZ, R0.H0_H0 ;  /* 0x20000000ff007230 */ /* 0x004fca0000004100 */
[----:B------:R-:W-:-:S04]  /*2440*/  FMUL.FTZ R0, R0, 1 ;  /* 0x3f80000000007820 */ /* 0x000fc80000410000 */
[----:B------:R0:W1:Y:S01]  /*2450*/  F2F.F64.F32 R16, R0 ;  /* 0x0000000000107310 */ /* 0x0000620000201800 */
[----:B------:R-:W-:Y:S05]  /*2460*/  BRA `(.L_x_7443) ;  /* 0x00000c0000007947 */ /* 0x000fea0003800000 */
.L_x_7446:
        /* <DEDUP_REMOVED lines=10> */
.L_x_7449:
[----:B------:R-:W2:Y:S02]  /*2510*/  LDG.E.U16 R4, [R4.64] ;  /* 0x0000002404047981 */ /* 0x000ea4000c1e1500 */
[----:B--2---:R-:W-:-:S05]  /*2520*/  HADD2.F32 R0, -RZ, R4.H0_H0 ;  /* 0x20000004ff007230 */ /* 0x004fca0000004100 */
[----:B------:R-:W-:-:S04]  /*2530*/  FMUL.FTZ R0, R0, 1 ;  /* 0x3f80000000007820 */ /* 0x000fc80000410000 */
[----:B------:R0:W1:Y:S01]  /*2540*/  F2F.F64.F32 R16, R0 ;  /* 0x0000000000107310 */ /* 0x0000620000201800 */
[----:B------:R-:W-:Y:S05]  /*2550*/  BRA `(.L_x_7443) ;  /* 0x00000b1000007947 */ /* 0x000fea0003800000 */
.L_x_7448:
[----:B------:R0:W5:Y:S01]  /*2560*/  LDG.E R17, [R4.64+0x4] ;  /* 0x0000042404117981 */ /* 0x000162000c1e1900 */
[----:B------:R-:W-:Y:S05]  /*2570*/  BRA `(.L_x_7443) ;  /* 0x00000af000007947 */ /* 0x000fea0003800000 */
.L_x_7438:
        /* <DEDUP_REMOVED lines=12> */
.L_x_7452:
[----:B------:R0:W5:Y:S01]  /*2640*/  LDG.E R17, [R4.64+0x4] ;  /* 0x0000042404117981 */ /* 0x000162000c1e1900 */
[----:B------:R-:W-:Y:S05]  /*2650*/  BRA `(.L_x_7443) ;  /* 0x00000a1000007947 */ /* 0x000fea0003800000 */
.L_x_7451:
        /* <DEDUP_REMOVED lines=28> */
.L_x_7454:
        /* <DEDUP_REMOVED lines=15> */
.L_x_7453:
[----:B------:R-:W2:Y:S02]  /*2910*/  LDG.E.U16 R0, [R4.64] ;  /* 0x0000002404007981 */ /* 0x000ea4000c1e1500 */
[----:B--2---:R-:W-:-:S05]  /*2920*/  PRMT R0, RZ, 0x5410, R0 ;  /* 0x00005410ff007816 */ /* 0x004fca0000000000 */
[----:B------:R-:W-:-:S04]  /*2930*/  FMUL.FTZ R0, R0, 1 ;  /* 0x3f80000000007820 */ /* 0x000fc80000410000 */
[----:B------:R0:W1:Y:S01]  /*2940*/  F2F.F64.F32 R16, R0 ;  /* 0x0000000000107310 */ /* 0x0000620000201800 */
[----:B------:R-:W-:Y:S05]  /*2950*/  BRA `(.L_x_7443) ;  /* 0x0000071000007947 */ /* 0x000fea0003800000 */
.L_x_7450:
        /* <DEDUP_REMOVED lines=11> */
.L_x_7457:
        /* <DEDUP_REMOVED lines=21> */
.L_x_7461:
[----:B------:R-:W-:Y:S05]  /*2b60*/  BSYNC B1 ;  /* 0x0000000000017941 */ /* 0x000fea0003800000 */
.L_x_7460:
[----:B------:R-:W-:Y:S01]  /*2b70*/  LEA R5, R0, 0x3b800000, 0x17 ;  /* 0x3b80000000057811 */ /* 0x000fe200078eb8ff */
[----:B------:R-:W-:-:S05]  /*2b80*/  IMAD.SHL.U32 R0, R3, 0x100000, RZ ;  /* 0x0010000003007824 */ /* 0x000fca00078e00ff */
[----:B------:R-:W-:Y:S02]  /*2b90*/  LOP3.LUT R0, R5, R0, R6, 0xfe, !PT ;  /* 0x0000000005007212 */ /* 0x000fe400078efe06 */
.L_x_7459:
[----:B------:R-:W-:Y:S05]  /*2ba0*/  BSYNC B0 ;  /* 0x0000000000007941 */ /* 0x000fea0003800000 */
.L_x_7458:
[----:B------:R-:W-:-:S04]  /*2bb0*/  FMUL.FTZ R0, R0, 1 ;  /* 0x3f80000000007820 */ /* 0x000fc80000410000 */
[----:B------:R0:W1:Y:S01]  /*2bc0*/  F2F.F64.F32 R16, R0 ;  /* 0x0000000000107310 */ /* 0x0000620000201800 */
[----:B------:R-:W-:Y:S05]  /*2bd0*/  BRA `(.L_x_7443) ;  /* 0x0000049000007947 */ /* 0x000fea0003800000 */
.L_x_7456:
        /* <DEDUP_REMOVED lines=21> */
.L_x_7465:
[----:B------:R-:W-:Y:S05]  /*2d30*/  BSYNC B1 ;  /* 0x0000000000017941 */ /* 0x000fea0003800000 */
.L_x_7464:
[----:B------:R-:W-:Y:S01]  /*2d40*/  LEA R5, R0, 0x37800000, 0x17 ;  /* 0x3780000000057811 */ /* 0x000fe200078eb8ff */
[----:B------:R-:W-:-:S05]  /*2d50*/  IMAD.SHL.U32 R0, R3, 0x200000, RZ ;  /* 0x0020000003007824 */ /* 0x000fca00078e00ff */
[----:B------:R-:W-:Y:S02]  /*2d60*/  LOP3.LUT R0, R5, R0, R6, 0xfe, !PT ;  /* 0x0000000005007212 */ /* 0x000fe400078efe06 */
.L_x_7463:
[----:B------:R-:W-:Y:S05]  /*2d70*/  BSYNC B0 ;  /* 0x0000000000007941 */ /* 0x000fea0003800000 */
.L_x_7462:
[----:B------:R-:W-:-:S04]  /*2d80*/  FMUL.FTZ R0, R0, 1 ;  /* 0x3f80000000007820 */ /* 0x000fc80000410000 */
[----:B------:R0:W1:Y:S01]  /*2d90*/  F2F.F64.F32 R16, R0 ;  /* 0x0000000000107310 */ /* 0x0000620000201800 */
[----:B------:R-:W-:Y:S05]  /*2da0*/  BRA `(.L_x_7443) ;  /* 0x000002c000007947 */ /* 0x000fea0003800000 */
.L_x_7455:
        /* <DEDUP_REMOVED lines=14> */
.L_x_7469:
[----:B------:R-:W-:Y:S05]  /*2e90*/  BSYNC B0 ;  /* 0x0000000000007941 */ /* 0x000fea0003800000 */
.L_x_7468:
[----:B------:R-:W-:-:S04]  /*2ea0*/  FMUL.FTZ R0, R0, 1 ;  /* 0x3f80000000007820 */ /* 0x000fc80000410000 */
[----:B------:R0:W1:Y:S01]  /*2eb0*/  F2F.F64.F32 R16, R0 ;  /* 0x0000000000107310 */ /* 0x0000620000201800 */
[----:B------:R-:W-:Y:S05]  /*2ec0*/  BRA `(.L_x_7443) ;  /* 0x000001a000007947 */ /* 0x000fea0003800000 */
.L_x_7442:
        /* <DEDUP_REMOVED lines=19> */
[----:B------:R-:W-:Y:S01]  /*3000*/  IMAD.MOV.U32 R17, RZ, RZ, RZ ;  /* 0x000000ffff117224 */ /* 0x000fe200078e00ff */
[----:B------:R-:W-:Y:S05]  /*3010*/  BRA `(.L_x_7443) ;  /* 0x0000005000007947 */ /* 0x000fea0003800000 */
.L_x_7467:
[----:B------:R-:W2:Y:S02]  /*3020*/  LDG.E.64 R4, [R4.64] ;  /* 0x0000002404047981 */ /* 0x000ea4000c1e1b00 */
[----:B--2---:R0:W1:Y:S01]  /*3030*/  I2F.F64.U64 R16, R4 ;  /* 0x0000000400107312 */ /* 0x0040620000301800 */
[----:B------:R-:W-:Y:S05]  /*3040*/  BRA `(.L_x_7443) ;  /* 0x0000002000007947 */ /* 0x000fea0003800000 */
.L_x_7466:
[----:B------:R-:W2:Y:S02]  /*3050*/  LDG.E R16, [R4.64] ;  /* 0x0000002404107981 */ /* 0x000ea4000c1e1900 */
[----:B--2---:R-:W0:Y:S02]  /*3060*/  I2F.F64.U32 R16, R16 ;  /* 0x0000001000107312 */ /* 0x004e240000201800 */
.L_x_7443:
[----:B------:R-:W-:-:S03]  /*3070*/  IADD3 R22, R22, 0x80, RZ ;  /* 0x0000008016167810 */ /* 0x000fc60007ffe0ff */
.L_x_7437:
[----:B------:R-:W-:Y:S05]  /*3080*/  BSYNC B6 ;  /* 0x0000000000067941 */ /* 0x000fea0003800000 */
.L_x_7436:
        /* <DEDUP_REMOVED lines=21> */
.L_x_7475:
[----:B------:R-:W2:Y:S02]  /*31e0*/  LDG.E.U8 R26, [R4.64] ;  /* 0x00000024041a7981 */ /* 0x000ea4000c1e1100 */
[----:B--2---:R-:W0:Y:S01]  /*31f0*/  I2F.F64.U16 R26, R26 ;  /* 0x0000001a001a7312 */ /* 0x004e220000101800 */
[----:B------:R-:W-:Y:S05]  /*3200*/  BRA `(.L_x_7471) ;  /* 0x00000dd000007947 */ /* 0x000fea0003800000 */
.L_x_7474:
        /* <DEDUP_REMOVED lines=9> */
.L_x_7478:
[----:B------:R-:W2:Y:S02]  /*32a0*/  LDG.E R26, [R4.64] ;  /* 0x00000024041a7981 */ /* 0x000ea4000c1e1900 */
[----:B--2---:R-:W0:Y:S01]  /*32b0*/  I2F.F64 R26, R26 ;  /* 0x0000001a001a7312 */ /* 0x004e220000201c00 */
[----:B------:R-:W-:Y:S05]  /*32c0*/  BRA `(.L_x_7471) ;  /* 0x00000d1000007947 */ /* 0x000fea0003800000 */
.L_x_7477:
[----:B------:R-:W2:Y:S02]  /*32d0*/  LDG.E.U16 R26, [R4.64] ;  /* 0x00000024041a7981 */ /* 0x000ea4000c1e1500 */
[----:B--2---:R-:W0:Y:S01]  /*32e0*/  I2F.F64.S16 R26, R26 ;  /* 0x0000001a001a7312 */ /* 0x004e220000101c00 */
[----:B------:R-:W-:Y:S05]  /*32f0*/  BRA `(.L_x_7471) ;  /* 0x00000ce000007947 */ /* 0x000fea0003800000 */
.L_x_7473:
        /* <DEDUP_REMOVED lines=10> */
.L_x_7480:
[----:B------:R-:W2:Y:S02]  /*33a0*/  LDG.E.U16 R0, [R4.64] ;  /* 0x0000002404007981 */ /* 0x000ea4000c1e1500 */
[----:B--2---:R-:W-:-:S05]  /*33b0*/  HADD2.F32 R0, -RZ, R0.H0_H0 ;  /* 0x20000000ff007230 */ /* 0x004fca0000004100 */
[----:B------:R-:W-:-:S04]  /*33c0*/  FMUL.FTZ R0, R0, 1 ;  /* 0x3f80000000007820 */ /* 0x000fc80000410000 */
[----:B------:R0:W2:Y:S01]  /*33d0*/  F2F.F64.F32 R26, R0 ;  /* 0x00000000001a7310 */ /* 0x0000a20000201800 */
[----:B------:R-:W-:Y:S05]  /*33e0*/  BRA `(.L_x_7471) ;  /* 0x00000bf000007947 */ /* 0x000fea0003800000 */
.L_x_7479:
        /* <DEDUP_REMOVED lines=10> */
.L_x_7482:
[----:B------:R-:W2:Y:S02]  /*3490*/  LDG.E.U16 R4, [R4.64] ;  /* 0x0000002404047981 */ /* 0x000ea4000c1e1500 */
[----:B--2---:R-:W-:-:S05]  /*34a0*/  HADD2.F32 R0, -RZ, R4.H0_H0 ;  /* 0x20000004ff007230 */ /* 0x004fca0000004100 */
[----:B------:R-:W-:-:S04]  /*34b0*/  FMUL.FTZ R0, R0, 1 ;  /* 0x3f80000000007820 */ /* 0x000fc80000410000 */
[----:B------:R0:W2:Y:S01]  /*34c0*/  F2F.F64.F32 R26, R0 ;  /* 0x00000000001a7310 */ /* 0x0000a20000201800 */
[----:B------:R-:W-:Y:S05]  /*34d0*/  BRA `(.L_x_7471) ;  /* 0x00000b0000007947 */ /* 0x000fea0003800000 */
.L_x_7481:
[----:B------:R0:W5:Y:S01]  /*34e0*/  LDG.E R27, [R4.64+0x4] ;  /* 0x00000424041b7981 */ /* 0x000162000c1e1900 */
[----:B------:R-:W-:Y:S05]  /*34f0*/  BRA `(.L_x_7471) ;  /* 0x00000ae000007947 */ /* 0x000fea0003800000 */
.L_x_7472:
        /* <DEDUP_REMOVED lines=12> */
.L_x_7485:
[----:B------:R0:W5:Y:S01]  /*35c0*/  LDG.E R27, [R4.64+0x4] ;  /* 0x00000424041b7981 */ /* 0x000162000c1e1900 */
[----:B------:R-:W-:Y:S05]  /*35d0*/  BRA `(.L_x_7471) ;  /* 0x00000a0000007947 */ /* 0x000fea0003800000 */
.L_x_7484:
        /* <DEDUP_REMOVED lines=28> */
.L_x_7487:
        /* <DEDUP_REMOVED lines=15> */
.L_x_7486:
[----:B------:R-:W2:Y:S02]  /*3890*/  LDG.E.U16 R0, [R4.64] ;  /* 0x0000002404007981 */ /* 0x000ea4000c1e1500 */
[----:B--2---:R-:W-:-:S05]  /*38a0*/  PRMT R0, RZ, 0x5410, R0 ;  /* 0x00005410ff007816 */ /* 0x004fca0000000000 */
[----:B------:R-:W-:-:S04]  /*38b0*/  FMUL.FTZ R0, R0, 1 ;  /* 0x3f80000000007820 */ /* 0x000fc80000410000 */
[----:B------:R0:W2:Y:S01]  /*38c0*/  F2F.F64.F32 R26, R0 ;  /* 0x00000000001a7310 */ /* 0x0000a20000201800 */
[----:B------:R-:W-:Y:S05]  /*38d0*/  BRA `(.L_x_7471) ;  /* 0x0000070000007947 */ /* 0x000fea0003800000 */
.L_x_7483:
        /* <DEDUP_REMOVED lines=11> */
.L_x_7490:
        /* <DEDUP_REMOVED lines=21> */
.L_x_7494:
[----:B------:R-:W-:Y:S05]  /*3ae0*/  BSYNC B1 ;  /* 0x0000000000017941 */ /* 0x000fea0003800000 */
.L_x_7493:
[----:B------:R-:W-:Y:S01]  /*3af0*/  LEA R5, R0, 0x3b800000, 0x17 ;  /* 0x3b80000000057811 */ /* 0x000fe200078eb8ff */
[----:B------:R-:W-:-:S05]  /*3b00*/  IMAD.SHL.U32 R0, R3, 0x100000, RZ ;  /* 0x0010000003007824 */ /* 0x000fca00078e00ff */
[----:B------:R-:W-:Y:S02]  /*3b10*/  LOP3.LUT R0, R5, R0, R6, 0xfe, !PT ;  /* 0x0000000005007212 */ /* 0x000fe400078efe06 */
.L_x_7492:
[----:B------:R-:W-:Y:S05]  /*3b20*/  BSYNC B0 ;  /* 0x0000000000007941 */ /* 0x000fea0003800000 */
.L_x_7491:
[----:B------:R-:W-:-:S04]  /*3b30*/  FMUL.FTZ R0, R0, 1 ;  /* 0x3f80000000007820 */ /* 0x000fc80000410000 */
[----:B------:R0:W2:Y:S01]  /*3b40*/  F2F.F64.F32 R26, R0 ;  /* 0x00000000001a7310 */ /* 0x0000a20000201800 */
[----:B------:R-:W-:Y:S05]  /*3b50*/  BRA `(.L_x_7471) ;  /* 0x0000048000007947 */ /* 0x000fea0003800000 */
.L_x_7489:
        /* <DEDUP_REMOVED lines=21> */
.L_x_7498:
[----:B------:R-:W-:Y:S05]  /*3cb0*/  BSYNC B1 ;  /* 0x0000000000017941 */ /* 0x000fea0003800000 */
.L_x_7497:
[----:B------:R-:W-:Y:S01]  /*3cc0*/  LEA R5, R0, 0x37800000, 0x17 ;  /* 0x3780000000057811 */ /* 0x000fe200078eb8ff */
[----:B------:R-:W-:-:S05]  /*3cd0*/  IMAD.SHL.U32 R0, R3, 0x200000, RZ ;  /* 0x0020000003007824 */ /* 0x000fca00078e00ff */
[----:B------:R-:W-:Y:S02]  /*3ce0*/  LOP3.LUT R0, R5, R0, R6, 0xfe, !PT ;  /* 0x0000000005007212 */ /* 0x000fe400078efe06 */
.L_x_7496:
[----:B------:R-:W-:Y:S05]  /*3cf0*/  BSYNC B0 ;  /* 0x0000000000007941 */ /* 0x000fea0003800000 */
.L_x_7495:
[----:B------:R-:W-:-:S04]  /*3d00*/  FMUL.FTZ R0, R0, 1 ;  /* 0x3f80000000007820 */ /* 0x000fc80000410000 */
[----:B------:R0:W2:Y:S01]  /*3d10*/  F2F.F64.F32 R26, R0 ;  /* 0x00000000001a7310 */ /* 0x0000a20000201800 */
[----:B------:R-:W-:Y:S05]  /*3d20*/  BRA `(.L_x_7471) ;  /* 0x000002b000007947 */ /* 0x000fea0003800000 */
.L_x_7488:
        /* <DEDUP_REMOVED lines=14> */
.L_x_7502:
[----:B------:R-:W-:Y:S05]  /*3e10*/  BSYNC B0 ;  /* 0x0000000000007941 */ /* 0x000fea0003800000 */
.L_x_7501:
[----:B------:R-:W-:-:S04]  /*3e20*/  FMUL.FTZ R0, R0, 1 ;  /* 0x3f80000000007820 */ /* 0x000fc80000410000 */
[----:B------:R0:W2:Y:S01]  /*3e30*/  F2F.F64.F32 R26, R0 ;  /* 0x00000000001a7310 */ /* 0x0000a20000201800 */
[----:B------:R-:W-:Y:S05]  /*3e40*/  BRA `(.L_x_7471) ;  /* 0x0000019000007947 */ /* 0x000fea0003800000 */
.L_x_7476:
        /* <DEDUP_REMOVED lines=15> */
[----:B-1----:R-:W-:Y:S02]  /*3f40*/  MOV R16, 0x0 ;  /* 0x0000000000107802 */ /* 0x002fe40000000f00 */
[----:B------:R-:W-:-:S04]  /*3f50*/  IADD3 R20, P0, P1, -R0, R3, R20 ;  /* 0x0000000300147210 */ /* 0x000fc8000791e114 */
[----:B------:R-:W-:-:S04]  /*3f60*/  IADD3.X R21, ~R16, R9, R21, P0, P1 ;  /* 0x0000000910157210 */ /* 0x000fc800007e2515 */
[----:B0----5:R-:W-:Y:S05]  /*3f70*/  CALL.ABS.NOINC R14 ;  /* 0x000000000e007343 */ /* 0x021fea0003c00000 */
[----:B------:R-:W-:Y:S05]  /*3f80*/  BRA `(.L_x_7471) ;  /* 0x0000005000007947 */ /* 0x000fea0003800000 */
.L_x_7500:
[----:B------:R-:W2:Y:S02]  /*3f90*/  LDG.E.64 R4, [R4.64] ;  /* 0x0000002404047981 */ /* 0x000ea4000c1e1b00 */
[----:B--2---:R0:W2:Y:S01]  /*3fa0*/  I2F.F64.U64 R26, R4 ;  /* 0x00000004001a7312 */ /* 0x0040a20000301800 */
[----:B------:R-:W-:Y:S05]  /*3fb0*/  BRA `(.L_x_7471) ;  /* 0x0000002000007947 */ /* 0x000fea0003800000 */
.L_x_7499:
[----:B------:R-:W2:Y:S02]  /*3fc0*/  LDG.E R26, [R4.64] ;  /* 0x00000024041a7981 */ /* 0x000ea4000c1e1900 */
[----:B--2---:R-:W0:Y:S02]  /*3fd0*/  I2F.F64.U32 R26, R26 ;  /* 0x0000001a001a7312 */ /* 0x004e240000201800 */
.L_x_7471:
[----:B------:R-:W-:Y:S05]  /*3fe0*/  BSYNC B6 ;  /* 0x0000000000067941 */ /* 0x000fea0003800000 */
.L_x_7470:
[----:B------:R-:W3:Y:S01]  /*3ff0*/  S2R R22, SR_TID.X ;  /* 0x0000000000167919 */ /* 0x000ee20000002100 */
[----:B------:R-:W4:Y:S01]  /*4000*/  LDC.U8 R18, c[0x0][0x194] ;  /* 0x00006500ff127b82 */ /* 0x000f220000000000 */
[----:B0-----:R-:W-:Y:S01]  /*4010*/  IMAD.MOV.U32 R0, RZ, RZ, c[0x0][0x174] ;  /* 0x00005d00ff007624 */ /* 0x001fe200078e00ff */
[----:B------:R-:W-:Y:S01]  /*4020*/  BSSY B6, `(.L_x_7503) ;  /* 0x0000110000067945 */ /* 0x000fe20003800000 */
[----:B------:R-:W-:Y:S02]  /*4030*/  IMAD.MOV.U32 R28, RZ, RZ, c[0x0][0x170] ;  /* 0x00005c00ff1c7624 */ /* 0x000fe400078e00ff */
[----:B------:R-:W-:Y:S01]  /*4040*/  IMAD.MOV.U32 R24, RZ, RZ, c[0x0][0x170] ;  /* 0x00005c00ff187624 */ /* 0x000fe200078e00ff */
[C---:B-1---5:R-:W-:Y:S01]  /*4050*/  LOP3.LUT R17, R0.reuse, 0x80000000, R17, 0xb8, !PT ;  /* 0x8000000000117812 */ /* 0x062fe200078eb811 */
[----:B------:R-:W-:Y:S01]  /*4060*/  IMAD.MOV.U32 R16, RZ, RZ, c[0x0][0x170] ;  /* 0x00005c00ff107624 */ /* 0x000fe200078e00ff */
[----:B--2---:R-:W-:-:S02]  /*4070*/  LOP3.LUT R27, R0, 0x80000000, R27, 0xb8, !PT ;  /* 0x80000000001b7812 */ /* 0x004fc400078eb81b */
[C---:B------:R-:W-:Y:S01]  /*4080*/  LOP3.LUT R5, R0.reuse, 0x80000000, R25, 0xb8, !PT ;  /* 0x8000000000057812 */ /* 0x040fe200078eb819 */
[----:B------:R-:W-:Y:S01]  /*4090*/  IMAD.MOV.U32 R25, RZ, RZ, R17 ;  /* 0x000000ffff197224 */ /* 0x000fe200078e0011 */
[----:B------:R-:W-:Y:S01]  /*40a0*/  LOP3.LUT R29, R0, 0x80000000, R23, 0xb8, !PT ;  /* 0x80000000001d7812 */ /* 0x000fe200078eb817 */
[----:B------:R-:W-:Y:S01]  /*40b0*/  IMAD.MOV.U32 R17, RZ, RZ, R27 ;  /* 0x000000ffff117224 */ /* 0x000fe200078e001b */
[----:B---3--:R-:W-:-:S13]  /*40c0*/  ISETP.GE.AND P0, PT, R22, R19, PT ;  /* 0x000000131600720c */ /* 0x008fda0003f06270 */
[----:B------:R-:W-:Y:S05]  /*40d0*/  @P0 BRA `(.L_x_7504) ;  /* 0x0000104000000947 */ /* 0x000fea0003800000 */
[----:B----4-:R-:W-:Y:S01]  /*40e0*/  IMAD R0, R2, 0x200, R22 ;  /* 0x0000020002007824 */ /* 0x010fe200078e0216 */
[----:B------:R-:W-:Y:S01]  /*40f0*/  PRMT R3, R18, 0x9910, RZ ;  /* 0x0000991012037816 */ /* 0x000fe200000000ff */
[----:B------:R-:W-:Y:S01]  /*4100*/  IMAD.MOV.U32 R4, RZ, RZ, c[0x0][0x170] ;  /* 0x00005c00ff047624 */ /* 0x000fe200078e00ff */
        /* <DEDUP_REMOVED lines=18> */
.L_x_7508:
[----:B------:R-:W0:Y:S02]  /*4230*/  F2I.S64.F64.TRUNC R4, R4 ;  /* 0x0000000400047311 */ /* 0x000e24000030d900 */
[----:B0-----:R-:W-:-:S05]  /*4240*/  IMAD.MOV.U32 R3, RZ, RZ, R4 ;  /* 0x000000ffff037224 */ /* 0x001fca00078e0004 */
[----:B------:R0:W-:Y:S01]  /*4250*/  STG.E.U8 [R8.64], R3 ;  /* 0x0000000308007986 */ /* 0x0001e2000c101124 */
[----:B------:R-:W-:Y:S05]  /*4260*/  BRA `(.L_x_7504) ;  /* 0x00000eb000007947 */ /* 0x000fea0003800000 */
.L_x_7507:
        /* <DEDUP_REMOVED lines=9> */
.L_x_7511:
[----:B------:R-:W0:Y:S02]  /*4300*/  F2I.F64.TRUNC R5, R4 ;  /* 0x0000000400057311 */ /* 0x000e24000030d100 */
[----:B0-----:R0:W-:Y:S01]  /*4310*/  STG.E [R8.64], R5 ;  /* 0x0000000508007986 */ /* 0x0011e2000c101924 */
[----:B------:R-:W-:Y:S05]  /*4320*/  BRA `(.L_x_7504) ;  /* 0x00000df000007947 */ /* 0x000fea0003800000 */
.L_x_7510:
[----:B------:R-:W0:Y:S02]  /*4330*/  F2I.F64.TRUNC R5, R4 ;  /* 0x0000000400057311 */ /* 0x000e24000030d100 */
[----:B0-----:R0:W-:Y:S01]  /*4340*/  STG.E.U16 [R8.64], R5 ;  /* 0x0000000508007986 */ /* 0x0011e2000c101524 */
[----:B------:R-:W-:Y:S05]  /*4350*/  BRA `(.L_x_7504) ;  /* 0x00000dc000007947 */ /* 0x000fea0003800000 */
.L_x_7506:
        /* <DEDUP_REMOVED lines=11> */
.L_x_7513:
[----:B------:R-:W0:Y:S01]  /*4410*/  F2F.F32.F64 R0, R4 ;  /* 0x0000000400007310 */ /* 0x000e220000301000 */
[----:B------:R-:W0:-:S14]  /*4420*/  DSETP.GEU.AND P0, PT, |R4|, c[0x2][0x0], PT ;  /* 0x008000000400762a */ /* 0x000e1c0003f0e200 */
[----:B0-----:R-:W-:-:S05]  /*4430*/  @!P0 FMUL R0, R0, 1.175494350822287508e-38 ;  /* 0x0080000000008820 */ /* 0x001fca0000400000 */
[----:B------:R-:W-:-:S05]  /*4440*/  F2FP.PACK_AB R0, RZ, R0 ;  /* 0x00000000ff00723e */ /* 0x000fca00000000ff */
[----:B------:R0:W-:Y:S01]  /*4450*/  STG.E.U16 [R8.64], R0 ;  /* 0x0000000008007986 */ /* 0x0001e2000c101524 */
[----:B------:R-:W-:Y:S05]  /*4460*/  BRA `(.L_x_7504) ;  /* 0x00000cb000007947 */ /* 0x000fea0003800000 */
.L_x_7512:
        /* <DEDUP_REMOVED lines=12> */
.L_x_7515:
[----:B------:R-:W0:Y:S01]  /*4530*/  F2F.F32.F64 R0, R4 ;  /* 0x0000000400007310 */ /* 0x000e220000301000 */
[----:B------:R-:W0:-:S14]  /*4540*/  DSETP.GEU.AND P0, PT, |R4|, c[0x2][0x0], PT ;  /* 0x008000000400762a */ /* 0x000e1c0003f0e200 */
[----:B0-----:R-:W-:-:S05]  /*4550*/  @!P0 FMUL R0, R0, 1.175494350822287508e-38 ;  /* 0x0080000000008820 */ /* 0x001fca0000400000 */
[----:B------:R-:W-:-:S04]  /*4560*/  F2FP.PACK_AB R3, RZ, R0 ;  /* 0x00000000ff03723e */ /* 0x000fc800000000ff */
[----:B------:R-:W-:-:S05]  /*4570*/  PRMT R3, R3, 0x5410, RZ ;  /* 0x0000541003037816 */ /* 0x000fca00000000ff */
[----:B------:R0:W-:Y:S01]  /*4580*/  STG.E [R8.64], R3 ;  /* 0x0000000308007986 */ /* 0x0001e2000c101924 */
[----:B------:R-:W-:Y:S05]  /*4590*/  BRA `(.L_x_7504) ;  /* 0x00000b8000007947 */ /* 0x000fea0003800000 */
.L_x_7514:
[----:B------:R0:W-:Y:S01]  /*45a0*/  STG.E.64 [R8.64], R4 ;  /* 0x0000000408007986 */ /* 0x0001e2000c101b24 */
[----:B------:R-:W-:Y:S05]  /*45b0*/  BRA `(.L_x_7504) ;  /* 0x00000b6000007947 */ /* 0x000fea0003800000 */
.L_x_7505:
        /* <DEDUP_REMOVED lines=12> */
.L_x_7518:
[----:B------:R-:W-:-:S05]  /*4680*/  CS2R R6, SRZ ;  /* 0x0000000000067805 */ /* 0x000fca000001ff00 */
[----:B------:R0:W-:Y:S01]  /*4690*/  STG.E.128 [R8.64], R4 ;  /* 0x0000000408007986 */ /* 0x0001e2000c101d24 */
[----:B------:R-:W-:Y:S05]  /*46a0*/  BRA `(.L_x_7504) ;  /* 0x00000a7000007947 */ /* 0x000fea0003800000 */
.L_x_7517:
        /* <DEDUP_REMOVED lines=23> */
.L_x_7522:
[----:B------:R-:W-:Y:S05]  /*4820*/  BSYNC B0 ;  /* 0x0000000000007941 */ /* 0x000fea0003800000 */
.L_x_7521:
[----:B------:R-:W-:-:S05]  /*4830*/  LOP3.LUT R7, R0, R7, RZ, 0xfc, !PT ;  /* 0x0000000700077212 */ /* 0x000fca00078efcff */
[----:B------:R0:W-:Y:S01]  /*4840*/  STG.E.U8 [R8.64], R7 ;  /* 0x0000000708007986 */ /* 0x0001e2000c101124 */
[----:B------:R-:W-:Y:S05]  /*4850*/  BRA `(.L_x_7504) ;  /* 0x000008c000007947 */ /* 0x000fea0003800000 */
.L_x_7520:
        /* <DEDUP_REMOVED lines=15> */
.L_x_7524:
[----:B------:R-:W-:Y:S01]  /*4950*/  IMAD.MOV.U32 R0, RZ, RZ, 0x7f ;  /* 0x0000007fff007424 */ /* 0x000fe200078e00ff */
[----:B------:R-:W-:-:S04]  /*4960*/  ISETP.GT.U32.AND P0, PT, R3, 0x7f800000, PT ;  /* 0x7f8000000300780c */ /* 0x000fc80003f04070 */
[----:B------:R-:W-:-:S04]  /*4970*/  SEL R0, R0, 0x7c, P0 ;  /* 0x0000007c00007807 */ /* 0x000fc80000000000 */
.L_x_7525:
[----:B------:R-:W-:Y:S05]  /*4980*/  BSYNC B0 ;  /* 0x0000000000007941 */ /* 0x000fea0003800000 */
.L_x_7523:
[----:B------:R-:W-:-:S04]  /*4990*/  LOP3.LUT R3, R7, 0x80000000, RZ, 0xc0, !PT ;  /* 0x8000000007037812 */ /* 0x000fc800078ec0ff */
[----:B------:R-:W-:-:S04]  /*49a0*/  SHF.R.U32.HI R3, RZ, 0x18, R3 ;  /* 0x00000018ff037819 */ /* 0x000fc80000011603 */
[----:B------:R-:W-:-:S05]  /*49b0*/  LOP3.LUT R3, R0, R3, RZ, 0xfc, !PT ;  /* 0x0000000300037212 */ /* 0x000fca00078efcff */
[----:B------:R0:W-:Y:S01]  /*49c0*/  STG.E.U8 [R8.64], R3 ;  /* 0x0000000308007986 */ /* 0x0001e2000c101124 */
[----:B------:R-:W-:Y:S05]  /*49d0*/  BRA `(.L_x_7504) ;  /* 0x0000074000007947 */ /* 0x000fea0003800000 */
.L_x_7519:
[----:B------:R-:W0:Y:S01]  /*49e0*/  F2F.F32.F64 R0, R4 ;  /* 0x0000000400007310 */ /* 0x000e220000301000 */
[----:B------:R-:W0:-:S14]  /*49f0*/  DSETP.GEU.AND P0, PT, |R4|, c[0x2][0x0], PT ;  /* 0x008000000400762a */ /* 0x000e1c0003f0e200 */
[----:B0-----:R-:W-:-:S05]  /*4a00*/  @!P0 FMUL R0, R0, 1.175494350822287508e-38 ;  /* 0x0080000000008820 */ /* 0x001fca0000400000 */
[----:B------:R-:W-:-:S05]  /*4a10*/  F2FP.BF16.PACK_AB R0, RZ, R0 ;  /* 0x00000000ff00723e */ /* 0x000fca00000010ff */
[----:B------:R0:W-:Y:S01]  /*4a20*/  STG.E.U16 [R8.64], R0 ;  /* 0x0000000008007986 */ /* 0x0001e2000c101524 */
[----:B------:R-:W-:Y:S05]  /*4a30*/  BRA `(.L_x_7504) ;  /* 0x000006e000007947 */ /* 0x000fea0003800000 */
.L_x_7516:
        /* <DEDUP_REMOVED lines=11> */
.L_x_7528:
        /* <DEDUP_REMOVED lines=19> */
.L_x_7531:
[----:B------:R-:W-:-:S04]  /*4c20*/  LOP3.LUT R0, R7, 0x80000000, RZ, 0xc0, !PT ;  /* 0x8000000007007812 */ /* 0x000fc800078ec0ff */
[----:B------:R-:W-:-:S04]  /*4c30*/  SHF.R.U32.HI R0, RZ, 0x18, R0 ;  /* 0x00000018ff007819 */ /* 0x000fc80000011600 */
[----:B------:R-:W-:Y:S02]  /*4c40*/  LOP3.LUT R0, R3, R0, RZ, 0xfc, !PT ;  /* 0x0000000003007212 */ /* 0x000fe400078efcff */
.L_x_7530:
[----:B------:R-:W-:Y:S05]  /*4c50*/  BSYNC B0 ;  /* 0x0000000000007941 */ /* 0x000fea0003800000 */
.L_x_7529:
[----:B------:R0:W-:Y:S01]  /*4c60*/  STG.E.U8 [R8.64], R0 ;  /* 0x0000000008007986 */ /* 0x0001e2000c101124 */
[----:B------:R-:W-:Y:S05]  /*4c70*/  BRA `(.L_x_7504) ;  /* 0x000004a000007947 */ /* 0x000fea0003800000 */
.L_x_7527:
        /* <DEDUP_REMOVED lines=19> */
.L_x_7534:
[----:B------:R-:W-:-:S04]  /*4db0*/  LOP3.LUT R0, R7, 0x80000000, RZ, 0xc0, !PT ;  /* 0x8000000007007812 */ /* 0x000fc800078ec0ff */
[----:B------:R-:W-:-:S04]  /*4dc0*/  SHF.R.U32.HI R0, RZ, 0x18, R0 ;  /* 0x00000018ff007819 */ /* 0x000fc80000011600 */
[----:B------:R-:W-:Y:S02]  /*4dd0*/  LOP3.LUT R0, R3, R0, RZ, 0xfc, !PT ;  /* 0x0000000003007212 */ /* 0x000fe400078efcff */
.L_x_7533:
[----:B------:R-:W-:Y:S05]  /*4de0*/  BSYNC B0 ;  /* 0x0000000000007941 */ /* 0x000fea0003800000 */
.L_x_7532:
[----:B------:R0:W-:Y:S01]  /*4df0*/  STG.E.U8 [R8.64], R0 ;  /* 0x0000000008007986 */ /* 0x0001e2000c101124 */
[----:B------:R-:W-:Y:S05]  /*4e00*/  BRA `(.L_x_7504) ;  /* 0x0000031000007947 */ /* 0x000fea0003800000 */
.L_x_7526:
        /* <DEDUP_REMOVED lines=24> */
.L_x_7509:
        /* <DEDUP_REMOVED lines=20> */
.L_x_7536:
[----:B------:R-:W0:Y:S02]  /*50d0*/  F2I.U64.F64.TRUNC R4, R4 ;  /* 0x0000000400047311 */ /* 0x000e24000030d800 */
[----:B0-----:R0:W-:Y:S01]  /*50e0*/  STG.E.64 [R8.64], R4 ;  /* 0x0000000408007986 */ /* 0x0011e2000c101b24 */
[----:B------:R-:W-:Y:S05]  /*50f0*/  BRA `(.L_x_7504) ;  /* 0x0000002000007947 */ /* 0x000fea0003800000 */
.L_x_7535:
[----:B------:R-:W0:Y:S02]  /*5100*/  F2I.U32.F64.TRUNC R5, R4 ;  /* 0x0000000400057311 */ /* 0x000e24000030d000 */
[----:B0-----:R0:W-:Y:S02]  /*5110*/  STG.E [R8.64], R5 ;  /* 0x0000000508007986 */ /* 0x0011e4000c101924 */
.L_x_7504:
[----:B----4-:R-:W-:Y:S05]  /*5120*/  BSYNC B6 ;  /* 0x0000000000067941 */ /* 0x010fea0003800000 */
.L_x_7503:
        /* <DEDUP_REMOVED lines=22> */
.L_x_7542:
[----:B------:R-:W0:Y:S02]  /*5290*/  F2I.S64.F64.TRUNC R28, R28 ;  /* 0x0000001c001c7311 */ /* 0x000e24000030d900 */
[----:B0-----:R-:W-:-:S05]  /*52a0*/  IMAD.MOV.U32 R3, RZ, RZ, R28 ;  /* 0x000000ffff037224 */ /* 0x001fca00078e001c */
[----:B------:R0:W-:Y:S01]  /*52b0*/  STG.E.U8 [R4.64], R3 ;  /* 0x0000000304007986 */ /* 0x0001e2000c101124 */
[----:B------:R-:W-:Y:S05]  /*52c0*/  BRA `(.L_x_7544) ;  /* 0x00000eb000007947 */ /* 0x000fea0003800000 */
.L_x_7541:
        /* <DEDUP_REMOVED lines=9> */
.L_x_7546:
[----:B------:R-:W0:Y:S02]  /*5360*/  F2I.F64.TRUNC R29, R28 ;  /* 0x0000001c001d7311 */ /* 0x000e24000030d100 */
[----:B0-----:R0:W-:Y:S01]  /*5370*/  STG.E [R4.64], R29 ;  /* 0x0000001d04007986 */ /* 0x0011e2000c101924 */
[----:B------:R-:W-:Y:S05]  /*5380*/  BRA `(.L_x_7544) ;  /* 0x00000df000007947 */ /* 0x000fea0003800000 */
.L_x_7545:
[----:B------:R-:W0:Y:S02]  /*5390*/  F2I.F64.TRUNC R29, R28 ;  /* 0x0000001c001d7311 */ /* 0x000e24000030d100 */
[----:B0-----:R0:W-:Y:S01]  /*53a0*/  STG.E.U16 [R4.64], R29 ;  /* 0x0000001d04007986 */ /* 0x0011e2000c101524 */
[----:B------:R-:W-:Y:S05]  /*53b0*/  BRA `(.L_x_7544) ;  /* 0x00000dc000007947 */ /* 0x000fea0003800000 */
.L_x_7540:
        /* <DEDUP_REMOVED lines=11> */
.L_x_7548:
[----:B------:R-:W0:Y:S01]  /*5470*/  F2F.F32.F64 R0, R28 ;  /* 0x0000001c00007310 */ /* 0x000e220000301000 */
[----:B------:R-:W0:-:S14]  /*5480*/  DSETP.GEU.AND P0, PT, |R28|, c[0x2][0x0], PT ;  /* 0x008000001c00762a */ /* 0x000e1c0003f0e200 */
[----:B0-----:R-:W-:-:S05]  /*5490*/  @!P0 FMUL R0, R0, 1.175494350822287508e-38 ;  /* 0x0080000000008820 */ /* 0x001fca0000400000 */
[----:B------:R-:W-:-:S05]  /*54a0*/  F2FP.PACK_AB R0, RZ, R0 ;  /* 0x00000000ff00723e */ /* 0x000fca00000000ff */
[----:B------:R0:W-:Y:S01]  /*54b0*/  STG.E.U16 [R4.64], R0 ;  /* 0x0000000004007986 */ /* 0x0001e2000c101524 */
[----:B------:R-:W-:Y:S05]  /*54c0*/  BRA `(.L_x_7544) ;  /* 0x00000cb000007947 */ /* 0x000fea0003800000 */
.L_x_7547:
        /* <DEDUP_REMOVED lines=12> */
.L_x_7550:
[----:B------:R-:W0:Y:S01]  /*5590*/  F2F.F32.F64 R0, R28 ;  /* 0x0000001c00007310 */ /* 0x000e220000301000 */
[----:B------:R-:W0:-:S14]  /*55a0*/  DSETP.GEU.AND P0, PT, |R28|, c[0x2][0x0], PT ;  /* 0x008000001c00762a */ /* 0x000e1c0003f0e200 */
[----:B0-----:R-:W-:-:S05]  /*55b0*/  @!P0 FMUL R0, R0, 1.175494350822287508e-38 ;  /* 0x0080000000008820 */ /* 0x001fca0000400000 */
[----:B------:R-:W-:-:S04]  /*55c0*/  F2FP.PACK_AB R3, RZ, R0 ;  /* 0x00000000ff03723e */ /* 0x000fc800000000ff */
[----:B------:R-:W-:-:S05]  /*55d0*/  PRMT R3, R3, 0x5410, RZ ;  /* 0x0000541003037816 */ /* 0x000fca00000000ff */
[----:B------:R0:W-:Y:S01]  /*55e0*/  STG.E [R4.64], R3 ;  /* 0x0000000304007986 */ /* 0x0001e2000c101924 */
[----:B------:R-:W-:Y:S05]  /*55f0*/  BRA `(.L_x_7544) ;  /* 0x00000b8000007947 */ /* 0x000fea0003800000 */
.L_x_7549:
[----:B------:R0:W-:Y:S01]  /*5600*/  STG.E.64 [R4.64], R28 ;  /* 0x0000001c04007986 */ /* 0x0001e2000c101b24 */
[----:B------:R-:W-:Y:S05]  /*5610*/  BRA `(.L_x_7544) ;  /* 0x00000b6000007947 */ /* 0x000fea0003800000 */
.L_x_7539:
        /* <DEDUP_REMOVED lines=12> */
.L_x_7553:
[----:B------:R-:W-:-:S05]  /*56e0*/  CS2R R30, SRZ ;  /* 0x00000000001e7805 */ /* 0x000fca000001ff00 */
[----:B------:R0:W-:Y:S01]  /*56f0*/  STG.E.128 [R4.64], R28 ;  /* 0x0000001c04007986 */ /* 0x0001e2000c101d24 */
[----:B------:R-:W-:Y:S05]  /*5700*/  BRA `(.L_x_7544) ;  /* 0x00000a7000007947 */ /* 0x000fea0003800000 */
.L_x_7552:
        /* <DEDUP_REMOVED lines=23> */
.L_x_7557:
[----:B------:R-:W-:Y:S05]  /*5880*/  BSYNC B0 ;  /* 0x0000000000007941 */ /* 0x000fea0003800000 */
.L_x_7556:
[----:B------:R-:W-:-:S05]  /*5890*/  LOP3.LUT R7, R0, R7, RZ, 0xfc, !PT ;  /* 0x0000000700077212 */ /* 0x000fca00078efcff */
[----:B------:R0:W-:Y:S01]  /*58a0*/  STG.E.U8 [R4.64], R7 ;  /* 0x0000000704007986 */ /* 0x0001e2000c101124 */
[----:B------:R-:W-:Y:S05]  /*58b0*/  BRA `(.L_x_7544) ;  /* 0x000008c000007947 */ /* 0x000fea0003800000 */
.L_x_7555:
        /* <DEDUP_REMOVED lines=15> */
.L_x_7559:
[----:B------:R-:W-:Y:S01]  /*59b0*/  IMAD.MOV.U32 R0, RZ, RZ, 0x7f ;  /* 0x0000007fff007424 */ /* 0x000fe200078e00ff */
[----:B------:R-:W-:-:S04]  /*59c0*/  ISETP.GT.U32.AND P0, PT, R3, 0x7f800000, PT ;  /* 0x7f8000000300780c */ /* 0x000fc80003f04070 */
[----:B------:R-:W-:-:S04]  /*59d0*/  SEL R0, R0, 0x7c, P0 ;  /* 0x0000007c00007807 */ /* 0x000fc80000000000 */
.L_x_7560:
[----:B------:R-:W-:Y:S05]  /*59e0*/  BSYNC B0 ;  /* 0x0000000000007941 */ /* 0x000fea0003800000 */
.L_x_7558:
[----:B------:R-:W-:-:S04]  /*59f0*/  LOP3.LUT R3, R7, 0x80000000, RZ, 0xc0, !PT ;  /* 0x8000000007037812 */ /* 0x000fc800078ec0ff */
[----:B------:R-:W-:-:S04]  /*5a00*/  SHF.R.U32.HI R3, RZ, 0x18, R3 ;  /* 0x00000018ff037819 */ /* 0x000fc80000011603 */
[----:B------:R-:W-:-:S05]  /*5a10*/  LOP3.LUT R3, R0, R3, RZ, 0xfc, !PT ;  /* 0x0000000300037212 */ /* 0x000fca00078efcff */
[----:B------:R0:W-:Y:S01]  /*5a20*/  STG.E.U8 [R4.64], R3 ;  /* 0x0000000304007986 */ /* 0x0001e2000c101124 */
[----:B------:R-:W-:Y:S05]  /*5a30*/  BRA `(.L_x_7544) ;  /* 0x0000074000007947 */ /* 0x000fea0003800000 */
.L_x_7554:
[----:B------:R-:W0:Y:S01]  /*5a40*/  F2F.F32.F64 R0, R28 ;  /* 0x0000001c00007310 */ /* 0x000e220000301000 */
[----:B------:R-:W0:-:S14]  /*5a50*/  DSETP.GEU.AND P0, PT, |R28|, c[0x2][0x0], PT ;  /* 0x008000001c00762a */ /* 0x000e1c0003f0e200 */
[----:B0-----:R-:W-:-:S05]  /*5a60*/  @!P0 FMUL R0, R0, 1.175494350822287508e-38 ;  /* 0x0080000000008820 */ /* 0x001fca0000400000 */
[----:B------:R-:W-:-:S05]  /*5a70*/  F2FP.BF16.PACK_AB R0, RZ, R0 ;  /* 0x00000000ff00723e */ /* 0x000fca00000010ff */
[----:B------:R0:W-:Y:S01]  /*5a80*/  STG.E.U16 [R4.64], R0 ;  /* 0x0000000004007986 */ /* 0x0001e2000c101524 */
[----:B------:R-:W-:Y:S05]  /*5a90*/  BRA `(.L_x_7544) ;  /* 0x000006e000007947 */ /* 0x000fea0003800000 */
.L_x_7551:
        /* <DEDUP_REMOVED lines=11> */
.L_x_7563:
        /* <DEDUP_REMOVED lines=19> */
.L_x_7566:
[----:B------:R-:W-:-:S04]  /*5c80*/  LOP3.LUT R0, R7, 0x80000000, RZ, 0xc0, !PT ;  /* 0x8000000007007812 */ /* 0x000fc800078ec0ff */
[----:B------:R-:W-:-:S04]  /*5c90*/  SHF.R.U32.HI R0, RZ, 0x18, R0 ;  /* 0x00000018ff007819 */ /* 0x000fc80000011600 */
[----:B------:R-:W-:Y:S02]  /*5ca0*/  LOP3.LUT R0, R3, R0, RZ, 0xfc, !PT ;  /* 0x0000000003007212 */ /* 0x000fe400078efcff */
.L_x_7565:
[----:B------:R-:W-:Y:S05]  /*5cb0*/  BSYNC B0 ;  /* 0x0000000000007941 */ /* 0x000fea0003800000 */
.L_x_7564:
[----:B------:R0:W-:Y:S01]  /*5cc0*/  STG.E.U8 [R4.64], R0 ;  /* 0x0000000004007986 */ /* 0x0001e2000c101124 */
[----:B------:R-:W-:Y:S05]  /*5cd0*/  BRA `(.L_x_7544) ;  /* 0x000004a000007947 */ /* 0x000fea0003800000 */
.L_x_7562:
        /* <DEDUP_REMOVED lines=19> */
.L_x_7569:
[----:B------:R-:W-:-:S04]  /*5e10*/  LOP3.LUT R0, R7, 0x80000000, RZ, 0xc0, !PT ;  /* 0x8000000007007812 */ /* 0x000fc800078ec0ff */
[----:B------:R-:W-:-:S04]  /*5e20*/  SHF.R.U32.HI R0, RZ, 0x18, R0 ;  /* 0x00000018ff007819 */ /* 0x000fc80000011600 */
[----:B------:R-:W-:Y:S02]  /*5e30*/  LOP3.LUT R0, R3, R0, RZ, 0xfc, !PT ;  /* 0x0000000003007212 */ /* 0x000fe400078efcff */
.L_x_7568:
[----:B------:R-:W-:Y:S05]  /*5e40*/  BSYNC B0 ;  /* 0x0000000000007941 */ /* 0x000fea0003800000 */
.L_x_7567:
[----:B------:R0:W-:Y:S01]  /*5e50*/  STG.E.U8 [R4.64], R0 ;  /* 0x0000000004007986 */ /* 0x0001e2000c101124 */
[----:B------:R-:W-:Y:S05]  /*5e60*/  BRA `(.L_x_7544) ;  /* 0x0000031000007947 */ /* 0x000fea0003800000 */
.L_x_7561:
        /* <DEDUP_REMOVED lines=24> */
.L_x_7543:
        /* <DEDUP_REMOVED lines=20> */
.L_x_7571:
[----:B------:R-:W0:Y:S02]  /*6130*/  F2I.U64.F64.TRUNC R28, R28 ;  /* 0x0000001c001c7311 */ /* 0x000e24000030d800 */
[----:B0-----:R0:W-:Y:S01]  /*6140*/  STG.E.64 [R4.64], R28 ;  /* 0x0000001c04007986 */ /* 0x0011e2000c101b24 */
[----:B------:R-:W-:Y:S05]  /*6150*/  BRA `(.L_x_7544) ;  /* 0x0000002000007947 */ /* 0x000fea0003800000 */
.L_x_7570:
[----:B------:R-:W0:Y:S02]  /*6160*/  F2I.U32.F64.TRUNC R29, R28 ;  /* 0x0000001c001d7311 */ /* 0x000e24000030d000 */
[----:B0-----:R0:W-:Y:S02]  /*6170*/  STG.E [R4.64], R29 ;  /* 0x0000001d04007986 */ /* 0x0011e4000c101924 */
.L_x_7544:
        /* <DEDUP_REMOVED lines=22> */
.L_x_7575:
[----:B------:R-:W0:Y:S02]  /*62e0*/  F2I.S64.F64.TRUNC R24, R24 ;  /* 0x0000001800187311 */ /* 0x000e24000030d900 */
[----:B0-----:R-:W-:-:S05]  /*62f0*/  IMAD.MOV.U32 R3, RZ, RZ, R24 ;  /* 0x000000ffff037224 */ /* 0x001fca00078e0018 */
[----:B------:R0:W-:Y:S01]  /*6300*/  STG.E.U8 [R4.64], R3 ;  /* 0x0000000304007986 */ /* 0x0001e2000c101124 */
[----:B------:R-:W-:Y:S05]  /*6310*/  BRA `(.L_x_7577) ;  /* 0x00000eb000007947 */ /* 0x000fea0003800000 */
.L_x_7574:
        /* <DEDUP_REMOVED lines=9> */
.L_x_7579:
[----:B------:R-:W0:Y:S02]  /*63b0*/  F2I.F64.TRUNC R25, R24 ;  /* 0x0000001800197311 */ /* 0x000e24000030d100 */
[----:B0-----:R0:W-:Y:S01]  /*63c0*/  STG.E [R4.64], R25 ;  /* 0x0000001904007986 */ /* 0x0011e2000c101924 */
[----:B------:R-:W-:Y:S05]  /*63d0*/  BRA `(.L_x_7577) ;  /* 0x00000df000007947 */ /* 0x000fea0003800000 */
.L_x_7578:
[----:B------:R-:W0:Y:S02]  /*63e0*/  F2I.F64.TRUNC R25, R24 ;  /* 0x0000001800197311 */ /* 0x000e24000030d100 */
[----:B0-----:R0:W-:Y:S01]  /*63f0*/  STG.E.U16 [R4.64], R25 ;  /* 0x0000001904007986 */ /* 0x0011e2000c101524 */
[----:B------:R-:W-:Y:S05]  /*6400*/  BRA `(.L_x_7577) ;  /* 0x00000dc000007947 */ /* 0x000fea0003800000 */
.L_x_7573:
        /* <DEDUP_REMOVED lines=11> */
.L_x_7581:
[----:B------:R-:W0:Y:S01]  /*64c0*/  F2F.F32.F64 R0, R24 ;  /* 0x0000001800007310 */ /* 0x000e220000301000 */
[----:B------:R-:W0:-:S14]  /*64d0*/  DSETP.GEU.AND P0, PT, |R24|, c[0x2][0x0], PT ;  /* 0x008000001800762a */ /* 0x000e1c0003f0e200 */
[----:B0-----:R-:W-:-:S05]  /*64e0*/  @!P0 FMUL R0, R0, 1.175494350822287508e-38 ;  /* 0x0080000000008820 */ /* 0x001fca0000400000 */
[----:B------:R-:W-:-:S05]  /*64f0*/  F2FP.PACK_AB R0, RZ, R0 ;  /* 0x00000000ff00723e */ /* 0x000fca00000000ff */
[----:B------:R0:W-:Y:S01]  /*6500*/  STG.E.U16 [R4.64], R0 ;  /* 0x0000000004007986 */ /* 0x0001e2000c101524 */
[----:B------:R-:W-:Y:S05]  /*6510*/  BRA `(.L_x_7577) ;  /* 0x00000cb000007947 */ /* 0x000fea0003800000 */
.L_x_7580:
        /* <DEDUP_REMOVED lines=12> */
.L_x_7583:
[----:B------:R-:W0:Y:S01]  /*65e0*/  F2F.F32.F64 R0, R24 ;  /* 0x0000001800007310 */ /* 0x000e220000301000 */
[----:B------:R-:W0:-:S14]  /*65f0*/  DSETP.GEU.AND P0, PT, |R24|, c[0x2][0x0], PT ;  /* 0x008000001800762a */ /* 0x000e1c0003f0e200 */
[----:B0-----:R-:W-:-:S05]  /*6600*/  @!P0 FMUL R0, R0, 1.175494350822287508e-38 ;  /* 0x0080000000008820 */ /* 0x001fca0000400000 */
[----:B------:R-:W-:-:S04]  /*6610*/  F2FP.PACK_AB R3, RZ, R0 ;  /* 0x00000000ff03723e */ /* 0x000fc800000000ff */
[----:B------:R-:W-:-:S05]  /*6620*/  PRMT R3, R3, 0x5410, RZ ;  /* 0x0000541003037816 */ /* 0x000fca00000000ff */
[----:B------:R0:W-:Y:S01]  /*6630*/  STG.E [R4.64], R3 ;  /* 0x0000000304007986 */ /* 0x0001e2000c101924 */
[----:B------:R-:W-:Y:S05]  /*6640*/  BRA `(.L_x_7577) ;  /* 0x00000b8000007947 */ /* 0x000fea0003800000 */
.L_x_7582:
[----:B------:R0:W-:Y:S01]  /*6650*/  STG.E.64 [R4.64], R24 ;  /* 0x0000001804007986 */ /* 0x0001e2000c101b24 */
[----:B------:R-:W-:Y:S05]  /*6660*/  BRA `(.L_x_7577) ;  /* 0x00000b6000007947 */ /* 0x000fea0003800000 */
.L_x_7572:
        /* <DEDUP_REMOVED lines=12> */
.L_x_7586:
[----:B------:R-:W-:-:S05]  /*6730*/  CS2R R26, SRZ ;  /* 0x00000000001a7805 */ /* 0x000fca000001ff00 */
[----:B------:R0:W-:Y:S01]  /*6740*/  STG.E.128 [R4.64], R24 ;  /* 0x0000001804007986 */ /* 0x0001e2000c101d24 */
[----:B------:R-:W-:Y:S05]  /*6750*/  BRA `(.L_x_7577) ;  /* 0x00000a7000007947 */ /* 0x000fea0003800000 */
.L_x_7585:
        /* <DEDUP_REMOVED lines=23> */
.L_x_7590:
[----:B------:R-:W-:Y:S05]  /*68d0*/  BSYNC B0 ;  /* 0x0000000000007941 */ /* 0x000fea0003800000 */
.L_x_7589:
[----:B------:R-:W-:-:S05]  /*68e0*/  LOP3.LUT R7, R0, R7, RZ, 0xfc, !PT ;  /* 0x0000000700077212 */ /* 0x000fca00078efcff */
[----:B------:R0:W-:Y:S01]  /*68f0*/  STG.E.U8 [R4.64], R7 ;  /* 0x0000000704007986 */ /* 0x0001e2000c101124 */
[----:B------:R-:W-:Y:S05]  /*6900*/  BRA `(.L_x_7577) ;  /* 0x000008c000007947 */ /* 0x000fea0003800000 */
.L_x_7588:
        /* <DEDUP_REMOVED lines=15> */
.L_x_7592:
[----:B------:R-:W-:Y:S01]  /*6a00*/  IMAD.MOV.U32 R0, RZ, RZ, 0x7f ;  /* 0x0000007fff007424 */ /* 0x000fe200078e00ff */
[----:B------:R-:W-:-:S04]  /*6a10*/  ISETP.GT.U32.AND P0, PT, R3, 0x7f800000, PT ;  /* 0x7f8000000300780c */ /* 0x000fc80003f04070 */
[----:B------:R-:W-:-:S04]  /*6a20*/  SEL R0, R0, 0x7c, P0 ;  /* 0x0000007c00007807 */ /* 0x000fc80000000000 */
.L_x_7593:
[----:B------:R-:W-:Y:S05]  /*6a30*/  BSYNC B0 ;  /* 0x0000000000007941 */ /* 0x000fea0003800000 */
.L_x_7591:
[----:B------:R-:W-:-:S04]  /*6a40*/  LOP3.LUT R3, R7, 0x80000000, RZ, 0xc0, !PT ;  /* 0x8000000007037812 */ /* 0x000fc800078ec0ff */
[----:B------:R-:W-:-:S04]  /*6a50*/  SHF.R.U32.HI R3, RZ, 0x18, R3 ;  /* 0x00000018ff037819 */ /* 0x000fc80000011603 */
[----:B------:R-:W-:-:S05]  /*6a60*/  LOP3.LUT R3, R0, R3, RZ, 0xfc, !PT ;  /* 0x0000000300037212 */ /* 0x000fca00078efcff */
[----:B------:R0:W-:Y:S01]  /*6a70*/  STG.E.U8 [R4.64], R3 ;  /* 0x0000000304007986 */ /* 0x0001e2000c101124 */
[----:B------:R-:W-:Y:S05]  /*6a80*/  BRA `(.L_x_7577) ;  /* 0x0000074000007947 */ /* 0x000fea0003800000 */
.L_x_7587:
[----:B------:R-:W0:Y:S01]  /*6a90*/  F2F.F32.F64 R0, R24 ;  /* 0x0000001800007310 */ /* 0x000e220000301000 */
[----:B------:R-:W0:-:S14]  /*6aa0*/  DSETP.GEU.AND P0, PT, |R24|, c[0x2][0x0], PT ;  /* 0x008000001800762a */ /* 0x000e1c0003f0e200 */
[----:B0-----:R-:W-:-:S05]  /*6ab0*/  @!P0 FMUL R0, R0, 1.175494350822287508e-38 ;  /* 0x0080000000008820 */ /* 0x001fca0000400000 */
[----:B------:R-:W-:-:S05]  /*6ac0*/  F2FP.BF16.PACK_AB R0, RZ, R0 ;  /* 0x00000000ff00723e */ /* 0x000fca00000010ff */
[----:B------:R0:W-:Y:S01]  /*6ad0*/  STG.E.U16 [R4.64], R0 ;  /* 0x0000000004007986 */ /* 0x0001e2000c101524 */
[----:B------:R-:W-:Y:S05]  /*6ae0*/  BRA `(.L_x_7577) ;  /* 0x000006e000007947 */ /* 0x000fea0003800000 */
.L_x_7584:
        /* <DEDUP_REMOVED lines=11> */
.L_x_7596:
        /* <DEDUP_REMOVED lines=19> */
.L_x_7599:
[----:B------:R-:W-:-:S04]  /*6cd0*/  LOP3.LUT R0, R7, 0x80000000, RZ, 0xc0, !PT ;  /* 0x8000000007007812 */ /* 0x000fc800078ec0ff */
[----:B------:R-:W-:-:S04]  /*6ce0*/  SHF.R.U32.HI R0, RZ, 0x18, R0 ;  /* 0x00000018ff007819 */ /* 0x000fc80000011600 */
[----:B------:R-:W-:Y:S02]  /*6cf0*/  LOP3.LUT R0, R3, R0, RZ, 0xfc, !PT ;  /* 0x0000000003007212 */ /* 0x000fe400078efcff */
.L_x_7598:
[----:B------:R-:W-:Y:S05]  /*6d00*/  BSYNC B0 ;  /* 0x0000000000007941 */ /* 0x000fea0003800000 */
.L_x_7597:
[----:B------:R0:W-:Y:S01]  /*6d10*/  STG.E.U8 [R4.64], R0 ;  /* 0x0000000004007986 */ /* 0x0001e2000c101124 */
[----:B------:R-:W-:Y:S05]  /*6d20*/  BRA `(.L_x_7577) ;  /* 0x000004a000007947 */ /* 0x000fea0003800000 */
.L_x_7595:
        /* <DEDUP_REMOVED lines=19> */
.L_x_7602:
[----:B------:R-:W-:-:S04]  /*6e60*/  LOP3.LUT R0, R7, 0x80000000, RZ, 0xc0, !PT ;  /* 0x8000000007007812 */ /* 0x000fc800078ec0ff */
[----:B------:R-:W-:-:S04]  /*6e70*/  SHF.R.U32.HI R0, RZ, 0x18, R0 ;  /* 0x00000018ff007819 */ /* 0x000fc80000011600 */
[----:B------:R-:W-:Y:S02]  /*6e80*/  LOP3.LUT R0, R3, R0, RZ, 0xfc, !PT ;  /* 0x0000000003007212 */ /* 0x000fe400078efcff */
.L_x_7601:
[----:B------:R-:W-:Y:S05]  /*6e90*/  BSYNC B0 ;  /* 0x0000000000007941 */ /* 0x000fea0003800000 */
.L_x_7600:
[----:B------:R0:W-:Y:S01]  /*6ea0*/  STG.E.U8 [R4.64], R0 ;  /* 0x0000000004007986 */ /* 0x0001e2000c101124 */
[----:B------:R-:W-:Y:S05]  /*6eb0*/  BRA `(.L_x_7577) ;  /* 0x0000031000007947 */ /* 0x000fea0003800000 */
.L_x_7594:
        /* <DEDUP_REMOVED lines=24> */
.L_x_7576:
        /* <DEDUP_REMOVED lines=20> */
.L_x_7604:
[----:B------:R-:W0:Y:S02]  /*7180*/  F2I.U64.F64.TRUNC R24, R24 ;  /* 0x0000001800187311 */ /* 0x000e24000030d800 */
[----:B0-----:R0:W-:Y:S01]  /*7190*/  STG.E.64 [R4.64], R24 ;  /* 0x0000001804007986 */ /* 0x0011e2000c101b24 */
[----:B------:R-:W-:Y:S05]  /*71a0*/  BRA `(.L_x_7577) ;  /* 0x0000002000007947 */ /* 0x000fea0003800000 */
.L_x_7603:
[----:B------:R-:W0:Y:S02]  /*71b0*/  F2I.U32.F64.TRUNC R25, R24 ;  /* 0x0000001800197311 */ /* 0x000e24000030d000 */
[----:B0-----:R0:W-:Y:S02]  /*71c0*/  STG.E [R4.64], R25 ;  /* 0x0000001904007986 */ /* 0x0011e4000c101924 */
.L_x_7577:
[----:B------:R-:W-:Y:S02]  /*71d0*/  IADD3 R22, R22, 0x80, RZ ;  /* 0x0000008016167810 */ /* 0x000fe40007ffe0ff */
.L_x_7538:
[----:B------:R-:W-:Y:S05]  /*71e0*/  BSYNC B6 ;  /* 0x0000000000067941 */ /* 0x000fea0003800000 */
.L_x_7537:
        /* <DEDUP_REMOVED lines=20> */
.L_x_7608:
[----:B------:R-:W0:Y:S02]  /*7330*/  F2I.S64.F64.TRUNC R16, R16 ;  /* 0x0000001000107311 */ /* 0x000e24000030d900 */
[----:B0-----:R-:W-:-:S05]  /*7340*/  IMAD.MOV.U32 R5, RZ, RZ, R16 ;  /* 0x000000ffff057224 */ /* 0x001fca00078e0010 */
[----:B------:R-:W-:Y:S01]  /*7350*/  STG.E.U8 [R2.64], R5 ;  /* 0x0000000502007986 */ /* 0x000fe2000c101124 */
[----:B------:R-:W-:Y:S05]  /*7360*/  EXIT ;  /* 0x000000000000794d */ /* 0x000fea0003800000 */
.L_x_7607:
        /* <DEDUP_REMOVED lines=9> */
.L_x_7611:
[----:B------:R-:W0:Y:S02]  /*7400*/  F2I.F64.TRUNC R17, R16 ;  /* 0x0000001000117311 */ /* 0x000e24000030d100 */
[----:B0-----:R-:W-:Y:S01]  /*7410*/  STG.E [R2.64], R17 ;  /* 0x0000001102007986 */ /* 0x001fe2000c101924 */
[----:B------:R-:W-:Y:S05]  /*7420*/  EXIT ;  /* 0x000000000000794d */ /* 0x000fea0003800000 */
.L_x_7610:
[----:B------:R-:W0:Y:S02]  /*7430*/  F2I.F64.TRUNC R17, R16 ;  /* 0x0000001000117311 */ /* 0x000e24000030d100 */
[----:B0-----:R-:W-:Y:S01]  /*7440*/  STG.E.U16 [R2.64], R17 ;  /* 0x0000001102007986 */ /* 0x001fe2000c101524 */
[----:B------:R-:W-:Y:S05]  /*7450*/  EXIT ;  /* 0x000000000000794d */ /* 0x000fea0003800000 */
.L_x_7606:
        /* <DEDUP_REMOVED lines=11> */
.L_x_7613:
[----:B------:R-:W0:Y:S01]  /*7510*/  F2F.F32.F64 R0, R16 ;  /* 0x0000001000007310 */ /* 0x000e220000301000 */
[----:B------:R-:W0:-:S14]  /*7520*/  DSETP.GEU.AND P0, PT, |R16|, c[0x2][0x0], PT ;  /* 0x008000001000762a */ /* 0x000e1c0003f0e200 */
[----:B0-----:R-:W-:-:S05]  /*7530*/  @!P0 FMUL R0, R0, 1.175494350822287508e-38 ;  /* 0x0080000000008820 */ /* 0x001fca0000400000 */
[----:B------:R-:W-:-:S05]  /*7540*/  F2FP.PACK_AB R0, RZ, R0 ;  /* 0x00000000ff00723e */ /* 0x000fca00000000ff */
[----:B------:R-:W-:Y:S01]  /*7550*/  STG.E.U16 [R2.64], R0 ;  /* 0x0000000002007986 */ /* 0x000fe2000c101524 */
[----:B------:R-:W-:Y:S05]  /*7560*/  EXIT ;  /* 0x000000000000794d */ /* 0x000fea0003800000 */
.L_x_7612:
        /* <DEDUP_REMOVED lines=12> */
.L_x_7615:
[----:B------:R-:W0:Y:S01]  /*7630*/  F2F.F32.F64 R0, R16 ;  /* 0x0000001000007310 */ /* 0x000e220000301000 */
[----:B------:R-:W0:-:S14]  /*7640*/  DSETP.GEU.AND P0, PT, |R16|, c[0x2][0x0], PT ;  /* 0x008000001000762a */ /* 0x000e1c0003f0e200 */
[----:B0-----:R-:W-:-:S05]  /*7650*/  @!P0 FMUL R0, R0, 1.175494350822287508e-38 ;  /* 0x0080000000008820 */ /* 0x001fca0000400000 */
[----:B------:R-:W-:-:S04]  /*7660*/  F2FP.PACK_AB R5, RZ, R0 ;  /* 0x00000000ff05723e */ /* 0x000fc800000000ff */
[----:B------:R-:W-:-:S05]  /*7670*/  PRMT R5, R5, 0x5410, RZ ;  /* 0x0000541005057816 */ /* 0x000fca00000000ff */
[----:B------:R-:W-:Y:S01]  /*7680*/  STG.E [R2.64], R5 ;  /* 0x0000000502007986 */ /* 0x000fe2000c101924 */
[----:B------:R-:W-:Y:S05]  /*7690*/  EXIT ;  /* 0x000000000000794d */ /* 0x000fea0003800000 */
.L_x_7614:
[----:B------:R-:W-:Y:S01]  /*76a0*/  STG.E.64 [R2.64], R16 ;  /* 0x0000001002007986 */ /* 0x000fe2000c101b24 */
[----:B------:R-:W-:Y:S05]  /*76b0*/  EXIT ;  /* 0x000000000000794d */ /* 0x000fea0003800000 */
.L_x_7605:
        /* <DEDUP_REMOVED lines=12> */
.L_x_7618:
[----:B------:R-:W-:-:S05]  /*7780*/  CS2R R18, SRZ ;  /* 0x0000000000127805 */ /* 0x000fca000001ff00 */
[----:B------:R-:W-:Y:S01]  /*7790*/  STG.E.128 [R2.64], R16 ;  /* 0x0000001002007986 */ /* 0x000fe2000c101d24 */
[----:B------:R-:W-:Y:S05]  /*77a0*/  EXIT ;  /* 0x000000000000794d */ /* 0x000fea0003800000 */
.L_x_7617:
        /* <DEDUP_REMOVED lines=23> */
.L_x_7622:
[----:B------:R-:W-:Y:S05]  /*7920*/  BSYNC B0 ;  /* 0x0000000000007941 */ /* 0x000fea0003800000 */
.L_x_7621:
[----:B------:R-:W-:-:S05]  /*7930*/  LOP3.LUT R5, R0, R5, RZ, 0xfc, !PT ;  /* 0x0000000500057212 */ /* 0x000fca00078efcff */
[----:B------:R-:W-:Y:S01]  /*7940*/  STG.E.U8 [R2.64], R5 ;  /* 0x0000000502007986 */ /* 0x000fe2000c101124 */
[----:B------:R-:W-:Y:S05]  /*7950*/  EXIT ;  /* 0x000000000000794d */ /* 0x000fea0003800000 */
.L_x_7620:
        /* <DEDUP_REMOVED lines=15> */
.L_x_7624:
[----:B------:R-:W-:Y:S01]  /*7a50*/  IMAD.MOV.U32 R0, RZ, RZ, 0x7f ;  /* 0x0000007fff007424 */ /* 0x000fe200078e00ff */
[----:B------:R-:W-:-:S04]  /*7a60*/  ISETP.GT.U32.AND P0, PT, R4, 0x7f800000, PT ;  /* 0x7f8000000400780c */ /* 0x000fc80003f04070 */
[----:B------:R-:W-:-:S04]  /*7a70*/  SEL R0, R0, 0x7c, P0 ;  /* 0x0000007c00007807 */ /* 0x000fc80000000000 */
.L_x_7625:
[----:B------:R-:W-:Y:S05]  /*7a80*/  BSYNC B0 ;  /* 0x0000000000007941 */ /* 0x000fea0003800000 */
.L_x_7623:
[----:B------:R-:W-:-:S04]  /*7a90*/  LOP3.LUT R4, R5, 0x80000000, RZ, 0xc0, !PT ;  /* 0x8000000005047812 */ /* 0x000fc800078ec0ff */
[----:B------:R-:W-:-:S04]  /*7aa0*/  SHF.R.U32.HI R5, RZ, 0x18, R4 ;  /* 0x00000018ff057819 */ /* 0x000fc80000011604 */
[----:B------:R-:W-:-:S05]  /*7ab0*/  LOP3.LUT R5, R0, R5, RZ, 0xfc, !PT ;  /* 0x0000000500057212 */ /* 0x000fca00078efcff */
[----:B------:R-:W-:Y:S01]  /*7ac0*/  STG.E.U8 [R2.64], R5 ;  /* 0x0000000502007986 */ /* 0x000fe2000c101124 */
[----:B------:R-:W-:Y:S05]  /*7ad0*/  EXIT ;  /* 0x000000000000794d */ /* 0x000fea0003800000 */
.L_x_7619:
[----:B------:R-:W0:Y:S01]  /*7ae0*/  F2F.F32.F64 R0, R16 ;  /* 0x0000001000007310 */ /* 0x000e220000301000 */
[----:B------:R-:W0:-:S14]  /*7af0*/  DSETP.GEU.AND P0, PT, |R16|, c[0x2][0x0], PT ;  /* 0x008000001000762a */ /* 0x000e1c0003f0e200 */
[----:B0-----:R-:W-:-:S05]  /*7b00*/  @!P0 FMUL R0, R0, 1.175494350822287508e-38 ;  /* 0x0080000000008820 */ /* 0x001fca0000400000 */
[----:B------:R-:W-:-:S05]  /*7b10*/  F2FP.BF16.PACK_AB R0, RZ, R0 ;  /* 0x00000000ff00723e */ /* 0x000fca00000010ff */
[----:B------:R-:W-:Y:S01]  /*7b20*/  STG.E.U16 [R2.64], R0 ;  /* 0x0000000002007986 */ /* 0x000fe2000c101524 */
[----:B------:R-:W-:Y:S05]  /*7b30*/  EXIT ;  /* 0x000000000000794d */ /* 0x000fea0003800000 */
.L_x_7616:
        /* <DEDUP_REMOVED lines=11> */
.L_x_7628:
        /* <DEDUP_REMOVED lines=19> */
.L_x_7631:
[----:B------:R-:W-:-:S04]  /*7d20*/  LOP3.LUT R0, R7, 0x80000000, RZ, 0xc0, !PT ;  /* 0x8000000007007812 */ /* 0x000fc800078ec0ff */
[----:B------:R-:W-:-:S04]  /*7d30*/  SHF.R.U32.HI R5, RZ, 0x18, R0 ;  /* 0x00000018ff057819 */ /* 0x000fc80000011600 */
[----:B------:R-:W-:-:S04]  /*7d40*/  LOP3.LUT R4, R4, R5, RZ, 0xfc, !PT ;  /* 0x0000000504047212 */ /* 0x000fc800078efcff */
[----:B------:R-:W-:Y:S02]  /*7d50*/  PRMT R0, R4, 0x7610, R0 ;  /* 0x0000761004007816 */ /* 0x000fe40000000000 */
.L_x_7630:
[----:B------:R-:W-:Y:S05]  /*7d60*/  BSYNC B0 ;  /* 0x0000000000007941 */ /* 0x000fea0003800000 */
.L_x_7629:
[----:B------:R-:W-:Y:S01]  /*7d70*/  STG.E.U8 [R2.64], R0 ;  /* 0x0000000002007986 */ /* 0x000fe2000c101124 */
[----:B------:R-:W-:Y:S05]  /*7d80*/  EXIT ;  /* 0x000000000000794d */ /* 0x000fea0003800000 */
.L_x_7627:
        /* <DEDUP_REMOVED lines=19> */
.L_x_7634:
[----:B------:R-:W-:-:S04]  /*7ec0*/  LOP3.LUT R0, R7, 0x80000000, RZ, 0xc0, !PT ;  /* 0x8000000007007812 */ /* 0x000fc800078ec0ff */
[----:B------:R-:W-:-:S04]  /*7ed0*/  SHF.R.U32.HI R5, RZ, 0x18, R0 ;  /* 0x00000018ff057819 */ /* 0x000fc80000011600 */
[----:B------:R-:W-:-:S04]  /*7ee0*/  LOP3.LUT R4, R4, R5, RZ, 0xfc, !PT ;  /* 0x0000000504047212 */ /* 0x000fc800078efcff */
[----:B------:R-:W-:Y:S02]  /*7ef0*/  PRMT R0, R4, 0x7610, R0 ;  /* 0x0000761004007816 */ /* 0x000fe40000000000 */
.L_x_7633:
[----:B------:R-:W-:Y:S05]  /*7f00*/  BSYNC B0 ;  /* 0x0000000000007941 */ /* 0x000fea0003800000 */
.L_x_7632:
[----:B------:R-:W-:Y:S01]  /*7f10*/  STG.E.U8 [R2.64], R0 ;  /* 0x0000000002007986 */ /* 0x000fe2000c101124 */
[----:B------:R-:W-:Y:S05]  /*7f20*/  EXIT ;  /* 0x000000000000794d */ /* 0x000fea0003800000 */
.L_x_7626:
        /* <DEDUP_REMOVED lines=24> */
.L_x_7609:
        /* <DEDUP_REMOVED lines=20> */
.L_x_7636:
[----:B------:R-:W0:Y:S02]  /*81f0*/  F2I.U64.F64.TRUNC R16, R16 ;  /* 0x0000001000107311 */ /* 0x000e24000030d800 */
[----:B0-----:R-:W-:Y:S01]  /*8200*/  STG.E.64 [R2.64], R16 ;  /* 0x0000001002007986 */ /* 0x001fe2000c101b24 */
[----:B------:R-:W-:Y:S05]  /*8210*/  EXIT ;  /* 0x000000000000794d */ /* 0x000fea0003800000 */
.L_x_7635:
[----:B------:R-:W0:Y:S02]  /*8220*/  F2I.U32.F64.TRUNC R17, R16 ;  /* 0x0000001000117311 */ /* 0x000e24000030d000 */
[----:B0-----:R-:W-:Y:S01]  /*8230*/  STG.E [R2.64], R17 ;  /* 0x0000001102007986 */ /* 0x001fe2000c101924 */
[----:B------:R-:W-:Y:S05]  /*8240*/  EXIT ;  /* 0x000000000000794d */ /* 0x000fea0003800000 */
.L_x_7637:
        /* <DEDUP_REMOVED lines=11> */
.L_x_7743:


//--------------------- .text._ZN2at6native18elementwise_kernelILi128ELi2EZNS0_22gpu_kernel_impl_nocastINS0_13AUnaryFunctorIdddZZZNS0_20copysign_kernel_cudaERNS_18TensorIteratorBaseEENKUlvE_clEvENKUlvE_clEvEUlddE_EEEEvS5_RKT_EUliE_EEviT1_ --------------------------
	.section	.text._ZN2at6native18elementwise_kernelILi128ELi2EZNS0_22gpu_kernel_impl_nocastINS0_13AUnaryFunctorIdddZZZNS0_20copysign_kernel_cudaERNS_18TensorIteratorBaseEENKUlvE_clEvENKUlvE_clEvEUlddE_EEEEvS5_RKT_EUliE_EEviT1_,"ax",@progbits
	.sectioninfo	@"SHI_REGISTERS=12"
	.align	128
        .global         _ZN2at6native18elementwise_kernelILi128ELi2EZNS0_22gpu_kernel_impl_nocastINS0_13AUnaryFunctorIdddZZZNS0_20copysign_kernel_cudaERNS_18TensorIteratorBaseEENKUlvE_clEvENKUlvE_clEvEUlddE_EEEEvS5_RKT_EUliE_EEviT1_
        .type           _ZN2at6native18elementwise_kernelILi128ELi2EZNS0_22gpu_kernel_impl_nocastINS0_13AUnaryFunctorIdddZZZNS0_20copysign_kernel_cudaERNS_18TensorIteratorBaseEENKUlvE_clEvENKUlvE_clEvEUlddE_EEEEvS5_RKT_EUliE_EEviT1_,@function
        .size           _ZN2at6native18elementwise_kernelILi128ELi2EZNS0_22gpu_kernel_impl_nocastINS0_13AUnaryFunctorIdddZZZNS0_20copysign_kernel_cudaERNS_18TensorIteratorBaseEENKUlvE_clEvENKUlvE_clEvEUlddE_EEEEvS5_RKT_EUliE_EEviT1_,(.L_x_7744 - _ZN2at6native18elementwise_kernelILi128ELi2EZNS0_22gpu_kernel_impl_nocastINS0_13AUnaryFunctorIdddZZZNS0_20copysign_kernel_cudaERNS_18TensorIteratorBaseEENKUlvE_clEvENKUlvE_clEvEUlddE_EEEEvS5_RKT_EUliE_EEviT1_)
        .other          _ZN2at6native18elementwise_kernelILi128ELi2EZNS0_22gpu_kernel_impl_nocastINS0_13AUnaryFunctorIdddZZZNS0_20copysign_kernel_cudaERNS_18TensorIteratorBaseEENKUlvE_clEvENKUlvE_clEvEUlddE_EEEEvS5_RKT_EUliE_EEviT1_,@"STO_CUDA_ENTRY STV_DEFAULT"
_ZN2at6native18elementwise_kernelILi128ELi2EZNS0_22gpu_kernel_impl_nocastINS0_13AUnaryFunctorIdddZZZNS0_20copysign_kernel_cudaERNS_18TensorIteratorBaseEENKUlvE_clEvENKUlvE_clEvEUlddE_EEEEvS5_RKT_EUliE_EEviT1_:
.text._ZN2at6native18elementwise_kernelILi128ELi2EZNS0_22gpu_kernel_impl_nocastINS0_13AUnaryFunctorIdddZZZNS0_20copysign_kernel_cudaERNS_18TensorIteratorBaseEENKUlvE_clEvENKUlvE_clEvEUlddE_EEEEvS5_RKT_EUliE_EEviT1_:
        /* <DEDUP_REMOVED lines=236> */
.L_x_7640:
[----:B------:R-:W-:-:S04]  /*0ec0*/  IADD3 R4, P0, R3, c[0x0][0x368], RZ ;  /* 0x0000da0003047a10 */ /* 0x000fc80007f1e0ff */
[----:B------:R-:W-:-:S05]  /*0ed0*/  IADD3.X R5, RZ, c[0x0][0x36c], RZ, P0, !PT ;  /* 0x0000db00ff057a10 */ /* 0x000fca00007fe4ff */
[----:B------:R-:W2:Y:S01]  /*0ee0*/  LDG.E R4, [R4.64+0x4] ;  /* 0x0000040404047981 */ /* 0x000ea2000c1e1900 */
[----:B------:R-:W-:Y:S01]  /*0ef0*/  IMAD.MOV.U32 R3, RZ, RZ, c[0x0][0x37c] ;  /* 0x0000df00ff037624 */ /* 0x000fe200078e00ff */
[----:B------:R-:W-:Y:S02]  /*0f00*/  IADD3 R6, P0, R2, c[0x0][0x360], RZ ;  /* 0x0000d80002067a10 */ /* 0x000fe40007f1e0ff */
[----:B------:R-:W-:Y:S02]  /*0f10*/  MOV R2, c[0x0][0x378] ;  /* 0x0000de0000027a02 */ /* 0x000fe40000000f00 */
[----:B------:R-:W-:Y:S02]  /*0f20*/  IADD3.X R7, RZ, c[0x0][0x364], RZ, P0, !PT ;  /* 0x0000d900ff077a10 */ /* 0x000fe400007fe4ff */
[----:B------:R-:W-:Y:S02]  /*0f30*/  IADD3 R9, R0, 0x80, RZ ;  /* 0x0000008000097810 */ /* 0x000fe40007ffe0ff */
[----:B--2---:R-:W-:-:S05]  /*0f40*/  LOP3.LUT R3, R3, 0x80000000, R4, 0xb8, !PT ;  /* 0x8000000003037812 */ /* 0x004fca00078eb804 */
[----:B------:R0:W-:Y:S02]  /*0f50*/  STG.E.64 [R6.64], R2 ;  /* 0x0000000206007986 */ /* 0x0001e4000c101b04 */
.L_x_7639:
[----:B------:R-:W-:Y:S05]  /*0f60*/  BSYNC B0 ;  /* 0x0000000000007941 */ /* 0x000fea0003800000 */
.L_x_7638:
[----:B------:R-:W-:-:S13]  /*0f70*/  ISETP.GE.AND P0, PT, R9, c[0x0][0x160], PT ;  /* 0x0000580009007a0c */ /* 0x000fda0003f06270 */
[----:B------:R-:W-:Y:S05]  /*0f80*/  @P0 EXIT ;  /* 0x000000000000094d */ /* 0x000fea0003800000 */
[----:B------:R-:W-:Y:S01]  /*0f90*/  ISETP.NE.AND P0, PT, RZ, c[0x0][0x168], PT ;  /* 0x00005a00ff007a0c */ /* 0x000fe20003f05270 */
[----:B0-----:R-:W-:Y:S01]  /*0fa0*/  HFMA2.MMA R2, -RZ, RZ, 0, 0 ;  /* 0x00000000ff027435 */ /* 0x001fe200000001ff */
[----:B------:R-:W-:-:S11]  /*0fb0*/  MOV R0, RZ ;  /* 0x000000ff00007202 */ /* 0x000fd60000000f00 */
[----:B------:R-:W-:Y:S05]  /*0fc0*/  @!P0 BRA `(.L_x_7641) ;  /* 0x00000e0000008947 */ /* 0x000fea0003800000 */
[----:B------:R-:W-:Y:S02]  /*0fd0*/  MOV R2, RZ ;  /* 0x000000ff00027202 */ /* 0x000fe40000000f00 */
[----:B------:R-:W-:-:S05]  /*0fe0*/  MOV R3, R9 ;  /* 0x0000000900037202 */ /* 0x000fca0000000f00 */
[----:B------:R-:W-:Y:S01]  /*0ff0*/  IMAD.HI.U32 R4, R9, c[0x0][0x170], R2 ;  /* 0x00005c0009047a27 */ /* 0x000fe200078e0002 */
[----:B------:R-:W-:-:S04]  /*1000*/  MOV R3, c[0x0][0x168] ;  /* 0x00005a0000037a02 */ /* 0x000fc80000000f00 */
[----:B------:R-:W-:Y:S02]  /*1010*/  ISETP.NE.AND P0, PT, R3, 0x1, PT ;  /* 0x000000010300780c */ /* 0x000fe40003f05270 */
[----:B------:R-:W-:-:S05]  /*1020*/  SHF.R.U32.HI R5, RZ, c[0x0][0x174], R4 ;  /* 0x00005d00ff057a19 */ /* 0x000fca0000011604 */
[----:B------:R-:W-:-:S04]  /*1030*/  IMAD.MOV R2, RZ, RZ, -R5 ;  /* 0x000000ffff027224 */ /* 0x000fc800078e0a05 */
        /* <DEDUP_REMOVED lines=217> */
.L_x_7641:
[----:B------:R-:W-:-:S04]  /*1dd0*/  IADD3 R4, P0, R2, c[0x0][0x368], RZ ;  /* 0x0000da0002047a10 */ /* 0x000fc80007f1e0ff */
[----:B------:R-:W-:-:S05]  /*1de0*/  IADD3.X R5, RZ, c[0x0][0x36c], RZ, P0, !PT ;  /* 0x0000db00ff057a10 */ /* 0x000fca00007fe4ff */
[----:B------:R-:W2:Y:S01]  /*1df0*/  LDG.E R4, [R4.64+0x4] ;  /* 0x0000040404047981 */ /* 0x000ea2000c1e1900 */
[----:B------:R-:W-:Y:S02]  /*1e00*/  IADD3 R6, P0, R0, c[0x0][0x360], RZ ;  /* 0x0000d80000067a10 */ /* 0x000fe40007f1e0ff */
[----:B------:R-:W-:Y:S02]  /*1e10*/  MOV R3, c[0x0][0x37c] ;  /* 0x0000df0000037a02 */ /* 0x000fe40000000f00 */
[----:B------:R-:W-:Y:S02]  /*1e20*/  IADD3.X R7, RZ, c[0x0][0x364], RZ, P0, !PT ;  /* 0x0000d900ff077a10 */ /* 0x000fe400007fe4ff */
[----:B------:R-:W-:Y:S02]  /*1e30*/  MOV R2, c[0x0][0x378] ;  /* 0x0000de0000027a02 */ /* 0x000fe40000000f00 */
[----:B--2---:R-:W-:-:S05]  /*1e40*/  LOP3.LUT R3, R3, 0x80000000, R4, 0xb8, !PT ;  /* 0x8000000003037812 */ /* 0x004fca00078eb804 */
[----:B------:R-:W-:Y:S01]  /*1e50*/  STG.E.64 [R6.64], R2 ;  /* 0x0000000206007986 */ /* 0x000fe2000c101b04 */
[----:B------:R-:W-:Y:S05]  /*1e60*/  EXIT ;  /* 0x000000000000794d */ /* 0x000fea0003800000 */
.L_x_7642:
        /* <DEDUP_REMOVED lines=9> */
.L_x_7744:


//--------------------- .text._ZN2at6native27unrolled_elementwise_kernelINS0_13AUnaryFunctorIdddZZZNS0_20copysign_kernel_cudaERNS_18TensorIteratorBaseEENKUlvE_clEvENKUlvE_clEvEUlddE_EESt5arrayIPcLm2EELi4E23TrivialOffsetCalculatorILi1EjESD_NS0_6memory15LoadWithoutCastENSE_16StoreWithoutCastEEEviT_T0_T2_T3_T4_T5_ --------------------------
	.section	.text._ZN2at6native27unrolled_elementwise_kernelINS0_13AUnaryFunctorIdddZZZNS0_20copysign_kernel_cudaERNS_18TensorIteratorBaseEENKUlvE_clEvENKUlvE_clEvEUlddE_EESt5arrayIPcLm2EELi4E23TrivialOffsetCalculatorILi1EjESD_NS0_6memory15LoadWithoutCastENSE_16StoreWithoutCastEEEviT_T0_T2_T3_T4_T5_,"ax",@progbits
	.sectioninfo	@"SHI_REGISTERS=20"
	.align	128
        .global         _ZN2at6native27unrolled_elementwise_kernelINS0_13AUnaryFunctorIdddZZZNS0_20copysign_kernel_cudaERNS_18TensorIteratorBaseEENKUlvE_clEvENKUlvE_clEvEUlddE_EESt5arrayIPcLm2EELi4E23TrivialOffsetCalculatorILi1EjESD_NS0_6memory15LoadWithoutCastENSE_16StoreWithoutCastEEEviT_T0_T2_T3_T4_T5_
        .type           _ZN2at6native27unrolled_elementwise_kernelINS0_13AUnaryFunctorIdddZZZNS0_20copysign_kernel_cudaERNS_18TensorIteratorBaseEENKUlvE_clEvENKUlvE_clEvEUlddE_EESt5arrayIPcLm2EELi4E23TrivialOffsetCalculatorILi1EjESD_NS0_6memory15LoadWithoutCastENSE_16StoreWithoutCastEEEviT_T0_T2_T3_T4_T5_,@function
        .size           _ZN2at6native27unrolled_elementwise_kernelINS0_13AUnaryFunctorIdddZZZNS0_20copysign_kernel_cudaERNS_18TensorIteratorBaseEENKUlvE_clEvENKUlvE_clEvEUlddE_EESt5arrayIPcLm2EELi4E23TrivialOffsetCalculatorILi1EjESD_NS0_6memory15LoadWithoutCastENSE_16StoreWithoutCastEEEviT_T0_T2_T3_T4_T5_,(.L_x_7745 - _ZN2at6native27unrolled_elementwise_kernelINS0_13AUnaryFunctorIdddZZZNS0_20copysign_kernel_cudaERNS_18TensorIteratorBaseEENKUlvE_clEvENKUlvE_clEvEUlddE_EESt5arrayIPcLm2EELi4E23TrivialOffsetCalculatorILi1EjESD_NS0_6memory15LoadWithoutCastENSE_16StoreWithoutCastEEEviT_T0_T2_T3_T4_T5_)
        .other          _ZN2at6native27unrolled_elementwise_kernelINS0_13AUnaryFunctorIdddZZZNS0_20copysign_kernel_cudaERNS_18TensorIteratorBaseEENKUlvE_clEvENKUlvE_clEvEUlddE_EESt5arrayIPcLm2EELi4E23TrivialOffsetCalculatorILi1EjESD_NS0_6memory15LoadWithoutCastENSE_16StoreWithoutCastEEEviT_T0_T2_T3_T4_T5_,@"STO_CUDA_ENTRY STV_DEFAULT"
_ZN2at6native27unrolled_elementwise_kernelINS0_13AUnaryFunctorIdddZZZNS0_20copysign_kernel_cudaERNS_18TensorIteratorBaseEENKUlvE_clEvENKUlvE_clEvEUlddE_EESt5arrayIPcLm2EELi4E23TrivialOffsetCalculatorILi1EjESD_NS0_6memory15LoadWithoutCastENSE_16StoreWithoutCastEEEviT_T0_T2_T3_T4_T5_:
.text._ZN2at6native27unrolled_elementwise_kernelINS0_13AUnaryFunctorIdddZZZNS0_20copysign_kernel_cudaERNS_18TensorIteratorBaseEENKUlvE_clEvENKUlvE_clEvEUlddE_EESt5arrayIPcLm2EELi4E23TrivialOffsetCalculatorILi1EjESD_NS0_6memory15LoadWithoutCastENSE_16StoreWithoutCastEEEviT_T0_T2_T3_T4_T5_:
[----:B------:R-:W-:Y:S02]  /*0000*/  IMAD.MOV.U32 R1, RZ, RZ, c[0x0][0x28] ;  /* 0x00000a00ff017624 */ /* 0x000fe400078e00ff */
[----:B------:R-:W0:Y:S01]  /*0010*/  S2R R0, SR_CTAID.X ;  /* 0x0000000000007919 */ /* 0x000e220000002500 */
[----:B------:R-:W-:Y:S01]  /*0020*/  IMAD.MOV.U32 R3, RZ, RZ, -0x200 ;  /* 0xfffffe00ff037424 */ /* 0x000fe200078e00ff */
[----:B------:R-:W-:Y:S01]  /*0030*/  CS2R R12, SRZ ;  /* 0x00000000000c7805 */ /* 0x000fe2000001ff00 */
[----:B------:R-:W-:Y:S01]  /*0040*/  ULDC.64 UR4, c[0x0][0x118] ;  /* 0x0000460000047ab9 */ /* 0x000fe20000000a00 */
[----:B------:R-:W1:Y:S01]  /*0050*/  S2R R17, SR_TID.X ;  /* 0x0000000000117919 */ /* 0x000e620000002100 */
        /* <DEDUP_REMOVED lines=9> */
[----:B------:R-:W2:Y:S07]  /*00f0*/  @!P0 LDG.E R13, [R4.64+0x4] ;  /* 0x00000404040d8981 */ /* 0x000eae000c1e1900 */
[----:B------:R-:W-:Y:S01]  /*0100*/  @!P1 IMAD R6, R0, 0x200, R3 ;  /* 0x0000020000069824 */ /* 0x000fe200078e0203 */
[----:B------:R-:W-:Y:S01]  /*0110*/  @!P1 IADD3 R3, R3, 0x80, RZ ;  /* 0x0000008003039810 */ /* 0x000fe20007ffe0ff */
[----:B------:R-:W-:-:S03]  /*0120*/  @!P1 IMAD.MOV.U32 R7, RZ, RZ, 0x8 ;  /* 0x00000008ff079424 */ /* 0x000fc600078e00ff */
[----:B------:R-:W-:Y:S01]  /*0130*/  ISETP.GE.AND P2, PT, R3, R2, PT ;  /* 0x000000020300720c */ /* 0x000fe20003f46270 */
[----:B------:R-:W-:Y:S02]  /*0140*/  IMAD.MOV.U32 R14, RZ, RZ, RZ ;  /* 0x000000ffff0e7224 */ /* 0x000fe400078e00ff */
[----:B------:R-:W-:-:S05]  /*0150*/  @!P1 IMAD.WIDE.U32 R6, R6, R7, c[0x0][0x180] ;  /* 0x0000600006069625 */ /* 0x000fca00078e0007 */
[----:B------:R0:W3:Y:S05]  /*0160*/  @!P1 LDG.E R12, [R6.64+0x4] ;  /* 0x00000404060c9981 */ /* 0x0000ea000c1e1900 */
[----:B------:R-:W-:Y:S01]  /*0170*/  @!P2 LEA R10, R0, R3, 0x9 ;  /* 0x00000003000aa211 */ /* 0x000fe200078e48ff */
[----:B------:R-:W-:-:S04]  /*0180*/  @!P2 IMAD.MOV.U32 R11, RZ, RZ, 0x8 ;  /* 0x00000008ff0ba424 */ /* 0x000fc800078e00ff */
[----:B------:R-:W-:-:S05]  /*0190*/  @!P2 IMAD.WIDE.U32 R10, R10, R11, c[0x0][0x180] ;  /* 0x000060000a0aa625 */ /* 0x000fca00078e000b */
[----:B------:R1:W4:Y:S01]  /*01a0*/  @!P2 LDG.E R14, [R10.64+0x4] ;  /* 0x000004040a0ea981 */ /* 0x000322000c1e1900 */
[----:B------:R-:W-:-:S04]  /*01b0*/  @!P2 IADD3 R3, R3, 0x80, RZ ;  /* 0x000000800303a810 */ /* 0x000fc80007ffe0ff */
[----:B------:R-:W-:Y:S01]  /*01c0*/  ISETP.GE.AND P1, PT, R3, R2, PT ;  /* 0x000000020300720c */ /* 0x000fe20003f26270 */
[----:B------:R-:W-:Y:S01]  /*01d0*/  IMAD.MOV.U32 R15, RZ, RZ, R17 ;  /* 0x000000ffff0f7224 */ /* 0x000fe200078e0011 */
[----:B------:R-:W-:Y:S01]  /*01e0*/  @!P0 MOV R15, R16 ;  /* 0x00000010000f8202 */ /* 0x000fe20000000f00 */
[----:B------:R-:W-:Y:S01]  /*01f0*/  IMAD.MOV.U32 R16, RZ, RZ, c[0x0][0x174] ;  /* 0x00005d00ff107624 */ /* 0x000fe200078e00ff */
[----:B0-----:R-:W-:Y:S01]  /*0200*/  @!P0 LEA R6, R0, R17, 0x9 ;  /* 0x0000001100068211 */ /* 0x001fe200078e48ff */
[----:B------:R-:W-:Y:S01]  /*0210*/  @!P0 IMAD.MOV.U32 R7, RZ, RZ, 0x8 ;  /* 0x00000008ff078424 */ /* 0x000fe200078e00ff */
[----:B-1----:R-:W-:-:S07]  /*0220*/  MOV R10, c[0x0][0x170] ;  /* 0x00005c00000a7a02 */ /* 0x002fce0000000f00 */
[----:B------:R-:W-:Y:S01]  /*0230*/  @!P1 LEA R8, R0, R3, 0x9 ;  /* 0x0000000300089211 */ /* 0x000fe200078e48ff */
[----:B------:R-:W-:Y:S01]  /*0240*/  HFMA2.MMA R3, -RZ, RZ, 0, 0 ;  /* 0x00000000ff037435 */ /* 0x000fe200000001ff */
[----:B------:R-:W-:Y:S02]  /*0250*/  @!P1 IMAD.MOV.U32 R9, RZ, RZ, 0x8 ;  /* 0x00000008ff099424 */ /* 0x000fe400078e00ff */
[----:B------:R-:W-:-:S04]  /*0260*/  @!P0 IMAD.WIDE.U32 R6, R6, R7, c[0x0][0x178] ;  /* 0x00005e0006068625 */ /* 0x000fc800078e0007 */
[----:B------:R-:W-:-:S05]  /*0270*/  @!P1 IMAD.WIDE.U32 R8, R8, R9, c[0x0][0x180] ;  /* 0x0000600008089625 */ /* 0x000fca00078e0009 */
[----:B------:R4:W5:Y:S01]  /*0280*/  @!P1 LDG.E R3, [R8.64+0x4] ;  /* 0x0000040408039981 */ /* 0x000962000c1e1900 */
[----:B------:R-:W-:Y:S01]  /*0290*/  ISETP.GE.AND P1, PT, R15, R2, PT ;  /* 0x000000020f00720c */ /* 0x000fe20003f26270 */
[----:B------:R-:W-:Y:S01]  /*02a0*/  BSSY B0, `(.L_x_7643) ;  /* 0x0000012000007945 */ /* 0x000fe20003800000 */
[----:B--2---:R-:W-:-:S05]  /*02b0*/  LOP3.LUT R11, R16, 0x80000000, R13, 0xb8, !PT ;  /* 0x80000000100b7812 */ /* 0x004fca00078eb80d */
[----:B------:R0:W-:Y:S01]  /*02c0*/  @!P0 STG.E.64 [R6.64], R10 ;  /* 0x0000000a06008986 */ /* 0x0001e2000c101b04 */
[C---:B---3--:R-:W-:Y:S02]  /*02d0*/  LOP3.LUT R5, R16.reuse, 0x80000000, R12, 0xb8, !PT ;  /* 0x8000000010057812 */ /* 0x048fe400078eb80c */
[----:B----4-:R-:W-:-:S03]  /*02e0*/  LOP3.LUT R9, R16, 0x80000000, R14, 0xb8, !PT ;  /* 0x8000000010097812 */ /* 0x010fc600078eb80e */
[----:B------:R-:W-:Y:S05]  /*02f0*/  @P1 BRA `(.L_x_7644) ;  /* 0x000000c000001947 */ /* 0x000fea0003800000 */
[----:B0-----:R-:W-:Y:S01]  /*0300*/  IMAD R6, R0, 0x200, R15 ;  /* 0x0000020000067824 */ /* 0x001fe200078e020f */
[----:B------:R-:W-:Y:S01]  /*0310*/  IADD3 R15, R15, 0x80, RZ ;  /* 0x000000800f0f7810 */ /* 0x000fe20007ffe0ff */
[----:B------:R-:W-:Y:S01]  /*0320*/  IMAD.MOV.U32 R8, RZ, RZ, c[0x0][0x170] ;  /* 0x00005c00ff087624 */ /* 0x000fe200078e00ff */
[----:B------:R-:W-:Y:S02]  /*0330*/  MOV R11, 0x8 ;  /* 0x00000008000b7802 */ /* 0x000fe40000000f00 */
[----:B------:R-:W-:Y:S02]  /*0340*/  ISETP.GE.AND P0, PT, R15, R2, PT ;  /* 0x000000020f00720c */ /* 0x000fe40003f06270 */
[----:B------:R-:W-:Y:S01]  /*0350*/  MOV R4, c[0x0][0x170] ;  /* 0x00005c0000047a02 */ /* 0x000fe20000000f00 */
[----:B------:R-:W-:-:S05]  /*0360*/  IMAD.WIDE.U32 R6, R6, R11, c[0x0][0x178] ;  /* 0x00005e0006067625 */ /* 0x000fca00078e000b */
[----:B------:R0:W-:Y:S05]  /*0370*/  STG.E.64 [R6.64], R4 ;  /* 0x0000000406007986 */ /* 0x0001ea000c101b04 */
[----:B------:R-:W-:Y:S01]  /*0380*/  @!P0 IMAD R10, R0, 0x200, R15 ;  /* 0x00000200000a8824 */ /* 0x000fe200078e020f */
[----:B------:R-:W-:-:S03]  /*0390*/  @!P0 IADD3 R15, R15, 0x80, RZ ;  /* 0x000000800f0f8810 */ /* 0x000fc60007ffe0ff */
[----:B------:R-:W-:-:S05]  /*03a0*/  @!P0 IMAD.WIDE.U32 R10, R10, R11, c[0x0][0x178] ;  /* 0x00005e000a0a8625 */ /* 0x000fca00078e000b */
[----:B------:R0:W-:Y:S02]  /*03b0*/  @!P0 STG.E.64 [R10.64], R8 ;  /* 0x000000080a008986 */ /* 0x0001e4000c101b04 */
.L_x_7644:
[----:B0-----:R-:W-:Y:S05]  /*03c0*/  BSYNC B0 ;  /* 0x0000000000007941 */ /* 0x001fea0003800000 */
.L_x_7643:
[----:B------:R-:W-:-:S13]  /*03d0*/  ISETP.GE.AND P0, PT, R15, R2, PT ;  /* 0x000000020f00720c */ /* 0x000fda0003f06270 */
[----:B------:R-:W-:Y:S05]  /*03e0*/  @P0 EXIT ;  /* 0x000000000000094d */ /* 0x000fea0003800000 */
[----:B------:R-:W-:Y:S01]  /*03f0*/  LEA R2, R0, R15, 0x9 ;  /* 0x0000000f00027211 */ /* 0x000fe200078e48ff */
[----:B------:R-:W-:Y:S01]  /*0400*/  IMAD.MOV.U32 R7, RZ, RZ, 0x8 ;  /* 0x00000008ff077424 */ /* 0x000fe200078e00ff */
[----:B-----5:R-:W-:Y:S02]  /*0410*/  LOP3.LUT R5, R16, 0x80000000, R3, 0xb8, !PT ;  /* 0x8000000010057812 */ /* 0x020fe400078eb803 */
[----:B------:R-:W-:Y:S01]  /*0420*/  MOV R4, c[0x0][0x170] ;  /* 0x00005c0000047a02 */ /* 0x000fe20000000f00 */
[----:B------:R-:W-:-:S05]  /*0430*/  IMAD.WIDE.U32 R2, R2, R7, c[0x0][0x178] ;  /* 0x00005e0002027625 */ /* 0x000fca00078e0007 */
[----:B------:R-:W-:Y:S01]  /*0440*/  STG.E.64 [R2.64], R4 ;  /* 0x0000000402007986 */ /* 0x000fe2000c101b04 */
[----:B------:R-:W-:Y:S05]  /*0450*/  EXIT ;  /* 0x000000000000794d */ /* 0x000fea0003800000 */
.L_x_7645:
        /* <DEDUP_REMOVED lines=10> */
.L_x_7745:


//--------------------- .text._ZN2at6native29vectorized_elementwise_kernelILi2ENS0_13AUnaryFunctorIdddZZZNS0_20copysign_kernel_cudaERNS_18TensorIteratorBaseEENKUlvE_clEvENKUlvE_clEvEUlddE_EESt5arrayIPcLm2EEEEviT0_T1_ --------------------------
	.section	.text._ZN2at6native29vectorized_elementwise_kernelILi2ENS0_13AUnaryFunctorIdddZZZNS0_20copysign_kernel_cudaERNS_18TensorIteratorBaseEENKUlvE_clEvENKUlvE_clEvEUlddE_EESt5arrayIPcLm2EEEEviT0_T1_,"ax",@progbits
	.sectioninfo	@"SHI_REGISTERS=31"
	.align	128
        .global         _ZN2at6native29vectorized_elementwise_kernelILi2ENS0_13AUnaryFunctorIdddZZZNS0_20copysign_kernel_cudaERNS_18TensorIteratorBaseEENKUlvE_clEvENKUlvE_clEvEUlddE_EESt5arrayIPcLm2EEEEviT0_T1_
        .type           _ZN2at6native29vectorized_elementwise_kernelILi2ENS0_13AUnaryFunctorIdddZZZNS0_20copysign_kernel_cudaERNS_18TensorIteratorBaseEENKUlvE_clEvENKUlvE_clEvEUlddE_EESt5arrayIPcLm2EEEEviT0_T1_,@function
        .size           _ZN2at6native29vectorized_elementwise_kernelILi2ENS0_13AUnaryFunctorIdddZZZNS0_20copysign_kernel_cudaERNS_18TensorIteratorBaseEENKUlvE_clEvENKUlvE_clEvEUlddE_EESt5arrayIPcLm2EEEEviT0_T1_,(.L_x_7746 - _ZN2at6native29vectorized_elementwise_kernelILi2ENS0_13AUnaryFunctorIdddZZZNS0_20copysign_kernel_cudaERNS_18TensorIteratorBaseEENKUlvE_clEvENKUlvE_clEvEUlddE_EESt5arrayIPcLm2EEEEviT0_T1_)
        .other          _ZN2at6native29vectorized_elementwise_kernelILi2ENS0_13AUnaryFunctorIdddZZZNS0_20copysign_kernel_cudaERNS_18TensorIteratorBaseEENKUlvE_clEvENKUlvE_clEvEUlddE_EESt5arrayIPcLm2EEEEviT0_T1_,@"STO_CUDA_ENTRY STV_DEFAULT"
_ZN2at6native29vectorized_elementwise_kernelILi2ENS0_13AUnaryFunctorIdddZZZNS0_20copysign_kernel_cudaERNS_18TensorIteratorBaseEENKUlvE_clEvENKUlvE_clEvEUlddE_EESt5arrayIPcLm2EEEEviT0_T1_:
.text._ZN2at6native29vectorized_elementwise_kernelILi2ENS0_13AUnaryFunctorIdddZZZNS0_20copysign_kernel_cudaERNS_18TensorIteratorBaseEENKUlvE_clEvENKUlvE_clEvEUlddE_EESt5arrayIPcLm2EEEEviT0_T1_:
        /* <DEDUP_REMOVED lines=15> */
[----:B------:R-:W-:Y:S01]  /*00f0*/  IMAD.WIDE.U32 R2, R0, R25, c[0x0][0x178] ;  /* 0x00005e0000027625 */ /* 0x000fe200078e0019 */
[----:B------:R-:W-:-:S05]  /*0100*/  MOV R25, c[0x0][0x174] ;  /* 0x00005d0000197a02 */ /* 0x000fca0000000f00 */
[----:B------:R-:W-:Y:S01]  /*0110*/  IMAD.WIDE R2, R23, 0x10, R2 ;  /* 0x0000001017027825 */ /* 0x000fe200078e0202 */
[----:B--2---:R-:W-:-:S03]  /*0120*/  LOP3.LUT R7, R25, 0x80000000, R7, 0xb8, !PT ;  /* 0x8000000019077812 */ /* 0x004fc600078eb807 */
[----:B------:R-:W-:Y:S01]  /*0130*/  IMAD.MOV.U32 R6, RZ, RZ, c[0x0][0x170] ;  /* 0x00005c00ff067624 */ /* 0x000fe200078e00ff */
[C---:B------:R-:W-:Y:S01]  /*0140*/  LOP3.LUT R5, R25.reuse, 0x80000000, R5, 0xb8, !PT ;  /* 0x8000000019057812 */ /* 0x040fe200078eb805 */
[----:B------:R-:W-:Y:S01]  /*0150*/  IMAD.MOV.U32 R4, RZ, RZ, c[0x0][0x170] ;  /* 0x00005c00ff047624 */ /* 0x000fe200078e00ff */
[C---:B---3--:R-:W-:Y:S01]  /*0160*/  LOP3.LUT R11, R25.reuse, 0x80000000, R11, 0xb8, !PT ;  /* 0x80000000190b7812 */ /* 0x048fe200078eb80b */
[----:B------:R-:W-:Y:S01]  /*0170*/  IMAD.MOV.U32 R10, RZ, RZ, c[0x0][0x170] ;  /* 0x00005c00ff0a7624 */ /* 0x000fe200078e00ff */
[C---:B------:R-:W-:Y:S02]  /*0180*/  LOP3.LUT R9, R25.reuse, 0x80000000, R9, 0xb8, !PT ;  /* 0x8000000019097812 */ /* 0x040fe400078eb809 */
[C---:B----4-:R-:W-:Y:S01]  /*0190*/  LOP3.LUT R15, R25.reuse, 0x80000000, R15, 0xb8, !PT ;  /* 0x80000000190f7812 */ /* 0x050fe200078eb80f */
[----:B------:R-:W-:Y:S01]  /*01a0*/  IMAD.MOV.U32 R14, RZ, RZ, c[0x0][0x170] ;  /* 0x00005c00ff0e7624 */ /* 0x000fe200078e00ff */
[C---:B------:R-:W-:Y:S01]  /*01b0*/  LOP3.LUT R13, R25.reuse, 0x80000000, R13, 0xb8, !PT ;  /* 0x80000000190d7812 */ /* 0x040fe200078eb80d */
[----:B------:R-:W-:Y:S01]  /*01c0*/  IMAD.MOV.U32 R12, RZ, RZ, c[0x0][0x170] ;  /* 0x00005c00ff0c7624 */ /* 0x000fe200078e00ff */
[C---:B-----5:R-:W-:Y:S01]  /*01d0*/  LOP3.LUT R19, R25.reuse, 0x80000000, R19, 0xb8, !PT ;  /* 0x8000000019137812 */ /* 0x060fe200078eb813 */
[----:B------:R-:W-:Y:S01]  /*01e0*/  IMAD.MOV.U32 R16, RZ, RZ, c[0x0][0x170] ;  /* 0x00005c00ff107624 */ /* 0x000fe200078e00ff */
[----:B------:R-:W-:Y:S01]  /*01f0*/  LOP3.LUT R17, R25, 0x80000000, R17, 0xb8, !PT ;  /* 0x8000000019117812 */ /* 0x000fe200078eb811 */
[----:B------:R-:W-:Y:S01]  /*0200*/  STG.E.128 [R2.64], R4 ;  /* 0x0000000402007986 */ /* 0x000fe2000c101d04 */
[----:B------:R-:W-:-:S02]  /*0210*/  MOV R8, c[0x0][0x170] ;  /* 0x00005c0000087a02 */ /* 0x000fc40000000f00 */
[----:B------:R-:W-:Y:S01]  /*0220*/  MOV R18, c[0x0][0x170] ;  /* 0x00005c0000127a02 */ /* 0x000fe20000000f00 */
[----:B------:R-:W-:Y:S04]  /*0230*/  STG.E.128 [R2.64+0x1000], R12 ;  /* 0x0010000c02007986 */ /* 0x000fe8000c101d04 */
[----:B------:R-:W-:Y:S04]  /*0240*/  STG.E.128 [R2.64+0x800], R8 ;  /* 0x0008000802007986 */ /* 0x000fe8000c101d04 */
[----:B------:R-:W-:Y:S01]  /*0250*/  STG.E.128 [R2.64+0x1800], R16 ;  /* 0x0018001002007986 */ /* 0x000fe2000c101d04 */
[----:B------:R-:W-:Y:S05]  /*0260*/  EXIT ;  /* 0x000000000000794d */ /* 0x000fea0003800000 */
.L_x_7646:
[----:B------:R-:W0:Y:S01]  /*0270*/  S2R R25, SR_TID.X ;  /* 0x0000000000197919 */ /* 0x000e220000002100 */
[----:B------:R-:W-:Y:S01]  /*0280*/  CS2R R18, SRZ ;  /* 0x0000000000127805 */ /* 0x000fe2000001ff00 */
[----:B------:R-:W-:Y:S01]  /*0290*/  IMAD.MOV.U32 R20, RZ, RZ, RZ ;  /* 0x000000ffff147224 */ /* 0x000fe200078e00ff */
[C---:B0-----:R-:W-:Y:S01]  /*02a0*/  ISETP.GE.AND P0, PT, R25.reuse, R12, PT ;  /* 0x0000000c1900720c */ /* 0x041fe20003f06270 */
[----:B------:R-:W-:Y:S01]  /*02b0*/  IMAD.MOV.U32 R21, RZ, RZ, R25 ;  /* 0x000000ffff157224 */ /* 0x000fe200078e0019 */
[----:B------:R-:W-:-:S11]  /*02c0*/  IADD3 R26, R25, 0x80, RZ ;  /* 0x00000080191a7810 */ /* 0x000fd60007ffe0ff */
[----:B------:R-:W-:Y:S02]  /*02d0*/  @!P0 IMAD.MOV.U32 R21, RZ, RZ, R26 ;  /* 0x000000ffff158224 */ /* 0x000fe400078e001a */
[----:B------:R-:W-:Y:S02]  /*02e0*/  @!P0 IMAD.IADD R4, R0, 0x1, R25 ;  /* 0x0000000100048824 */ /* 0x000fe400078e0219 */
[----:B------:R-:W-:Y:S01]  /*02f0*/  @!P0 IMAD.MOV.U32 R5, RZ, RZ, 0x8 ;  /* 0x00000008ff058424 */ /* 0x000fe200078e00ff */
[----:B------:R-:W-:-:S03]  /*0300*/  ISETP.GE.AND P6, PT, R21, R12, PT ;  /* 0x0000000c1500720c */ /* 0x000fc60003fc6270 */
[----:B------:R-:W-:-:S05]  /*0310*/  @!P0 IMAD.WIDE.U32 R4, R4, R5, c[0x0][0x180] ;  /* 0x0000600004048625 */ /* 0x000fca00078e0005 */
[----:B------:R0:W2:Y:S05]  /*0320*/  @!P0 LDG.E R20, [R4.64+0x4] ;  /* 0x0000040404148981 */ /* 0x0000aa000c1e1900 */
[----:B------:R-:W-:Y:S01]  /*0330*/  @!P6 IMAD.IADD R2, R0, 0x1, R21 ;  /* 0x000000010002e824 */ /* 0x000fe200078e0215 */
[----:B------:R-:W-:Y:S02]  /*0340*/  @!P6 IADD3 R21, R21, 0x80, RZ ;  /* 0x000000801515e810 */ /* 0x000fe40007ffe0ff */
[----:B------:R-:W-:Y:S02]  /*0350*/  @!P6 MOV R3, 0x8 ;  /* 0x000000080003e802 */ /* 0x000fe40000000f00 */
[----:B------:R-:W-:-:S03]  /*0360*/  ISETP.GE.AND P5, PT, R21, R12, PT ;  /* 0x0000000c1500720c */ /* 0x000fc60003fa6270 */
[----:B------:R-:W-:-:S05]  /*0370*/  @!P6 IMAD.WIDE.U32 R2, R2, R3, c[0x0][0x180] ;  /* 0x000060000202e625 */ /* 0x000fca00078e0003 */
[----:B------:R1:W3:Y:S05]  /*0380*/  @!P6 LDG.E R19, [R2.64+0x4] ;  /* 0x000004040213e981 */ /* 0x0002ea000c1e1900 */
[----:B------:R-:W-:Y:S02]  /*0390*/  @!P5 IADD3 R6, R0, R21, RZ ;  /* 0x000000150006d210 */ /* 0x000fe40007ffe0ff */
[----:B------:R-:W-:Y:S02]  /*03a0*/  @!P5 IADD3 R21, R21, 0x80, RZ ;  /* 0x000000801515d810 */ /* 0x000fe40007ffe0ff */
[----:B------:R-:W-:Y:S02]  /*03b0*/  @!P5 MOV R7, 0x8 ;  /* 0x000000080007d802 */ /* 0x000fe40000000f00 */
[----:B------:R-:W-:-:S03]  /*03c0*/  ISETP.GE.AND P4, PT, R21, R12, PT ;  /* 0x0000000c1500720c */ /* 0x000fc60003f86270 */
[----:B------:R-:W-:Y:S01]  /*03d0*/  @!P5 IMAD.WIDE.U32 R6, R6, R7, c[0x0][0x180] ;  /* 0x000060000606d625 */ /* 0x000fe200078e0007 */
[----:B------:R-:W-:Y:S01]  /*03e0*/  CS2R R16, SRZ ;  /* 0x0000000000107805 */ /* 0x000fe2000001ff00 */
[----:B------:R-:W-:Y:S02]  /*03f0*/  CS2R R14, SRZ ;  /* 0x00000000000e7805 */ /* 0x000fe4000001ff00 */
[----:B------:R-:W-:Y:S01]  /*0400*/  IMAD.MOV.U32 R13, RZ, RZ, RZ ;  /* 0x000000ffff0d7224 */ /* 0x000fe200078e00ff */
[----:B------:R4:W5:Y:S05]  /*0410*/  @!P5 LDG.E R18, [R6.64+0x4] ;  /* 0x000004040612d981 */ /* 0x00096a000c1e1900 */
        /* <DEDUP_REMOVED lines=12> */
[----:B------:R-:W-:Y:S01]  /*04e0*/  @!P3 IMAD.MOV.U32 R23, RZ, RZ, 0x8 ;  /* 0x00000008ff17b424 */ /* 0x000fe200078e00ff */
[----:B------:R-:W-:Y:S01]  /*04f0*/  @!P4 MOV R24, 0x8 ;  /* 0x000000080018c802 */ /* 0x000fe20000000f00 */
[----:B------:R-:W-:Y:S01]  /*0500*/  @!P2 IMAD.MOV.U32 R28, RZ, RZ, 0x8 ;  /* 0x00000008ff1ca424 */ /* 0x000fe200078e00ff */
[----:B------:R-:W-:Y:S01]  /*0510*/  @!P1 MOV R27, 0x8 ;  /* 0x00000008001b9802 */ /* 0x000fe20000000f00 */
[----:B0-----:R-:W-:-:S04]  /*0520*/  @!P3 IMAD.WIDE.U32 R4, R10, R23, c[0x0][0x180] ;  /* 0x000060000a04b625 */ /* 0x001fc800078e0017 */
[----:B-1----:R-:W-:Y:S01]  /*0530*/  @!P4 IMAD.WIDE.U32 R2, R11, R24, c[0x0][0x180] ;  /* 0x000060000b02c625 */ /* 0x002fe200078e0018 */
[----:B------:R0:W5:Y:S03]  /*0540*/  @!P3 LDG.E R17, [R4.64+0x4] ;  /* 0x000004040411b981 */ /* 0x000166000c1e1900 */
[----:B------:R-:W-:Y:S01]  /*0550*/  @!P6 IMAD.IADD R21, R0, 0x1, R21 ;  /* 0x000000010015e824 */ /* 0x000fe200078e0215 */
[----:B------:R3:W5:Y:S01]  /*0560*/  @!P4 LDG.E R13, [R2.64+0x4] ;  /* 0x00000404020dc981 */ /* 0x000762000c1e1900 */
[----:B------:R-:W-:Y:S02]  /*0570*/  @!P6 IMAD.MOV.U32 R22, RZ, RZ, 0x8 ;  /* 0x00000008ff16e424 */ /* 0x000fe400078e00ff */
[----:B----4-:R-:W-:-:S04]  /*0580*/  @!P2 IMAD.WIDE.U32 R6, R9, R28, c[0x0][0x180] ;  /* 0x000060000906a625 */ /* 0x010fc800078e001c */
[----:B------:R-:W-:Y:S01]  /*0590*/  @!P6 IMAD.WIDE.U32 R10, R21, R22, c[0x0][0x180] ;  /* 0x00006000150ae625 */ /* 0x000fe200078e0016 */
[----:B------:R1:W4:Y:S03]  /*05a0*/  @!P2 LDG.E R14, [R6.64+0x4] ;  /* 0x00000404060ea981 */ /* 0x000326000c1e1900 */
[----:B------:R-:W-:Y:S01]  /*05b0*/  @!P1 IMAD.WIDE.U32 R8, R8, R27, c[0x0][0x180] ;  /* 0x0000600008089625 */ /* 0x000fe200078e001b */
[----:B------:R0:W4:Y:S04]  /*05c0*/  @!P6 LDG.E R16, [R10.64+0x4] ;  /* 0x000004040a10e981 */ /* 0x000128000c1e1900 */
[----:B------:R0:W4:Y:S01]  /*05d0*/  @!P1 LDG.E R15, [R8.64+0x4] ;  /* 0x00000404080f9981 */ /* 0x000122000c1e1900 */
[----:B------:R-:W-:Y:S01]  /*05e0*/  MOV R24, c[0x0][0x174] ;  /* 0x00005d0000187a02 */ /* 0x000fe20000000f00 */
[----:B------:R-:W-:-:S02]  /*05f0*/  @!P0 IMAD.IADD R22, R0, 0x1, R25 ;  /* 0x0000000100168824 */ /* 0x000fc400078e0219 */
[----:B------:R-:W-:Y:S02]  /*0600*/  @!P0 IMAD.MOV.U32 R23, RZ, RZ, 0x8 ;  /* 0x00000008ff178424 */ /* 0x000fe400078e00ff */
[----:B------:R-:W-:Y:S02]  /*0610*/  @!P0 IMAD.MOV.U32 R25, RZ, RZ, R26 ;  /* 0x000000ffff198224 */ /* 0x000fe400078e001a */
[----:B------:R-:W-:Y:S01]  /*0620*/  @!P0 IMAD.WIDE.U32 R22, R22, R23, c[0x0][0x178] ;  /* 0x00005e0016168625 */ /* 0x000fe200078e0017 */
[----:B------:R-:W-:Y:S01]  /*0630*/  BSSY B0, `(.L_x_7647) ;  /* 0x000003e000007945 */ /* 0x000fe20003800000 */
[----:B------:R-:W-:Y:S01]  /*0640*/  BSSY B1, `(.L_x_7648) ;  /* 0x0000036000017945 */ /* 0x000fe20003800000 */
[----:B-1----:R-:W-:Y:S01]  /*0650*/  MOV R6, c[0x0][0x170] ;  /* 0x00005c0000067a02 */ /* 0x002fe20000000f00 */
[----:B0-----:R-:W-:Y:S02]  /*0660*/  IMAD.MOV.U32 R4, RZ, RZ, c[0x0][0x170] ;  /* 0x00005c00ff047624 */ /* 0x001fe400078e00ff */
[----:B------:R-:W-:-:S02]  /*0670*/  IMAD.MOV.U32 R8, RZ, RZ, c[0x0][0x170] ;  /* 0x00005c00ff087624 */ /* 0x000fc400078e00ff */
[----:B------:R-:W-:Y:S01]  /*0680*/  IMAD.MOV.U32 R10, RZ, RZ, c[0x0][0x170] ;  /* 0x00005c00ff0a7624 */ /* 0x000fe200078e00ff */
[----:B--2---:R-:W-:Y:S02]  /*0690*/  LOP3.LUT R21, R24, 0x80000000, R20, 0xb8, !PT ;  /* 0x8000000018157812 */ /* 0x004fe400078eb814 */
[----:B------:R-:W-:-:S05]  /*06a0*/  MOV R20, c[0x0][0x170] ;  /* 0x00005c0000147a02 */ /* 0x000fca0000000f00 */
[----:B------:R0:W-:Y:S01]  /*06b0*/  @!P0 STG.E.64 [R22.64], R20 ;  /* 0x0000001416008986 */ /* 0x0001e2000c101b04 */
[----:B------:R-:W-:Y:S02]  /*06c0*/  ISETP.GE.AND P0, PT, R25, R12, PT ;  /* 0x0000000c1900720c */ /* 0x000fe40003f06270 */
[C---:B---3--:R-:W-:Y:S02]  /*06d0*/  LOP3.LUT R3, R24.reuse, 0x80000000, R19, 0xb8, !PT ;  /* 0x8000000018037812 */ /* 0x048fe400078eb813 */
[C---:B-----5:R-:W-:Y:S02]  /*06e0*/  LOP3.LUT R19, R24.reuse, 0x80000000, R18, 0xb8, !PT ;  /* 0x8000000018137812 */ /* 0x060fe400078eb812 */
[C---:B------:R-:W-:Y:S02]  /*06f0*/  LOP3.LUT R7, R24.reuse, 0x80000000, R17, 0xb8, !PT ;  /* 0x8000000018077812 */ /* 0x040fe400078eb811 */
[C---:B------:R-:W-:Y:S02]  /*0700*/  LOP3.LUT R5, R24.reuse, 0x80000000, R13, 0xb8, !PT ;  /* 0x8000000018057812 */ /* 0x040fe400078eb80d */
[----:B----4-:R-:W-:-:S02]  /*0710*/  LOP3.LUT R9, R24, 0x80000000, R14, 0xb8, !PT ;  /* 0x8000000018097812 */ /* 0x010fc400078eb80e */
[C---:B------:R-:W-:Y:S02]  /*0720*/  LOP3.LUT R17, R24.reuse, 0x80000000, R16, 0xb8, !PT ;  /* 0x8000000018117812 */ /* 0x040fe400078eb810 */
[----:B------:R-:W-:Y:S02]  /*0730*/  MOV R16, c[0x0][0x170] ;  /* 0x00005c0000107a02 */ /* 0x000fe40000000f00 */
[----:B------:R-:W-:Y:S01]  /*0740*/  LOP3.LUT R11, R24, 0x80000000, R15, 0xb8, !PT ;  /* 0x80000000180b7812 */ /* 0x000fe200078eb80f */
[----:B------:R-:W-:Y:S05]  /*0750*/  @P0 BRA `(.L_x_7649) ;  /* 0x000000e000000947 */ /* 0x000fea0003800000 */
[----:B0-----:R-:W-:Y:S01]  /*0760*/  IMAD.IADD R14, R0, 0x1, R25 ;  /* 0x00000001000e7824 */ /* 0x001fe200078e0219 */
[----:B------:R-:W-:Y:S01]  /*0770*/  MOV R2, c[0x0][0x170] ;  /* 0x00005c0000027a02 */ /* 0x000fe20000000f00 */
[----:B------:R-:W-:Y:S01]  /*0780*/  IMAD.MOV.U32 R15, RZ, RZ, 0x8 ;  /* 0x00000008ff0f7424 */ /* 0x000fe200078e00ff */
[----:B------:R-:W-:-:S03]  /*0790*/  IADD3 R25, R25, 0x80, RZ ;  /* 0x0000008019197810 */ /* 0x000fc60007ffe0ff */
[----:B------:R-:W-:Y:S01]  /*07a0*/  IMAD.WIDE.U32 R14, R14, R15, c[0x0][0x178] ;  /* 0x00005e000e0e7625 */ /* 0x000fe200078e000f */
[----:B------:R-:W-:-:S04]  /*07b0*/  ISETP.GE.AND P0, PT, R25, R12, PT ;  /* 0x0000000c1900720c */ /* 0x000fc80003f06270 */
[----:B------:R0:W-:Y:S09]  /*07c0*/  STG.E.64 [R14.64], R2 ;  /* 0x000000020e007986 */ /* 0x0001f2000c101b04 */
[----:B------:R-:W-:Y:S05]  /*07d0*/  @P0 BRA `(.L_x_7650) ;  /* 0x000000d000000947 */ /* 0x000fea0003800000 */
[----:B0-----:R-:W-:Y:S01]  /*07e0*/  IMAD.IADD R2, R0, 0x1, R25 ;  /* 0x0000000100027824 */ /* 0x001fe200078e0219 */
[----:B------:R-:W-:Y:S01]  /*07f0*/  MOV R18, c[0x0][0x170] ;  /* 0x00005c0000127a02 */ /* 0x000fe20000000f00 */
[----:B------:R-:W-:Y:S01]  /*0800*/  IMAD.MOV.U32 R3, RZ, RZ, 0x8 ;  /* 0x00000008ff037424 */ /* 0x000fe200078e00ff */
[----:B------:R-:W-:-:S03]  /*0810*/  IADD3 R25, R25, 0x80, RZ ;  /* 0x0000008019197810 */ /* 0x000fc60007ffe0ff */
[----:B------:R-:W-:-:S05]  /*0820*/  IMAD.WIDE.U32 R2, R2, R3, c[0x0][0x178] ;  /* 0x00005e0002027625 */ /* 0x000fca00078e0003 */
[----:B------:R0:W-:Y:S02]  /*0830*/  STG.E.64 [R2.64], R18 ;  /* 0x0000001202007986 */ /* 0x0001e4000c101b04 */
.L_x_7649:
[----:B0-----:R-:W-:-:S13]  /*0840*/  ISETP.GE.AND P0, PT, R25, R12, PT ;  /* 0x0000000c1900720c */ /* 0x001fda0003f06270 */
[----:B------:R-:W-:Y:S05]  /*0850*/  @P0 BRA `(.L_x_7651) ;  /* 0x000000c000000947 */ /* 0x000fea0003800000 */
[----:B------:R-:W-:Y:S01]  /*0860*/  IMAD.IADD R2, R0, 0x1, R25 ;  /* 0x0000000100027824 */ /* 0x000fe200078e0219 */
[----:B------:R-:W-:Y:S01]  /*0870*/  IADD3 R25, R25, 0x80, RZ ;  /* 0x0000008019197810 */ /* 0x000fe20007ffe0ff */
[----:B------:R-:W-:-:S04]  /*0880*/  IMAD.MOV.U32 R3, RZ, RZ, 0x8 ;  /* 0x00000008ff037424 */ /* 0x000fc800078e00ff */
[----:B------:R-:W-:-:S05]  /*0890*/  IMAD.WIDE.U32 R2, R2, R3, c[0x0][0x178] ;  /* 0x00005e0002027625 */ /* 0x000fca00078e0003 */
[----:B------:R0:W-:Y:S02]  /*08a0*/  STG.E.64 [R2.64], R4 ;  /* 0x0000000402007986 */ /* 0x0001e4000c101b04 */
.L_x_7650:
[----:B------:R-:W-:-:S13]  /*08b0*/  ISETP.GE.AND P0, PT, R25, R12, PT ;  /* 0x0000000c1900720c */ /* 0x000fda0003f06270 */
[----:B------:R-:W-:Y:S05]  /*08c0*/  @P0 BRA `(.L_x_7652) ;  /* 0x000000d000000947 */ /* 0x000fea0003800000 */
[----:B0-----:R-:W-:Y:S01]  /*08d0*/  IADD3 R2, R0, R25, RZ ;  /* 0x0000001900027210 */ /* 0x001fe20007ffe0ff */
[----:B------:R-:W-:Y:S01]  /*08e0*/  IMAD.MOV.U32 R3, RZ, RZ, 0x8 ;  /* 0x00000008ff037424 */ /* 0x000fe200078e00ff */
[----:B------:R-:W-:-:S03]  /*08f0*/  IADD3 R25, R25, 0x80, RZ ;  /* 0x0000008019197810 */ /* 0x000fc60007ffe0ff */
[----:B------:R-:W-:-:S05]  /*0900*/  IMAD.WIDE.U32 R2, R2, R3, c[0x0][0x178] ;  /* 0x00005e0002027625 */ /* 0x000fca00078e0003 */
[----:B------:R0:W-:Y:S02]  /*0910*/  STG.E.64 [R2.64], R6 ;  /* 0x0000000602007986 */ /* 0x0001e4000c101b04 */
.L_x_7651:
        /* <DEDUP_REMOVED lines=8> */
.L_x_7652:
[----:B------:R-:W-:Y:S05]  /*09a0*/  BSYNC B1 ;  /* 0x0000000000017941 */ /* 0x000fea0003800000 */
.L_x_7648:
[----:B------:R-:W-:-:S13]  /*09b0*/  ISETP.GE.AND P0, PT, R25, R12, PT ;  /* 0x0000000c1900720c */ /* 0x000fda0003f06270 */
[----:B0-----:R-:W-:Y:S01]  /*09c0*/  @!P0 IMAD.IADD R2, R0, 0x1, R25 ;  /* 0x0000000100028824 */ /* 0x001fe200078e0219 */
[----:B------:R-:W-:Y:S01]  /*09d0*/  @!P0 IADD3 R25, R25, 0x80, RZ ;  /* 0x0000008019198810 */ /* 0x000fe20007ffe0ff */
[----:B------:R-:W-:-:S04]  /*09e0*/  @!P0 IMAD.MOV.U32 R3, RZ, RZ, 0x8 ;  /* 0x00000008ff038424 */ /* 0x000fc800078e00ff */
[----:B------:R-:W-:-:S05]  /*09f0*/  @!P0 IMAD.WIDE.U32 R2, R2, R3, c[0x0][0x178] ;  /* 0x00005e0002028625 */ /* 0x000fca00078e0003 */
[----:B------:R0:W-:Y:S02]  /*0a00*/  @!P0 STG.E.64 [R2.64], R10 ;  /* 0x0000000a02008986 */ /* 0x0001e4000c101b04 */
.L_x_7653:
[----:B------:R-:W-:Y:S05]  /*0a10*/  BSYNC B0 ;  /* 0x0000000000007941 */ /* 0x000fea0003800000 */
.L_x_7647:
[----:B------:R-:W-:Y:S01]  /*0a20*/  WARPSYNC 0xffffffff ;  /* 0xffffffff00007948 */ /* 0x000fe20003800000 */
[----:B------:R-:W-:-:S13]  /*0a30*/  ISETP.GE.AND P0, PT, R25, R12, PT ;  /* 0x0000000c1900720c */ /* 0x000fda0003f06270 */
[----:B------:R-:W-:Y:S05]  /*0a40*/  @P0 EXIT ;  /* 0x000000000000094d */ /* 0x000fea0003800000 */
[----:B0-----:R-:W-:Y:S01]  /*0a50*/  IADD3 R2, R0, R25, RZ ;  /* 0x0000001900027210 */ /* 0x001fe20007ffe0ff */
[----:B------:R-:W-:-:S04]  /*0a60*/  IMAD.MOV.U32 R3, RZ, RZ, 0x8 ;  /* 0x00000008ff037424 */ /* 0x000fc800078e00ff */
[----:B------:R-:W-:-:S05]  /*0a70*/  IMAD.WIDE.U32 R2, R2, R3, c[0x0][0x178] ;  /* 0x00005e0002027625 */ /* 0x000fca00078e0003 */
[----:B------:R-:W-:Y:S01]  /*0a80*/  STG.E.64 [R2.64], R16 ;  /* 0x0000001002007986 */ /* 0x000fe2000c101b04 */
[----:B------:R-:W-:Y:S05]  /*0a90*/  EXIT ;  /* 0x000000000000794d */ /* 0x000fea0003800000 */
.L_x_7654:
        /* <DEDUP_REMOVED lines=14> */
.L_x_7746:


//--------------------- .text._ZN2at6native29vectorized_elementwise_kernelILi4ENS0_13AUnaryFunctorIdddZZZNS0_20copysign_kernel_cudaERNS_18TensorIteratorBaseEENKUlvE_clEvENKUlvE_clEvEUlddE_EESt5arrayIPcLm2EEEEviT0_T1_ --------------------------
	.section	.text._ZN2at6native29vectorized_elementwise_kernelILi4ENS0_13AUnaryFunctorIdddZZZNS0_20copysign_kernel_cudaERNS_18TensorIteratorBaseEENKUlvE_clEvENKUlvE_clEvEUlddE_EESt5arrayIPcLm2EEEEviT0_T1_,"ax",@progbits
	.sectioninfo	@"SHI_REGISTERS=31"
	.align	128
        .global         _ZN2at6native29vectorized_elementwise_kernelILi4ENS0_13AUnaryFunctorIdddZZZNS0_20copysign_kernel_cudaERNS_18TensorIteratorBaseEENKUlvE_clEvENKUlvE_clEvEUlddE_EESt5arrayIPcLm2EEEEviT0_T1_
        .type           _ZN2at6native29vectorized_elementwise_kernelILi4ENS0_13AUnaryFunctorIdddZZZNS0_20copysign_kernel_cudaERNS_18TensorIteratorBaseEENKUlvE_clEvENKUlvE_clEvEUlddE_EESt5arrayIPcLm2EEEEviT0_T1_,@function
        .size           _ZN2at6native29vectorized_elementwise_kernelILi4ENS0_13AUnaryFunctorIdddZZZNS0_20copysign_kernel_cudaERNS_18TensorIteratorBaseEENKUlvE_clEvENKUlvE_clEvEUlddE_EESt5arrayIPcLm2EEEEviT0_T1_,(.L_x_7747 - _ZN2at6native29vectorized_elementwise_kernelILi4ENS0_13AUnaryFunctorIdddZZZNS0_20copysign_kernel_cudaERNS_18TensorIteratorBaseEENKUlvE_clEvENKUlvE_clEvEUlddE_EESt5arrayIPcLm2EEEEviT0_T1_)
        .other          _ZN2at6native29vectorized_elementwise_kernelILi4ENS0_13AUnaryFunctorIdddZZZNS0_20copysign_kernel_cudaERNS_18TensorIteratorBaseEENKUlvE_clEvENKUlvE_clEvEUlddE_EESt5arrayIPcLm2EEEEviT0_T1_,@"STO_CUDA_ENTRY STV_DEFAULT"
_ZN2at6native29vectorized_elementwise_kernelILi4ENS0_13AUnaryFunctorIdddZZZNS0_20copysign_kernel_cudaERNS_18TensorIteratorBaseEENKUlvE_clEvENKUlvE_clEvEUlddE_EESt5arrayIPcLm2EEEEviT0_T1_:
.text._ZN2at6native29vectorized_elementwise_kernelILi4ENS0_13AUnaryFunctorIdddZZZNS0_20copysign_kernel_cudaERNS_18TensorIteratorBaseEENKUlvE_clEvENKUlvE_clEvEUlddE_EESt5arrayIPcLm2EEEEviT0_T1_:
        /* <DEDUP_REMOVED lines=39> */
.L_x_7655:
        /* <DEDUP_REMOVED lines=93> */
.L_x_7658:
[----:B0-----:R-:W-:-:S13]  /*0840*/  ISETP.GE.AND P0, PT, R25, R12, PT ;  /* 0x0000000c1900720c */ /* 0x001fda0003f06270 */
[----:B------:R-:W-:Y:S05]  /*0850*/  @P0 BRA `(.L_x_7660) ;  /* 0x000000c000000947 */ /* 0x000fea0003800000 */
[----:B------:R-:W-:Y:S01]  /*0860*/  IMAD.IADD R2, R0, 0x1, R25 ;  /* 0x0000000100027824 */ /* 0x000fe200078e0219 */
[----:B------:R-:W-:Y:S01]  /*0870*/  IADD3 R25, R25, 0x80, RZ ;  /* 0x0000008019197810 */ /* 0x000fe20007ffe0ff */
[----:B------:R-:W-:-:S04]  /*0880*/  IMAD.MOV.U32 R3, RZ, RZ, 0x8 ;  /* 0x00000008ff037424 */ /* 0x000fc800078e00ff */
[----:B------:R-:W-:-:S05]  /*0890*/  IMAD.WIDE.U32 R2, R2, R3, c[0x0][0x178] ;  /* 0x00005e0002027625 */ /* 0x000fca00078e0003 */
[----:B------:R0:W-:Y:S02]  /*08a0*/  STG.E.64 [R2.64], R4 ;  /* 0x0000000402007986 */ /* 0x0001e4000c101b04 */
.L_x_7659:
[----:B------:R-:W-:-:S13]  /*08b0*/  ISETP.GE.AND P0, PT, R25, R12, PT ;  /* 0x0000000c1900720c */ /* 0x000fda0003f06270 */
[----:B------:R-:W-:Y:S05]  /*08c0*/  @P0 BRA `(.L_x_7661) ;  /* 0x000000d000000947 */ /* 0x000fea0003800000 */
[----:B0-----:R-:W-:Y:S01]  /*08d0*/  IADD3 R2, R0, R25, RZ ;  /* 0x0000001900027210 */ /* 0x001fe20007ffe0ff */
[----:B------:R-:W-:Y:S01]  /*08e0*/  IMAD.MOV.U32 R3, RZ, RZ, 0x8 ;  /* 0x00000008ff037424 */ /* 0x000fe200078e00ff */
[----:B------:R-:W-:-:S03]  /*08f0*/  IADD3 R25, R25, 0x80, RZ ;  /* 0x0000008019197810 */ /* 0x000fc60007ffe0ff */
[----:B------:R-:W-:-:S05]  /*0900*/  IMAD.WIDE.U32 R2, R2, R3, c[0x0][0x178] ;  /* 0x00005e0002027625 */ /* 0x000fca00078e0003 */
[----:B------:R0:W-:Y:S02]  /*0910*/  STG.E.64 [R2.64], R6 ;  /* 0x0000000602007986 */ /* 0x0001e4000c101b04 */
.L_x_7660:
        /* <DEDUP_REMOVED lines=8> */
.L_x_7661:
[----:B------:R-:W-:Y:S05]  /*09a0*/  BSYNC B1 ;  /* 0x0000000000017941 */ /* 0x000fea0003800000 */
.L_x_7657:
[----:B------:R-:W-:-:S13]  /*09b0*/  ISETP.GE.AND P0, PT, R25, R12, PT ;  /* 0x0000000c1900720c */ /* 0x000fda0003f06270 */
[----:B0-----:R-:W-:Y:S01]  /*09c0*/  @!P0 IMAD.IADD R2, R0, 0x1, R25 ;  /* 0x0000000100028824 */ /* 0x001fe200078e0219 */
[----:B------:R-:W-:Y:S01]  /*09d0*/  @!P0 IADD3 R25, R25, 0x80, RZ ;  /* 0x0000008019198810 */ /* 0x000fe20007ffe0ff */
[----:B------:R-:W-:-:S04]  /*09e0*/  @!P0 IMAD.MOV.U32 R3, RZ, RZ, 0x8 ;  /* 0x00000008ff038424 */ /* 0x000fc800078e00ff */
[----:B------:R-:W-:-:S05]  /*09f0*/  @!P0 IMAD.WIDE.U32 R2, R2, R3, c[0x0][0x178] ;  /* 0x00005e0002028625 */ /* 0x000fca00078e0003 */
[----:B------:R0:W-:Y:S02]  /*0a00*/  @!P0 STG.E.64 [R2.64], R10 ;  /* 0x0000000a02008986 */ /* 0x0001e4000c101b04 */
.L_x_7662:
[----:B------:R-:W-:Y:S05]  /*0a10*/  BSYNC B0 ;  /* 0x0000000000007941 */ /* 0x000fea0003800000 */
.L_x_7656:
        /* <DEDUP_REMOVED lines=8> */
.L_x_7663:
        /* <DEDUP_REMOVED lines=14> */
.L_x_7747:


//--------------------- .text._ZN2at6native29vectorized_elementwise_kernelILi8ENS0_13AUnaryFunctorIdddZZZNS0_20copysign_kernel_cudaERNS_18TensorIteratorBaseEENKUlvE_clEvENKUlvE_clEvEUlddE_EESt5arrayIPcLm2EEEEviT0_T1_ --------------------------
	.section	.text._ZN2at6native29vectorized_elementwise_kernelILi8ENS0_13AUnaryFunctorIdddZZZNS0_20copysign_kernel_cudaERNS_18TensorIteratorBaseEENKUlvE_clEvENKUlvE_clEvEUlddE_EESt5arrayIPcLm2EEEEviT0_T1_,"ax",@progbits
	.sectioninfo	@"SHI_REGISTERS=4"
	.align	128
        .global         _ZN2at6native29vectorized_elementwise_kernelILi8ENS0_13AUnaryFunctorIdddZZZNS0_20copysign_kernel_cudaERNS_18TensorIteratorBaseEENKUlvE_clEvENKUlvE_clEvEUlddE_EESt5arrayIPcLm2EEEEviT0_T1_
        .type           _ZN2at6native29vectorized_elementwise_kernelILi8ENS0_13AUnaryFunctorIdddZZZNS0_20copysign_kernel_cudaERNS_18TensorIteratorBaseEENKUlvE_clEvENKUlvE_clEvEUlddE_EESt5arrayIPcLm2EEEEviT0_T1_,@function
        .size           _ZN2at6native29vectorized_elementwise_kernelILi8ENS0_13AUnaryFunctorIdddZZZNS0_20copysign_kernel_cudaERNS_18TensorIteratorBaseEENKUlvE_clEvENKUlvE_clEvEUlddE_EESt5arrayIPcLm2EEEEviT0_T1_,(.L_x_7748 - _ZN2at6native29vectorized_elementwise_kernelILi8ENS0_13AUnaryFunctorIdddZZZNS0_20copysign_kernel_cudaERNS_18TensorIteratorBaseEENKUlvE_clEvENKUlvE_clEvEUlddE_EESt5arrayIPcLm2EEEEviT0_T1_)
        .other          _ZN2at6native29vectorized_elementwise_kernelILi8ENS0_13AUnaryFunctorIdddZZZNS0_20copysign_kernel_cudaERNS_18TensorIteratorBaseEENKUlvE_clEvENKUlvE_clEvEUlddE_EESt5arrayIPcLm2EEEEviT0_T1_,@"STO_CUDA_ENTRY STV_DEFAULT"
_ZN2at6native29vectorized_elementwise_kernelILi8ENS0_13AUnaryFunctorIdddZZZNS0_20copysign_kernel_cudaERNS_18TensorIteratorBaseEENKUlvE_clEvENKUlvE_clEvEUlddE_EESt5arrayIPcLm2EEEEviT0_T1_:
.text._ZN2at6native29vectorized_elementwise_kernelILi8ENS0_13AUnaryFunctorIdddZZZNS0_20copysign_kernel_cudaERNS_18TensorIteratorBaseEENKUlvE_clEvENKUlvE_clEvEUlddE_EESt5arrayIPcLm2EEEEviT0_T1_:
[----:B------:R-:W-:Y:S02]  /*0000*/  MOV R1, c[0x0][0x28] ;  /* 0x00000a0000017a02 */ /* 0x000fe40000000f00 */
[----:B------:R-:W-:Y:S05]  /*0010*/  EXIT ;  /* 0x000000000000794d */ /* 0x000fea0003800000 */
.L_x_7664:
        /* <DEDUP_REMOVED lines=14> */
.L_x_7748:


//--------------------- .nv.global.init           --------------------------
	.section	.nv.global.init,"aw",@progbits
.nv.global.init:
	.type		$str$5,@object
	.size		$str$5,(__unnamed_1 - $str$5)
$str$5:
        /*0000*/ 	.byte	0x66, 0x61, 0x6c, 0x73, 0x65, 0x00
	.type		__unnamed_1,@object
	.size		__unnamed_1,(__unnamed_5 - __unnamed_1)
__unnamed_1:
        /*0006*/ 	.byte	0x66, 0x65, 0x74, 0x63, 0x68, 0x5f, 0x61, 0x6e, 0x64, 0x5f, 0x63, 0x61, 0x73, 0x74, 0x00
	.type		__unnamed_5,@object
	.size		__unnamed_5,(__unnamed_3 - __unnamed_5)
__unnamed_5:
        /*0015*/ 	.byte	0x66, 0x65, 0x74, 0x63, 0x68, 0x5f, 0x61, 0x6e, 0x64, 0x5f, 0x63, 0x61, 0x73, 0x74, 0x00
	.type		__unnamed_3,@object
	.size		__unnamed_3,(__unnamed_7 - __unnamed_3)
__unnamed_3:
        /*0024*/ 	.byte	0x66, 0x65, 0x74, 0x63, 0x68, 0x5f, 0x61, 0x6e, 0x64, 0x5f, 0x63, 0x61, 0x73, 0x74, 0x00
	.type		__unnamed_7,@object
	.size		__unnamed_7,(__unnamed_2 - __unnamed_7)
__unnamed_7:
        /*0033*/ 	.byte	0x66, 0x65, 0x74, 0x63, 0x68, 0x5f, 0x61, 0x6e, 0x64, 0x5f, 0x63, 0x61, 0x73, 0x74, 0x00
	.type		__unnamed_2,@object
	.size		__unnamed_2,(__unnamed_6 - __unnamed_2)
__unnamed_2:
        /*0042*/ 	.byte	0x63, 0x61, 0x73, 0x74, 0x5f, 0x61, 0x6e, 0x64, 0x5f, 0x73, 0x74, 0x6f, 0x72, 0x65, 0x00
	.type		__unnamed_6,@object
	.size		__unnamed_6,(__unnamed_4 - __unnamed_6)
__unnamed_6:
        /*0051*/ 	.byte	0x63, 0x61, 0x73, 0x74, 0x5f, 0x61, 0x6e, 0x64, 0x5f, 0x73, 0x74, 0x6f, 0x72, 0x65, 0x00
	.type		__unnamed_4,@object
	.size		__unnamed_4,(__unnamed_8 - __unnamed_4)
__unnamed_4:
        /*0060*/ 	.byte	0x63, 0x61, 0x73, 0x74, 0x5f, 0x61, 0x6e, 0x64, 0x5f, 0x73, 0x74, 0x6f, 0x72, 0x65, 0x00
	.type		__unnamed_8,@object
	.size		__unnamed_8,($str$6 - __unnamed_8)
__unnamed_8:
        /*006f*/ 	.byte	0x63, 0x61, 0x73, 0x74, 0x5f, 0x61, 0x6e, 0x64, 0x5f, 0x73, 0x74, 0x6f, 0x72, 0x65, 0x00
	.type		$str$6,@object
	.size		$str$6,(.L_37 - $str$6)
$str$6:
        /*007e*/ 	.byte	0x2f, 0x72, 0x6f, 0x6f, 0x74, 0x2f, 0x2e, 0x70, 0x79, 0x65, 0x6e, 0x76, 0x2f, 0x76, 0x65, 0x72
        /*008e*/ 	.byte	0x73, 0x69, 0x6f, 0x6e, 0x73, 0x2f, 0x33, 0x2e, 0x31, 0x33, 0x2e, 0x31, 0x32, 0x2f, 0x6c, 0x69
        /*009e*/ 	.byte	0x62, 0x2f, 0x70, 0x79, 0x74, 0x68, 0x6f, 0x6e, 0x33, 0x2e, 0x31, 0x33, 0x2f, 0x73, 0x69, 0x74
        /*00ae*/ 	.byte	0x65, 0x2d, 0x70, 0x61, 0x63, 0x6b, 0x61, 0x67, 0x65, 0x73, 0x2f, 0x74, 0x6f, 0x72, 0x63, 0x68
        /*00be*/ 	.byte	0x2f, 0x69, 0x6e, 0x63, 0x6c, 0x75, 0x64, 0x65, 0x2f, 0x63, 0x31, 0x30, 0x2f, 0x63, 0x6f, 0x72
        /*00ce*/ 	.byte	0x65, 0x2f, 0x44, 0x79, 0x6e, 0x61, 0x6d, 0x69, 0x63, 0x43, 0x61, 0x73, 0x74, 0x2e, 0x68, 0x00
.L_37:


//--------------------- .nv.global                --------------------------
	.section	.nv.global,"aw",@nobits
.nv.global:
	.type		_ZN48_INTERNAL_51620a36_17_CopysignKernel_cu_3e3b8e0b4cuda3std3__48in_placeE,@object
	.size		_ZN48_INTERNAL_51620a36_17_CopysignKernel_cu_3e3b8e0b4cuda3std3__48in_placeE,(_ZN48_INTERNAL_51620a36_17_CopysignKernel_cu_3e3b8e0b4cuda3std6ranges3__45__cpo8distanceE - _ZN48_INTERNAL_51620a36_17_CopysignKernel_cu_3e3b8e0b4cuda3std3__48in_placeE)
_ZN48_INTERNAL_51620a36_17_CopysignKernel_cu_3e3b8e0b4cuda3std3__48in_placeE:
	.zero		1
	.type		_ZN48_INTERNAL_51620a36_17_CopysignKernel_cu_3e3b8e0b4cuda3std6ranges3__45__cpo8distanceE,@object
	.size		_ZN48_INTERNAL_51620a36_17_CopysignKernel_cu_3e3b8e0b4cuda3std6ranges3__45__cpo8distanceE,(_ZN48_INTERNAL_51620a36_17_CopysignKernel_cu_3e3b8e0b4cuda3std3__45__cpo6cbeginE - _ZN48_INTERNAL_51620a36_17_CopysignKernel_cu_3e3b8e0b4cuda3std6ranges3__45__cpo8distanceE)
_ZN48_INTERNAL_51620a36_17_CopysignKernel_cu_3e3b8e0b4cuda3std6ranges3__45__cpo8distanceE:
	.zero		1
	.type		_ZN48_INTERNAL_51620a36_17_CopysignKernel_cu_3e3b8e0b4cuda3std3__45__cpo6cbeginE,@object
	.size		_ZN48_INTERNAL_51620a36_17_CopysignKernel_cu_3e3b8e0b4cuda3std3__45__cpo6cbeginE,(_ZN48_INTERNAL_51620a36_17_CopysignKernel_cu_3e3b8e0b4cuda3std6ranges3__45__cpo7advanceE - _ZN48_INTERNAL_51620a36_17_CopysignKernel_cu_3e3b8e0b4cuda3std3__45__cpo6cbeginE)
_ZN48_INTERNAL_51620a36_17_CopysignKernel_cu_3e3b8e0b4cuda3std3__45__cpo6cbeginE:
	.zero		1
	.type		_ZN48_INTERNAL_51620a36_17_CopysignKernel_cu_3e3b8e0b4cuda3std6ranges3__45__cpo7advanceE,@object
	.size		_ZN48_INTERNAL_51620a36_17_CopysignKernel_cu_3e3b8e0b4cuda3std6ranges3__45__cpo7advanceE,(_ZN48_INTERNAL_51620a36_17_CopysignKernel_cu_3e3b8e0b4cuda3std3__45__cpo7crbeginE - _ZN48_INTERNAL_51620a36_17_CopysignKernel_cu_3e3b8e0b4cuda3std6ranges3__45__cpo7advanceE)
_ZN48_INTERNAL_51620a36_17_CopysignKernel_cu_3e3b8e0b4cuda3std6ranges3__45__cpo7advanceE:
	.zero		1
	.type		_ZN48_INTERNAL_51620a36_17_CopysignKernel_cu_3e3b8e0b4cuda3std3__45__cpo7crbeginE,@object
	.size		_ZN48_INTERNAL_51620a36_17_CopysignKernel_cu_3e3b8e0b4cuda3std3__45__cpo7crbeginE,(_ZN48_INTERNAL_51620a36_17_CopysignKernel_cu_3e3b8e0b4cuda3std6ranges3__45__cpo4dataE - _ZN48_INTERNAL_51620a36_17_CopysignKernel_cu_3e3b8e0b4cuda3std3__45__cpo7crbeginE)
_ZN48_INTERNAL_51620a36_17_CopysignKernel_cu_3e3b8e0b4cuda3std3__45__cpo7crbeginE:
	.zero		1
	.type		_ZN48_INTERNAL_51620a36_17_CopysignKernel_cu_3e3b8e0b4cuda3std6ranges3__45__cpo4dataE,@object
	.size		_ZN48_INTERNAL_51620a36_17_CopysignKernel_cu_3e3b8e0b4cuda3std6ranges3__45__cpo4dataE,(_ZN48_INTERNAL_51620a36_17_CopysignKernel_cu_3e3b8e0b4cuda3std6ranges3__45__cpo5beginE - _ZN48_INTERNAL_51620a36_17_CopysignKernel_cu_3e3b8e0b4cuda3std6ranges3__45__cpo4dataE)
_ZN48_INTERNAL_51620a36_17_CopysignKernel_cu_3e3b8e0b4cuda3std6ranges3__45__cpo4dataE:
	.zero		1
	.type		_ZN48_INTERNAL_51620a36_17_CopysignKernel_cu_3e3b8e0b4cuda3std6ranges3__45__cpo5beginE,@object
	.size		_ZN48_INTERNAL_51620a36_17_CopysignKernel_cu_3e3b8e0b4cuda3std6ranges3__45__cpo5beginE,(_ZN48_INTERNAL_51620a36_17_CopysignKernel_cu_3e3b8e0b4cuda3std3__450_GLOBAL__N__51620a36_17_CopysignKernel_cu_3e3b8e0b6ignoreE - _ZN48_INTERNAL_51620a36_17_CopysignKernel_cu_3e3b8e0b4cuda3std6ranges3__45__cpo5beginE)
_ZN48_INTERNAL_51620a36_17_CopysignKernel_cu_3e3b8e0b4cuda3std6ranges3__45__cpo5beginE:
	.zero		1
	.type		_ZN48_INTERNAL_51620a36_17_CopysignKernel_cu_3e3b8e0b4cuda3std3__450_GLOBAL__N__51620a36_17_CopysignKernel_cu_3e3b8e0b6ignoreE,@object
	.size		_ZN48_INTERNAL_51620a36_17_CopysignKernel_cu_3e3b8e0b4cuda3std3__450_GLOBAL__N__51620a36_17_CopysignKernel_cu_3e3b8e0b6ignoreE,(_ZN48_INTERNAL_51620a36_17_CopysignKernel_cu_3e3b8e0b4cuda3std6ranges3__45__cpo4sizeE - _ZN48_INTERNAL_51620a36_17_CopysignKernel_cu_3e3b8e0b4cuda3std3__450_GLOBAL__N__51620a36_17_CopysignKernel_cu_3e3b8e0b6ignoreE)
_ZN48_INTERNAL_51620a36_17_CopysignKernel_cu_3e3b8e0b4cuda3std3__450_GLOBAL__N__51620a36_17_CopysignKernel_cu_3e3b8e0b6ignoreE:
	.zero		1
	.type		_ZN48_INTERNAL_51620a36_17_CopysignKernel_cu_3e3b8e0b4cuda3std6ranges3__45__cpo4sizeE,@object
	.size		_ZN48_INTERNAL_51620a36_17_CopysignKernel_cu_3e3b8e0b4cuda3std6ranges3__45__cpo4sizeE,(_ZN48_INTERNAL_51620a36_17_CopysignKernel_cu_3e3b8e0b4cuda3std3__45__cpo5beginE - _ZN48_INTERNAL_51620a36_17_CopysignKernel_cu_3e3b8e0b4cuda3std6ranges3__45__cpo4sizeE)
_ZN48_INTERNAL_51620a36_17_CopysignKernel_cu_3e3b8e0b4cuda3std6ranges3__45__cpo4sizeE:
	.zero		1
	.type		_ZN48_INTERNAL_51620a36_17_CopysignKernel_cu_3e3b8e0b4cuda3std3__45__cpo5beginE,@object
	.size		_ZN48_INTERNAL_51620a36_17_CopysignKernel_cu_3e3b8e0b4cuda3std3__45__cpo5beginE,(_ZN48_INTERNAL_51620a36_17_CopysignKernel_cu_3e3b8e0b4cuda3std6ranges3__45__cpo6cbeginE - _ZN48_INTERNAL_51620a36_17_CopysignKernel_cu_3e3b8e0b4cuda3std3__45__cpo5beginE)
_ZN48_INTERNAL_51620a36_17_CopysignKernel_cu_3e3b8e0b4cuda3std3__45__cpo5beginE:
	.zero		1
	.type		_ZN48_INTERNAL_51620a36_17_CopysignKernel_cu_3e3b8e0b4cuda3std6ranges3__45__cpo6cbeginE,@object
	.size		_ZN48_INTERNAL_51620a36_17_CopysignKernel_cu_3e3b8e0b4cuda3std6ranges3__45__cpo6cbeginE,(_ZN48_INTERNAL_51620a36_17_CopysignKernel_cu_3e3b8e0b4cuda3std3__45__cpo6rbeginE - _ZN48_INTERNAL_51620a36_17_CopysignKernel_cu_3e3b8e0b4cuda3std6ranges3__45__cpo6cbeginE)
_ZN48_INTERNAL_51620a36_17_CopysignKernel_cu_3e3b8e0b4cuda3std6ranges3__45__cpo6cbeginE:
	.zero		1
	.type		_ZN48_INTERNAL_51620a36_17_CopysignKernel_cu_3e3b8e0b4cuda3std3__45__cpo6rbeginE,@object
	.size		_ZN48_INTERNAL_51620a36_17_CopysignKernel_cu_3e3b8e0b4cuda3std3__45__cpo6rbeginE,(_ZN48_INTERNAL_51620a36_17_CopysignKernel_cu_3e3b8e0b4cuda3std6ranges3__45__cpo4nextE - _ZN48_INTERNAL_51620a36_17_CopysignKernel_cu_3e3b8e0b4cuda3std3__45__cpo6rbeginE)
_ZN48_INTERNAL_51620a36_17_CopysignKernel_cu_3e3b8e0b4cuda3std3__45__cpo6rbeginE:
	.zero		1
	.type		_ZN48_INTERNAL_51620a36_17_CopysignKernel_cu_3e3b8e0b4cuda3std6ranges3__45__cpo4nextE,@object
	.size		_ZN48_INTERNAL_51620a36_17_CopysignKernel_cu_3e3b8e0b4cuda3std6ranges3__45__cpo4nextE,(_ZN48_INTERNAL_51620a36_17_CopysignKernel_cu_3e3b8e0b4cuda3std6ranges3__45__cpo4swapE - _ZN48_INTERNAL_51620a36_17_CopysignKernel_cu_3e3b8e0b4cuda3std6ranges3__45__cpo4nextE)
_ZN48_INTERNAL_51620a36_17_CopysignKernel_cu_3e3b8e0b4cuda3std6ranges3__45__cpo4nextE:
	.zero		1
	.type		_ZN48_INTERNAL_51620a36_17_CopysignKernel_cu_3e3b8e0b4cuda3std6ranges3__45__cpo4swapE,@object
	.size		_ZN48_INTERNAL_51620a36_17_CopysignKernel_cu_3e3b8e0b4cuda3std6ranges3__45__cpo4swapE,(_ZN48_INTERNAL_51620a36_17_CopysignKernel_cu_3e3b8e0b4cuda3std3__420unreachable_sentinelE - _ZN48_INTERNAL_51620a36_17_CopysignKernel_cu_3e3b8e0b4cuda3std6ranges3__45__cpo4swapE)
_ZN48_INTERNAL_51620a36_17_CopysignKernel_cu_3e3b8e0b4cuda3std6ranges3__45__cpo4swapE:
	.zero		1
	.type		_ZN48_INTERNAL_51620a36_17_CopysignKernel_cu_3e3b8e0b4cuda3std3__420unreachable_sentinelE,@object
	.size		_ZN48_INTERNAL_51620a36_17_CopysignKernel_cu_3e3b8e0b4cuda3std3__420unreachable_sentinelE,(_ZN48_INTERNAL_51620a36_17_CopysignKernel_cu_3e3b8e0b6thrust23THRUST_300001_SM_800_NS6system6detail10sequential3seqE - _ZN48_INTERNAL_51620a36_17_CopysignKernel_cu_3e3b8e0b4cuda3std3__420unreachable_sentinelE)
_ZN48_INTERNAL_51620a36_17_CopysignKernel_cu_3e3b8e0b4cuda3std3__420unreachable_sentinelE:
	.zero		1
	.type		_ZN48_INTERNAL_51620a36_17_CopysignKernel_cu_3e3b8e0b6thrust23THRUST_300001_SM_800_NS6system6detail10sequential3seqE,@object
	.size		_ZN48_INTERNAL_51620a36_17_CopysignKernel_cu_3e3b8e0b6thrust23THRUST_300001_SM_800_NS6system6detail10sequential3seqE,(_ZN48_INTERNAL_51620a36_17_CopysignKernel_cu_3e3b8e0b4cuda3std3__45__cpo4cendE - _ZN48_INTERNAL_51620a36_17_CopysignKernel_cu_3e3b8e0b6thrust23THRUST_300001_SM_800_NS6system6detail10sequential3seqE)
_ZN48_INTERNAL_51620a36_17_CopysignKernel_cu_3e3b8e0b6thrust23THRUST_300001_SM_800_NS6system6detail10sequential3seqE:
	.zero		1
	.type		_ZN48_INTERNAL_51620a36_17_CopysignKernel_cu_3e3b8e0b4cuda3std3__45__cpo4cendE,@object
	.size		_ZN48_INTERNAL_51620a36_17_CopysignKernel_cu_3e3b8e0b4cuda3std3__45__cpo4cendE,(_ZN48_INTERNAL_51620a36_17_CopysignKernel_cu_3e3b8e0b4cuda3std6ranges3__45__cpo9iter_swapE - _ZN48_INTERNAL_51620a36_17_CopysignKernel_cu_3e3b8e0b4cuda3std3__45__cpo4cendE)
_ZN48_INTERNAL_51620a36_17_CopysignKernel_cu_3e3b8e0b4cuda3std3__45__cpo4cendE:
	.zero		1
	.type		_ZN48_INTERNAL_51620a36_17_CopysignKernel_cu_3e3b8e0b4cuda3std6ranges3__45__cpo9iter_swapE,@object
	.size		_ZN48_INTERNAL_51620a36_17_CopysignKernel_cu_3e3b8e0b4cuda3std6ranges3__45__cpo9iter_swapE,(_ZN48_INTERNAL_51620a36_17_CopysignKernel_cu_3e3b8e0b4cuda3std3__45__cpo5crendE - _ZN48_INTERNAL_51620a36_17_CopysignKernel_cu_3e3b8e0b4cuda3std6ranges3__45__cpo9iter_swapE)
_ZN48_INTERNAL_51620a36_17_CopysignKernel_cu_3e3b8e0b4cuda3std6ranges3__45__cpo9iter_swapE:
	.zero		1
	.type		_ZN48_INTERNAL_51620a36_17_CopysignKernel_cu_3e3b8e0b4cuda3std3__45__cpo5crendE,@object
	.size		_ZN48_INTERNAL_51620a36_17_CopysignKernel_cu_3e3b8e0b4cuda3std3__45__cpo5crendE,(_ZN48_INTERNAL_51620a36_17_CopysignKernel_cu_3e3b8e0b4cuda3std6ranges3__45__cpo5cdataE - _ZN48_INTERNAL_51620a36_17_CopysignKernel_cu_3e3b8e0b4cuda3std3__45__cpo5crendE)
_ZN48_INTERNAL_51620a36_17_CopysignKernel_cu_3e3b8e0b4cuda3std3__45__cpo5crendE:
	.zero		1
	.type		_ZN48_INTERNAL_51620a36_17_CopysignKernel_cu_3e3b8e0b4cuda3std6ranges3__45__cpo5cdataE,@object
	.size		_ZN48_INTERNAL_51620a36_17_CopysignKernel_cu_3e3b8e0b4cuda3std6ranges3__45__cpo5cdataE,(_ZN48_INTERNAL_51620a36_17_CopysignKernel_cu_3e3b8e0b4cuda3std6ranges3__45__cpo3endE - _ZN48_INTERNAL_51620a36_17_CopysignKernel_cu_3e3b8e0b4cuda3std6ranges3__45__cpo5cdataE)
_ZN48_INTERNAL_51620a36_17_CopysignKernel_cu_3e3b8e0b4cuda3std6ranges3__45__cpo5cdataE:
	.zero		1
	.type		_ZN48_INTERNAL_51620a36_17_CopysignKernel_cu_3e3b8e0b4cuda3std6ranges3__45__cpo3endE,@object
	.size		_ZN48_INTERNAL_51620a36_17_CopysignKernel_cu_3e3b8e0b4cuda3std6ranges3__45__cpo3endE,(_ZN48_INTERNAL_51620a36_17_CopysignKernel_cu_3e3b8e0b4cuda3std3__419piecewise_constructE - _ZN48_INTERNAL_51620a36_17_CopysignKernel_cu_3e3b8e0b4cuda3std6ranges3__45__cpo3endE)
_ZN48_INTERNAL_51620a36_17_CopysignKernel_cu_3e3b8e0b4cuda3std6ranges3__45__cpo3endE:
	.zero		1
	.type		_ZN48_INTERNAL_51620a36_17_CopysignKernel_cu_3e3b8e0b4cuda3std3__419piecewise_constructE,@object
	.size		_ZN48_INTERNAL_51620a36_17_CopysignKernel_cu_3e3b8e0b4cuda3std3__419piecewise_constructE,(_ZN48_INTERNAL_51620a36_17_CopysignKernel_cu_3e3b8e0b4cuda3std6ranges3__45__cpo5ssizeE - _ZN48_INTERNAL_51620a36_17_CopysignKernel_cu_3e3b8e0b4cuda3std3__419piecewise_constructE)
_ZN48_INTERNAL_51620a36_17_CopysignKernel_cu_3e3b8e0b4cuda3std3__419piecewise_constructE:
	.zero		1
	.type		_ZN48_INTERNAL_51620a36_17_CopysignKernel_cu_3e3b8e0b4cuda3std6ranges3__45__cpo5ssizeE,@object
	.size		_ZN48_INTERNAL_51620a36_17_CopysignKernel_cu_3e3b8e0b4cuda3std6ranges3__45__cpo5ssizeE,(_ZN48_INTERNAL_51620a36_17_CopysignKernel_cu_3e3b8e0b4cuda3std3__45__cpo3endE - _ZN48_INTERNAL_51620a36_17_CopysignKernel_cu_3e3b8e0b4cuda3std6ranges3__45__cpo5ssizeE)
_ZN48_INTERNAL_51620a36_17_CopysignKernel_cu_3e3b8e0b4cuda3std6ranges3__45__cpo5ssizeE:
	.zero		1
	.type		_ZN48_INTERNAL_51620a36_17_CopysignKernel_cu_3e3b8e0b4cuda3std3__45__cpo3endE,@object
	.size		_ZN48_INTERNAL_51620a36_17_CopysignKernel_cu_3e3b8e0b4cuda3std3__45__cpo3endE,(_ZN48_INTERNAL_51620a36_17_CopysignKernel_cu_3e3b8e0b4cuda3std6ranges3__45__cpo4cendE - _ZN48_INTERNAL_51620a36_17_CopysignKernel_cu_3e3b8e0b4cuda3std3__45__cpo3endE)
_ZN48_INTERNAL_51620a36_17_CopysignKernel_cu_3e3b8e0b4cuda3std3__45__cpo3endE:
	.zero		1
	.type		_ZN48_INTERNAL_51620a36_17_CopysignKernel_cu_3e3b8e0b4cuda3std6ranges3__45__cpo4cendE,@object
	.size		_ZN48_INTERNAL_51620a36_17_CopysignKernel_cu_3e3b8e0b4cuda3std6ranges3__45__cpo4cendE,(_ZN48_INTERNAL_51620a36_17_CopysignKernel_cu_3e3b8e0b4cuda3std3__45__cpo4rendE - _ZN48_INTERNAL_51620a36_17_CopysignKernel_cu_3e3b8e0b4cuda3std6ranges3__45__cpo4cendE)
_ZN48_INTERNAL_51620a36_17_CopysignKernel_cu_3e3b8e0b4cuda3std6ranges3__45__cpo4cendE:
	.zero		1
	.type		_ZN48_INTERNAL_51620a36_17_CopysignKernel_cu_3e3b8e0b4cuda3std3__45__cpo4rendE,@object
	.size		_ZN48_INTERNAL_51620a36_17_CopysignKernel_cu_3e3b8e0b4cuda3std3__45__cpo4rendE,(_ZN48_INTERNAL_51620a36_17_CopysignKernel_cu_3e3b8e0b4cuda3std6ranges3__45__cpo4prevE - _ZN48_INTERNAL_51620a36_17_CopysignKernel_cu_3e3b8e0b4cuda3std3__45__cpo4rendE)
_ZN48_INTERNAL_51620a36_17_CopysignKernel_cu_3e3b8e0b4cuda3std3__45__cpo4rendE:
	.zero		1
	.type		_ZN48_INTERNAL_51620a36_17_CopysignKernel_cu_3e3b8e0b4cuda3std6ranges3__45__cpo4prevE,@object
	.size		_ZN48_INTERNAL_51620a36_17_CopysignKernel_cu_3e3b8e0b4cuda3std6ranges3__45__cpo4prevE,(_ZN48_INTERNAL_51620a36_17_CopysignKernel_cu_3e3b8e0b4cuda3std6ranges3__45__cpo9iter_moveE - _ZN48_INTERNAL_51620a36_17_CopysignKernel_cu_3e3b8e0b4cuda3std6ranges3__45__cpo4prevE)
_ZN48_INTERNAL_51620a36_17_CopysignKernel_cu_3e3b8e0b4cuda3std6ranges3__45__cpo4prevE:
	.zero		1
	.type		_ZN48_INTERNAL_51620a36_17_CopysignKernel_cu_3e3b8e0b4cuda3std6ranges3__45__cpo9iter_moveE,@object
	.size		_ZN48_INTERNAL_51620a36_17_CopysignKernel_cu_3e3b8e0b4cuda3std6ranges3__45__cpo9iter_moveE,(.L_21 - _ZN48_INTERNAL_51620a36_17_CopysignKernel_cu_3e3b8e0b4cuda3std6ranges3__45__cpo9iter_moveE)
_ZN48_INTERNAL_51620a36_17_CopysignKernel_cu_3e3b8e0b4cuda3std6ranges3__45__cpo9iter_moveE:
	.zero		1
.L_21:


//--------------------- SYMBOLS --------------------------

	.type		__assertfail,@function
